//
// Generated by NVIDIA NVVM Compiler
//
// Compiler Build ID: CL-36424714
// Cuda compilation tools, release 13.0, V13.0.88
// Based on NVVM 20.0.0
//

.version 9.0
.target sm_100
.address_size 64

// _ZZN3cub18CUB_300001_SM_10006detail6reduce28DeviceReduceSingleTileKernelINS2_10policy_hubINS0_12KeyValuePairIi6__halfEEiNS0_6ArgMaxEE10Policy1000ENS0_21ArgIndexInputIteratorIPKS6_iS6_EEPS7_iS8_NS2_20empty_problem_init_tIS7_EES7_N4cuda3std3__410__identityEEEvT0_T1_T2_T3_T4_T6_E12temp_storage has been demoted
// _ZZN3cub18CUB_300001_SM_10006detail6reduce18DeviceReduceKernelINS2_10policy_hubINS0_12KeyValuePairIi6__halfEEiNS0_6ArgMaxEE10Policy1000ENS0_21ArgIndexInputIteratorIPKS6_iS6_EEiS8_S7_N4cuda3std3__410__identityEEEvT0_PT3_T1_NS0_13GridEvenShareISM_EET2_T4_E12temp_storage has been demoted
// _ZZN3cub18CUB_300001_SM_10006detail6reduce28DeviceReduceSingleTileKernelINS2_10policy_hubINS0_12KeyValuePairIi6__halfEEiNS0_6ArgMaxEE10Policy1000EPS7_SB_iS8_NS2_20empty_problem_init_tIS7_EES7_N4cuda3std3__410__identityEEEvT0_T1_T2_T3_T4_T6_E12temp_storage has been demoted
// _ZZN3cub18CUB_300001_SM_10006detail10radix_sort31DeviceRadixSortSingleTileKernelINS1_5radix10policy_hubI6__halfjjE10Policy1000ELNS0_9SortOrderE1ES6_jjNS1_21identity_decomposer_tEEEvPKT1_PSB_PKT2_PSF_T3_iiT4_E12temp_storage has been demoted
// _ZZN3cub18CUB_300001_SM_10006detail10radix_sort30DeviceRadixSortHistogramKernelINS1_5radix10policy_hubI6__halfjjE10Policy1000ELNS0_9SortOrderE1ES6_jNS1_21identity_decomposer_tEEEvPT2_PKT1_SB_iiT3_E12temp_storage has been demoted
// _ZZN3cub18CUB_300001_SM_10006detail10radix_sort33DeviceRadixSortExclusiveSumKernelINS1_5radix10policy_hubI6__halfjjE10Policy1000EjEEvPT0_E12temp_storage has been demoted
// _ZZN3cub18CUB_300001_SM_10006detail10radix_sort29DeviceRadixSortOnesweepKernelINS1_5radix10policy_hubI6__halfjjE10Policy1000ELNS0_9SortOrderE1ES6_jjiiNS1_21identity_decomposer_tEEEvPT5_SC_PT3_PKSD_PT1_PKSH_PT2_PKSL_T4_iiT6_E1s has been demoted
// _ZZN3cub18CUB_300001_SM_10006detail4scan16DeviceScanKernelINS2_10policy_hubI6__halfS5_S5_jN4cuda3std3__44plusIvEEE10Policy1000EPS5_SD_NS0_13ScanTileStateIS5_Lb1EEESA_NS0_8NullTypeEjS5_Lb0ESG_EEvT0_T1_T2_iT3_T4_T5_E12temp_storage has been demoted
.global .align 1 .b8 _ZN34_INTERNAL_9b46ba76_4_k_cu_d160fa6c4cuda3std3__45__cpo5beginE[1];
.global .align 1 .b8 _ZN34_INTERNAL_9b46ba76_4_k_cu_d160fa6c4cuda3std3__45__cpo3endE[1];
.global .align 1 .b8 _ZN34_INTERNAL_9b46ba76_4_k_cu_d160fa6c4cuda3std3__45__cpo6cbeginE[1];
.global .align 1 .b8 _ZN34_INTERNAL_9b46ba76_4_k_cu_d160fa6c4cuda3std3__45__cpo4cendE[1];
.global .align 1 .b8 _ZN34_INTERNAL_9b46ba76_4_k_cu_d160fa6c4cuda3std3__45__cpo6rbeginE[1];
.global .align 1 .b8 _ZN34_INTERNAL_9b46ba76_4_k_cu_d160fa6c4cuda3std3__45__cpo4rendE[1];
.global .align 1 .b8 _ZN34_INTERNAL_9b46ba76_4_k_cu_d160fa6c4cuda3std3__45__cpo7crbeginE[1];
.global .align 1 .b8 _ZN34_INTERNAL_9b46ba76_4_k_cu_d160fa6c4cuda3std3__45__cpo5crendE[1];
.global .align 1 .b8 _ZN34_INTERNAL_9b46ba76_4_k_cu_d160fa6c4cuda3std3__436_GLOBAL__N__9b46ba76_4_k_cu_d160fa6c6ignoreE[1];
.global .align 1 .b8 _ZN34_INTERNAL_9b46ba76_4_k_cu_d160fa6c4cuda3std3__419piecewise_constructE[1];
.global .align 1 .b8 _ZN34_INTERNAL_9b46ba76_4_k_cu_d160fa6c4cuda3std3__48in_placeE[1];
.global .align 1 .b8 _ZN34_INTERNAL_9b46ba76_4_k_cu_d160fa6c4cuda3std3__420unreachable_sentinelE[1];
.global .align 1 .b8 _ZN34_INTERNAL_9b46ba76_4_k_cu_d160fa6c4cuda3std3__47nulloptE[1];
.global .align 1 .b8 _ZN34_INTERNAL_9b46ba76_4_k_cu_d160fa6c4cuda3std6ranges3__45__cpo4swapE[1];
.global .align 1 .b8 _ZN34_INTERNAL_9b46ba76_4_k_cu_d160fa6c4cuda3std6ranges3__45__cpo9iter_moveE[1];
.global .align 1 .b8 _ZN34_INTERNAL_9b46ba76_4_k_cu_d160fa6c4cuda3std6ranges3__45__cpo5beginE[1];
.global .align 1 .b8 _ZN34_INTERNAL_9b46ba76_4_k_cu_d160fa6c4cuda3std6ranges3__45__cpo3endE[1];
.global .align 1 .b8 _ZN34_INTERNAL_9b46ba76_4_k_cu_d160fa6c4cuda3std6ranges3__45__cpo6cbeginE[1];
.global .align 1 .b8 _ZN34_INTERNAL_9b46ba76_4_k_cu_d160fa6c4cuda3std6ranges3__45__cpo4cendE[1];
.global .align 1 .b8 _ZN34_INTERNAL_9b46ba76_4_k_cu_d160fa6c4cuda3std6ranges3__45__cpo7advanceE[1];
.global .align 1 .b8 _ZN34_INTERNAL_9b46ba76_4_k_cu_d160fa6c4cuda3std6ranges3__45__cpo9iter_swapE[1];
.global .align 1 .b8 _ZN34_INTERNAL_9b46ba76_4_k_cu_d160fa6c4cuda3std6ranges3__45__cpo4nextE[1];
.global .align 1 .b8 _ZN34_INTERNAL_9b46ba76_4_k_cu_d160fa6c4cuda3std6ranges3__45__cpo4prevE[1];
.global .align 1 .b8 _ZN34_INTERNAL_9b46ba76_4_k_cu_d160fa6c4cuda3std6ranges3__45__cpo4dataE[1];
.global .align 1 .b8 _ZN34_INTERNAL_9b46ba76_4_k_cu_d160fa6c4cuda3std6ranges3__45__cpo5cdataE[1];
.global .align 1 .b8 _ZN34_INTERNAL_9b46ba76_4_k_cu_d160fa6c4cuda3std6ranges3__45__cpo4sizeE[1];
.global .align 1 .b8 _ZN34_INTERNAL_9b46ba76_4_k_cu_d160fa6c4cuda3std6ranges3__45__cpo5ssizeE[1];
.global .align 1 .b8 _ZN34_INTERNAL_9b46ba76_4_k_cu_d160fa6c4cuda3std6ranges3__45__cpo8distanceE[1];
.global .align 1 .b8 _ZN34_INTERNAL_9b46ba76_4_k_cu_d160fa6c6thrust24THRUST_300001_SM_1000_NS6system6detail10sequential3seqE[1];

.entry _Z27partial_softmax_half_kernelP7__half2fi(
	.param .u64 .ptr .align 1 _Z27partial_softmax_half_kernelP7__half2fi_param_0,
	.param .f32 _Z27partial_softmax_half_kernelP7__half2fi_param_1,
	.param .u32 _Z27partial_softmax_half_kernelP7__half2fi_param_2
)
{
	.reg .pred 	%p<8>;
	.reg .b16 	%rs<45>;
	.reg .b32 	%r<18>;
	.reg .b32 	%f<29>;
	.reg .b64 	%rd<6>;

	ld.param.u64 	%rd2, [_Z27partial_softmax_half_kernelP7__half2fi_param_0];
	ld.param.f32 	%f9, [_Z27partial_softmax_half_kernelP7__half2fi_param_1];
	ld.param.u32 	%r4, [_Z27partial_softmax_half_kernelP7__half2fi_param_2];
	mov.u32 	%r5, %ctaid.x;
	mov.u32 	%r6, %ntid.x;
	mov.u32 	%r7, %tid.x;
	mad.lo.s32 	%r1, %r5, %r6, %r7;
	setp.lt.s32 	%p1, %r1, 1;
	setp.ge.s32 	%p2, %r1, %r4;
	or.pred  	%p3, %p1, %p2;
	@%p3 bra 	$L__BB0_8;
	cvta.to.global.u64 	%rd4, %rd2;
	// begin inline asm
	ld.global.nc.b16 %rs9, [%rd2];
	// end inline asm
	mul.wide.u32 	%rd5, %r1, 4;
	add.s64 	%rd1, %rd4, %rd5;
	ld.global.u32 	%r9, [%rd1];
	mov.b32 	%r10, {%rs9, %rs9};
	// begin inline asm
	{sub.f16x2 %r8,%r9,%r10;
}
	// end inline asm
	// begin inline asm
	{  cvt.rn.f16.f32 %rs10, %f9;}

	// end inline asm
	mov.b32 	%r3, {%rs10, %rs10};
	// begin inline asm
	{.reg .f16 low,high;
 mov.b32 {low,high}, %r8;
 mov.b16 %rs11, low;}
	// end inline asm
	// begin inline asm
	{.reg .f16 low,high;
 mov.b32 {low,high}, %r3;
 mov.b16 %rs12, low;}
	// end inline asm
	// begin inline asm
	{  cvt.f32.f16 %f11, %rs11;}

	// end inline asm
	// begin inline asm
	{  cvt.f32.f16 %f12, %rs12;}

	// end inline asm
	// begin inline asm
	{rcp.approx.ftz.f32 %f13, %f12;
}
	// end inline asm
	mul.f32 	%f15, %f11, %f13;
	// begin inline asm
	{  cvt.rn.f16.f32 %rs43, %f15;}

	// end inline asm
	// begin inline asm
	{abs.f16 %rs16,%rs43;
}
	// end inline asm
	mov.b16 	%rs20, 143;
	// begin inline asm
	{ .reg .pred __$temp3;
  setp.lt.f16  __$temp3, %rs16, %rs20;
  selp.u16 %rs18, 1, 0, __$temp3;}
	// end inline asm
	setp.eq.s16 	%p4, %rs18, 0;
	@%p4 bra 	$L__BB0_4;
	mov.f32 	%f16, 0f00000000;
	// begin inline asm
	{  cvt.rn.f16.f32 %rs21, %f16;}

	// end inline asm
	// begin inline asm
	{ .reg .pred __$temp3;
  setp.lt.f16  __$temp3, %rs21, %rs16;
  selp.u16 %rs22, 1, 0, __$temp3;}
	// end inline asm
	setp.eq.s16 	%p5, %rs22, 0;
	@%p5 bra 	$L__BB0_4;
	neg.f32 	%f18, %f12;
	fma.rn.f32 	%f19, %f18, %f15, %f11;
	fma.rn.f32 	%f17, %f13, %f19, %f15;
	// begin inline asm
	{  cvt.rn.f16.f32 %rs43, %f17;}

	// end inline asm
$L__BB0_4:
	// begin inline asm
	{.reg .f16 low,high;
 mov.b32 {low,high}, %r8;
 mov.b16 %rs26, high;}
	// end inline asm
	// begin inline asm
	{.reg .f16 low,high;
 mov.b32 {low,high}, %r3;
 mov.b16 %rs27, high;}
	// end inline asm
	// begin inline asm
	{  cvt.f32.f16 %f20, %rs26;}

	// end inline asm
	// begin inline asm
	{  cvt.f32.f16 %f21, %rs27;}

	// end inline asm
	// begin inline asm
	{rcp.approx.ftz.f32 %f22, %f21;
}
	// end inline asm
	mul.f32 	%f24, %f20, %f22;
	// begin inline asm
	{  cvt.rn.f16.f32 %rs44, %f24;}

	// end inline asm
	// begin inline asm
	{abs.f16 %rs31,%rs44;
}
	// end inline asm
	mov.b16 	%rs35, 143;
	// begin inline asm
	{ .reg .pred __$temp3;
  setp.lt.f16  __$temp3, %rs31, %rs35;
  selp.u16 %rs33, 1, 0, __$temp3;}
	// end inline asm
	setp.eq.s16 	%p6, %rs33, 0;
	@%p6 bra 	$L__BB0_7;
	mov.f32 	%f25, 0f00000000;
	// begin inline asm
	{  cvt.rn.f16.f32 %rs36, %f25;}

	// end inline asm
	// begin inline asm
	{ .reg .pred __$temp3;
  setp.lt.f16  __$temp3, %rs36, %rs31;
  selp.u16 %rs37, 1, 0, __$temp3;}
	// end inline asm
	setp.eq.s16 	%p7, %rs37, 0;
	@%p7 bra 	$L__BB0_7;
	neg.f32 	%f27, %f21;
	fma.rn.f32 	%f28, %f27, %f24, %f20;
	fma.rn.f32 	%f26, %f22, %f28, %f24;
	// begin inline asm
	{  cvt.rn.f16.f32 %rs44, %f26;}

	// end inline asm
$L__BB0_7:
	// begin inline asm
	{  mov.b32 %r15, {%rs43,%rs44};}

	// end inline asm
	// begin inline asm
	{.reg.b16         hl, hu;         
 .reg.b32         h,r,fl,fu,C,nZ; 
  mov.b32         {hl, hu}, %r15;   
  mov.b32         h, %r15;          
  cvt.f32.f16     fl, hl;         
  cvt.f32.f16     fu, hu;         
  mov.b32         C, 0x3fb8aa3bU; 
  mov.b32         nZ, 0x80000000U;
  fma.rn.f32      fl,fl,C,nZ;     
  fma.rn.f32      fu,fu,C,nZ;     
  ex2.approx.ftz.f32  fl, fl;     
  ex2.approx.ftz.f32  fu, fu;     
  cvt.rn.f16.f32      hl, fl;     
  cvt.rn.f16.f32      hu, fu;     
  mov.b32         r, {hl, hu};    
{.reg.b32 spc, ulp, p;
  mov.b32 spc,0X1F791F79U;
  mov.b32 ulp,0x94009400U;
  set.eq.f16x2.f16x2 p,h, spc;
  fma.rn.f16x2 r,p,ulp,r;
}
{.reg.b32 spc, ulp, p;
  mov.b32 spc,0X25CF25CFU;
  mov.b32 ulp,0x94009400U;
  set.eq.f16x2.f16x2 p,h, spc;
  fma.rn.f16x2 r,p,ulp,r;
}
{.reg.b32 spc, ulp, p;
  mov.b32 spc,0XC13BC13BU;
  mov.b32 ulp,0x04000400U;
  set.eq.f16x2.f16x2 p,h, spc;
  fma.rn.f16x2 r,p,ulp,r;
}
{.reg.b32 spc, ulp, p;
  mov.b32 spc,0XC1EFC1EFU;
  mov.b32 ulp,0x02000200U;
  set.eq.f16x2.f16x2 p,h, spc;
  fma.rn.f16x2 r,p,ulp,r;
}
  mov.b32         %r16, r;  
}
	// end inline asm
	st.global.u32 	[%rd1], %r16;
$L__BB0_8:
	ret;

}
.entry _Z22set_softmax_max_kernelP6__halff(
	.param .u64 .ptr .align 1 _Z22set_softmax_max_kernelP6__halff_param_0,
	.param .f32 _Z22set_softmax_max_kernelP6__halff_param_1
)
{
	.reg .pred 	%p<3>;
	.reg .b16 	%rs<26>;
	.reg .b32 	%r<2>;
	.reg .b32 	%f<15>;
	.reg .b64 	%rd<3>;

	ld.param.u64 	%rd2, [_Z22set_softmax_max_kernelP6__halff_param_0];
	ld.param.f32 	%f5, [_Z22set_softmax_max_kernelP6__halff_param_1];
	cvta.to.global.u64 	%rd1, %rd2;
	ld.global.u16 	%rs6, [%rd1+2];
	ld.global.u16 	%rs7, [%rd1];
	// begin inline asm
	{sub.f16 %rs5,%rs6,%rs7;
}
	// end inline asm
	// begin inline asm
	{  cvt.rn.f16.f32 %rs8, %f5;}

	// end inline asm
	// begin inline asm
	{  cvt.f32.f16 %f6, %rs5;}

	// end inline asm
	// begin inline asm
	{  cvt.f32.f16 %f7, %rs8;}

	// end inline asm
	// begin inline asm
	{rcp.approx.ftz.f32 %f8, %f7;
}
	// end inline asm
	mul.f32 	%f10, %f6, %f8;
	// begin inline asm
	{  cvt.rn.f16.f32 %rs25, %f10;}

	// end inline asm
	// begin inline asm
	{abs.f16 %rs12,%rs25;
}
	// end inline asm
	mov.b16 	%rs16, 143;
	// begin inline asm
	{ .reg .pred __$temp3;
  setp.lt.f16  __$temp3, %rs12, %rs16;
  selp.u16 %rs14, 1, 0, __$temp3;}
	// end inline asm
	setp.eq.s16 	%p1, %rs14, 0;
	@%p1 bra 	$L__BB1_3;
	mov.f32 	%f11, 0f00000000;
	// begin inline asm
	{  cvt.rn.f16.f32 %rs17, %f11;}

	// end inline asm
	// begin inline asm
	{ .reg .pred __$temp3;
  setp.lt.f16  __$temp3, %rs17, %rs12;
  selp.u16 %rs18, 1, 0, __$temp3;}
	// end inline asm
	setp.eq.s16 	%p2, %rs18, 0;
	@%p2 bra 	$L__BB1_3;
	neg.f32 	%f13, %f7;
	fma.rn.f32 	%f14, %f13, %f10, %f6;
	fma.rn.f32 	%f12, %f8, %f14, %f10;
	// begin inline asm
	{  cvt.rn.f16.f32 %rs25, %f12;}

	// end inline asm
$L__BB1_3:
	// begin inline asm
	{.reg.b32         f, C, nZ;       
 .reg.b16         h,r;            
  mov.b16         h,%rs25;           
  cvt.f32.f16     f,h;            
  mov.b32         C, 0x3fb8aa3bU; 
  mov.b32         nZ, 0x80000000U;
  fma.rn.f32      f,f,C,nZ;       
  ex2.approx.ftz.f32  f,f;        
  cvt.rn.f16.f32      r,f;        
{.reg.b16 spc, ulp, p;
  mov.b16 spc,0X1F79U;
  mov.b16 ulp,0x9400U;
  set.eq.f16.f16 p,h, spc;
  fma.rn.f16 r,p,ulp,r;
}
{.reg.b16 spc, ulp, p;
  mov.b16 spc,0X25CFU;
  mov.b16 ulp,0x9400U;
  set.eq.f16.f16 p,h, spc;
  fma.rn.f16 r,p,ulp,r;
}
{.reg.b16 spc, ulp, p;
  mov.b16 spc,0XC13BU;
  mov.b16 ulp,0x0400U;
  set.eq.f16.f16 p,h, spc;
  fma.rn.f16 r,p,ulp,r;
}
{.reg.b16 spc, ulp, p;
  mov.b16 spc,0XC1EFU;
  mov.b16 ulp,0x0200U;
  set.eq.f16.f16 p,h, spc;
  fma.rn.f16 r,p,ulp,r;
}
  mov.b16         %rs22,r;           
}
	// end inline asm
	st.global.u16 	[%rd1+2], %rs22;
	mov.b32 	%r1, 1;
	// begin inline asm
	cvt.rn.f16.s32 %rs24, %r1;
	// end inline asm
	st.global.u16 	[%rd1], %rs24;
	ret;

}
.entry _Z20random_sample_kernelPK6__halfPKjPjffii(
	.param .u64 .ptr .align 1 _Z20random_sample_kernelPK6__halfPKjPjffii_param_0,
	.param .u64 .ptr .align 1 _Z20random_sample_kernelPK6__halfPKjPjffii_param_1,
	.param .u64 .ptr .align 1 _Z20random_sample_kernelPK6__halfPKjPjffii_param_2,
	.param .f32 _Z20random_sample_kernelPK6__halfPKjPjffii_param_3,
	.param .f32 _Z20random_sample_kernelPK6__halfPKjPjffii_param_4,
	.param .u32 _Z20random_sample_kernelPK6__halfPKjPjffii_param_5,
	.param .u32 _Z20random_sample_kernelPK6__halfPKjPjffii_param_6
)
{
	.reg .pred 	%p<2>;
	.reg .b16 	%rs<8>;
	.reg .b32 	%r<8>;
	.reg .b32 	%f<8>;
	.reg .b64 	%rd<15>;

	ld.param.u64 	%rd4, [_Z20random_sample_kernelPK6__halfPKjPjffii_param_0];
	ld.param.u64 	%rd2, [_Z20random_sample_kernelPK6__halfPKjPjffii_param_1];
	ld.param.u64 	%rd3, [_Z20random_sample_kernelPK6__halfPKjPjffii_param_2];
	ld.param.f32 	%f4, [_Z20random_sample_kernelPK6__halfPKjPjffii_param_3];
	ld.param.f32 	%f5, [_Z20random_sample_kernelPK6__halfPKjPjffii_param_4];
	ld.param.u32 	%r4, [_Z20random_sample_kernelPK6__halfPKjPjffii_param_5];
	ld.param.u32 	%r5, [_Z20random_sample_kernelPK6__halfPKjPjffii_param_6];
	cvta.to.global.u64 	%rd1, %rd4;
	mul.wide.s32 	%rd5, %r5, 2;
	add.s64 	%rd6, %rd1, %rd5;
	ld.global.nc.u16 	%rs2, [%rd6+-2];
	// begin inline asm
	{  cvt.f32.f16 %f1, %rs2;}

	// end inline asm
	mul.f32 	%f6, %f5, %f1;
	mul.wide.s32 	%rd7, %r4, 2;
	add.s64 	%rd8, %rd1, %rd7;
	ld.global.nc.u16 	%rs3, [%rd8+-2];
	// begin inline asm
	{  cvt.f32.f16 %f2, %rs3;}

	// end inline asm
	min.f32 	%f7, %f6, %f2;
	mul.f32 	%f3, %f4, %f7;
	// begin inline asm
	{  cvt.rn.f16.f32 %rs4, %f3;}

	// end inline asm
	mov.b32 	%r7, 0;
$L__BB2_1:
	mov.u32 	%r1, %r7;
	mul.wide.u32 	%rd9, %r1, 2;
	add.s64 	%rd10, %rd1, %rd9;
	ld.global.nc.u16 	%rs6, [%rd10];
	// begin inline asm
	{ .reg .pred __$temp3;
  setp.ge.f16  __$temp3, %rs6, %rs4;
  selp.u16 %rs5, 1, 0, __$temp3;}
	// end inline asm
	setp.eq.s16 	%p1, %rs5, 0;
	add.s32 	%r7, %r1, 1;
	@%p1 bra 	$L__BB2_1;
	cvta.to.global.u64 	%rd11, %rd2;
	cvta.to.global.u64 	%rd12, %rd3;
	mul.wide.u32 	%rd13, %r1, 4;
	add.s64 	%rd14, %rd11, %rd13;
	ld.global.nc.u32 	%r6, [%rd14];
	st.global.u32 	[%rd12], %r6;
	ret;

}
	// .globl	_ZN3cub18CUB_300001_SM_10006detail11EmptyKernelIvEEvv
.visible .entry _ZN3cub18CUB_300001_SM_10006detail11EmptyKernelIvEEvv()
{


	ret;

}
	// .globl	_ZN3cub18CUB_300001_SM_10006detail10radix_sort31DeviceRadixSortSingleTileKernelINS1_5radix10policy_hubI6__halfjjE10Policy1000ELNS0_9SortOrderE1ES6_jjNS1_21identity_decomposer_tEEEvPKT1_PSB_PKT2_PSF_T3_iiT4_
.visible .entry _ZN3cub18CUB_300001_SM_10006detail10radix_sort31DeviceRadixSortSingleTileKernelINS1_5radix10policy_hubI6__halfjjE10Policy1000ELNS0_9SortOrderE1ES6_jjNS1_21identity_decomposer_tEEEvPKT1_PSB_PKT2_PSF_T3_iiT4_(
	.param .u64 .ptr .align 1 _ZN3cub18CUB_300001_SM_10006detail10radix_sort31DeviceRadixSortSingleTileKernelINS1_5radix10policy_hubI6__halfjjE10Policy1000ELNS0_9SortOrderE1ES6_jjNS1_21identity_decomposer_tEEEvPKT1_PSB_PKT2_PSF_T3_iiT4__param_0,
	.param .u64 .ptr .align 1 _ZN3cub18CUB_300001_SM_10006detail10radix_sort31DeviceRadixSortSingleTileKernelINS1_5radix10policy_hubI6__halfjjE10Policy1000ELNS0_9SortOrderE1ES6_jjNS1_21identity_decomposer_tEEEvPKT1_PSB_PKT2_PSF_T3_iiT4__param_1,
	.param .u64 .ptr .align 1 _ZN3cub18CUB_300001_SM_10006detail10radix_sort31DeviceRadixSortSingleTileKernelINS1_5radix10policy_hubI6__halfjjE10Policy1000ELNS0_9SortOrderE1ES6_jjNS1_21identity_decomposer_tEEEvPKT1_PSB_PKT2_PSF_T3_iiT4__param_2,
	.param .u64 .ptr .align 1 _ZN3cub18CUB_300001_SM_10006detail10radix_sort31DeviceRadixSortSingleTileKernelINS1_5radix10policy_hubI6__halfjjE10Policy1000ELNS0_9SortOrderE1ES6_jjNS1_21identity_decomposer_tEEEvPKT1_PSB_PKT2_PSF_T3_iiT4__param_3,
	.param .u32 _ZN3cub18CUB_300001_SM_10006detail10radix_sort31DeviceRadixSortSingleTileKernelINS1_5radix10policy_hubI6__halfjjE10Policy1000ELNS0_9SortOrderE1ES6_jjNS1_21identity_decomposer_tEEEvPKT1_PSB_PKT2_PSF_T3_iiT4__param_4,
	.param .u32 _ZN3cub18CUB_300001_SM_10006detail10radix_sort31DeviceRadixSortSingleTileKernelINS1_5radix10policy_hubI6__halfjjE10Policy1000ELNS0_9SortOrderE1ES6_jjNS1_21identity_decomposer_tEEEvPKT1_PSB_PKT2_PSF_T3_iiT4__param_5,
	.param .u32 _ZN3cub18CUB_300001_SM_10006detail10radix_sort31DeviceRadixSortSingleTileKernelINS1_5radix10policy_hubI6__halfjjE10Policy1000ELNS0_9SortOrderE1ES6_jjNS1_21identity_decomposer_tEEEvPKT1_PSB_PKT2_PSF_T3_iiT4__param_6,
	.param .align 1 .b8 _ZN3cub18CUB_300001_SM_10006detail10radix_sort31DeviceRadixSortSingleTileKernelINS1_5radix10policy_hubI6__halfjjE10Policy1000ELNS0_9SortOrderE1ES6_jjNS1_21identity_decomposer_tEEEvPKT1_PSB_PKT2_PSF_T3_iiT4__param_7[1]
)
.maxntid 256
.minnctapersm 1
{
	.reg .pred 	%p<129>;
	.reg .b16 	%rs<286>;
	.reg .b32 	%r<767>;
	.reg .b64 	%rd<17>;
	// demoted variable
	.shared .align 16 .b8 _ZZN3cub18CUB_300001_SM_10006detail10radix_sort31DeviceRadixSortSingleTileKernelINS1_5radix10policy_hubI6__halfjjE10Policy1000ELNS0_9SortOrderE1ES6_jjNS1_21identity_decomposer_tEEEvPKT1_PSB_PKT2_PSF_T3_iiT4_E12temp_storage[33856];
	ld.param.u64 	%rd8, [_ZN3cub18CUB_300001_SM_10006detail10radix_sort31DeviceRadixSortSingleTileKernelINS1_5radix10policy_hubI6__halfjjE10Policy1000ELNS0_9SortOrderE1ES6_jjNS1_21identity_decomposer_tEEEvPKT1_PSB_PKT2_PSF_T3_iiT4__param_0];
	ld.param.u64 	%rd5, [_ZN3cub18CUB_300001_SM_10006detail10radix_sort31DeviceRadixSortSingleTileKernelINS1_5radix10policy_hubI6__halfjjE10Policy1000ELNS0_9SortOrderE1ES6_jjNS1_21identity_decomposer_tEEEvPKT1_PSB_PKT2_PSF_T3_iiT4__param_1];
	ld.param.u64 	%rd6, [_ZN3cub18CUB_300001_SM_10006detail10radix_sort31DeviceRadixSortSingleTileKernelINS1_5radix10policy_hubI6__halfjjE10Policy1000ELNS0_9SortOrderE1ES6_jjNS1_21identity_decomposer_tEEEvPKT1_PSB_PKT2_PSF_T3_iiT4__param_2];
	ld.param.u64 	%rd7, [_ZN3cub18CUB_300001_SM_10006detail10radix_sort31DeviceRadixSortSingleTileKernelINS1_5radix10policy_hubI6__halfjjE10Policy1000ELNS0_9SortOrderE1ES6_jjNS1_21identity_decomposer_tEEEvPKT1_PSB_PKT2_PSF_T3_iiT4__param_3];
	ld.param.u32 	%r208, [_ZN3cub18CUB_300001_SM_10006detail10radix_sort31DeviceRadixSortSingleTileKernelINS1_5radix10policy_hubI6__halfjjE10Policy1000ELNS0_9SortOrderE1ES6_jjNS1_21identity_decomposer_tEEEvPKT1_PSB_PKT2_PSF_T3_iiT4__param_4];
	ld.param.u32 	%r209, [_ZN3cub18CUB_300001_SM_10006detail10radix_sort31DeviceRadixSortSingleTileKernelINS1_5radix10policy_hubI6__halfjjE10Policy1000ELNS0_9SortOrderE1ES6_jjNS1_21identity_decomposer_tEEEvPKT1_PSB_PKT2_PSF_T3_iiT4__param_5];
	ld.param.u32 	%r210, [_ZN3cub18CUB_300001_SM_10006detail10radix_sort31DeviceRadixSortSingleTileKernelINS1_5radix10policy_hubI6__halfjjE10Policy1000ELNS0_9SortOrderE1ES6_jjNS1_21identity_decomposer_tEEEvPKT1_PSB_PKT2_PSF_T3_iiT4__param_6];
	cvta.to.global.u64 	%rd9, %rd8;
	mov.u32 	%r1, %tid.x;
	mul.lo.s32 	%r2, %r1, 19;
	setp.ge.s32 	%p1, %r2, %r208;
	mul.wide.u32 	%rd10, %r2, 2;
	add.s64 	%rd1, %rd9, %rd10;
	mov.b16 	%rs248, -1;
	@%p1 bra 	$L__BB4_2;
	ld.global.u16 	%rs248, [%rd1];
$L__BB4_2:
	add.s32 	%r3, %r2, 1;
	setp.ge.s32 	%p2, %r3, %r208;
	mov.b16 	%rs249, -1;
	@%p2 bra 	$L__BB4_4;
	ld.global.u16 	%rs249, [%rd1+2];
$L__BB4_4:
	add.s32 	%r4, %r2, 2;
	setp.ge.s32 	%p3, %r4, %r208;
	mov.b16 	%rs250, -1;
	@%p3 bra 	$L__BB4_6;
	ld.global.u16 	%rs250, [%rd1+4];
$L__BB4_6:
	add.s32 	%r5, %r2, 3;
	setp.ge.s32 	%p4, %r5, %r208;
	mov.b16 	%rs251, -1;
	@%p4 bra 	$L__BB4_8;
	ld.global.u16 	%rs251, [%rd1+6];
$L__BB4_8:
	add.s32 	%r6, %r2, 4;
	setp.ge.s32 	%p5, %r6, %r208;
	mov.b16 	%rs252, -1;
	@%p5 bra 	$L__BB4_10;
	ld.global.u16 	%rs252, [%rd1+8];
$L__BB4_10:
	add.s32 	%r7, %r2, 5;
	setp.ge.s32 	%p6, %r7, %r208;
	mov.b16 	%rs253, -1;
	@%p6 bra 	$L__BB4_12;
	ld.global.u16 	%rs253, [%rd1+10];
$L__BB4_12:
	add.s32 	%r8, %r2, 6;
	setp.ge.s32 	%p7, %r8, %r208;
	mov.b16 	%rs254, -1;
	@%p7 bra 	$L__BB4_14;
	ld.global.u16 	%rs254, [%rd1+12];
$L__BB4_14:
	add.s32 	%r9, %r2, 7;
	setp.ge.s32 	%p8, %r9, %r208;
	mov.b16 	%rs255, -1;
	@%p8 bra 	$L__BB4_16;
	ld.global.u16 	%rs255, [%rd1+14];
$L__BB4_16:
	add.s32 	%r10, %r2, 8;
	setp.ge.s32 	%p9, %r10, %r208;
	mov.b16 	%rs256, -1;
	@%p9 bra 	$L__BB4_18;
	ld.global.u16 	%rs256, [%rd1+16];
$L__BB4_18:
	add.s32 	%r11, %r2, 9;
	setp.ge.s32 	%p10, %r11, %r208;
	mov.b16 	%rs257, -1;
	@%p10 bra 	$L__BB4_20;
	ld.global.u16 	%rs257, [%rd1+18];
$L__BB4_20:
	add.s32 	%r12, %r2, 10;
	setp.ge.s32 	%p11, %r12, %r208;
	mov.b16 	%rs258, -1;
	@%p11 bra 	$L__BB4_22;
	ld.global.u16 	%rs258, [%rd1+20];
$L__BB4_22:
	add.s32 	%r13, %r2, 11;
	setp.ge.s32 	%p12, %r13, %r208;
	mov.b16 	%rs259, -1;
	@%p12 bra 	$L__BB4_24;
	ld.global.u16 	%rs259, [%rd1+22];
$L__BB4_24:
	add.s32 	%r14, %r2, 12;
	setp.ge.s32 	%p13, %r14, %r208;
	mov.b16 	%rs260, -1;
	@%p13 bra 	$L__BB4_26;
	ld.global.u16 	%rs260, [%rd1+24];
$L__BB4_26:
	add.s32 	%r15, %r2, 13;
	setp.ge.s32 	%p14, %r15, %r208;
	mov.b16 	%rs261, -1;
	@%p14 bra 	$L__BB4_28;
	ld.global.u16 	%rs261, [%rd1+26];
$L__BB4_28:
	add.s32 	%r16, %r2, 14;
	setp.ge.s32 	%p15, %r16, %r208;
	mov.b16 	%rs262, -1;
	@%p15 bra 	$L__BB4_30;
	ld.global.u16 	%rs262, [%rd1+28];
$L__BB4_30:
	add.s32 	%r17, %r2, 15;
	setp.ge.s32 	%p16, %r17, %r208;
	mov.b16 	%rs263, -1;
	@%p16 bra 	$L__BB4_32;
	ld.global.u16 	%rs263, [%rd1+30];
$L__BB4_32:
	add.s32 	%r18, %r2, 16;
	setp.ge.s32 	%p17, %r18, %r208;
	mov.b16 	%rs264, -1;
	@%p17 bra 	$L__BB4_34;
	ld.global.u16 	%rs264, [%rd1+32];
$L__BB4_34:
	add.s32 	%r19, %r2, 17;
	setp.ge.s32 	%p18, %r19, %r208;
	mov.b16 	%rs265, -1;
	@%p18 bra 	$L__BB4_36;
	ld.global.u16 	%rs265, [%rd1+34];
$L__BB4_36:
	add.s32 	%r20, %r2, 18;
	setp.ge.s32 	%p19, %r20, %r208;
	mov.b16 	%rs266, -1;
	@%p19 bra 	$L__BB4_38;
	ld.global.u16 	%rs266, [%rd1+36];
$L__BB4_38:
	bar.sync 	0;
	shfl.sync.idx.b32	%r21|%p20, %r208, 0, 31, -1;
	setp.ge.s32 	%p21, %r2, %r21;
	cvta.to.global.u64 	%rd11, %rd6;
	mul.wide.u32 	%rd12, %r2, 4;
	add.s64 	%rd2, %rd11, %rd12;
	@%p21 bra 	$L__BB4_40;
	ld.global.u32 	%r764, [%rd2];
$L__BB4_40:
	setp.ge.s32 	%p22, %r3, %r21;
	@%p22 bra 	$L__BB4_42;
	ld.global.u32 	%r763, [%rd2+4];
$L__BB4_42:
	setp.ge.s32 	%p23, %r4, %r21;
	@%p23 bra 	$L__BB4_44;
	ld.global.u32 	%r762, [%rd2+8];
$L__BB4_44:
	setp.ge.s32 	%p24, %r5, %r21;
	@%p24 bra 	$L__BB4_46;
	ld.global.u32 	%r761, [%rd2+12];
$L__BB4_46:
	setp.ge.s32 	%p25, %r6, %r21;
	@%p25 bra 	$L__BB4_48;
	ld.global.u32 	%r760, [%rd2+16];
$L__BB4_48:
	setp.ge.s32 	%p26, %r7, %r21;
	@%p26 bra 	$L__BB4_50;
	ld.global.u32 	%r759, [%rd2+20];
$L__BB4_50:
	setp.ge.s32 	%p27, %r8, %r21;
	@%p27 bra 	$L__BB4_52;
	ld.global.u32 	%r758, [%rd2+24];
$L__BB4_52:
	setp.ge.s32 	%p28, %r9, %r21;
	@%p28 bra 	$L__BB4_54;
	ld.global.u32 	%r757, [%rd2+28];
$L__BB4_54:
	setp.ge.s32 	%p29, %r10, %r21;
	@%p29 bra 	$L__BB4_56;
	ld.global.u32 	%r756, [%rd2+32];
$L__BB4_56:
	setp.ge.s32 	%p30, %r11, %r21;
	@%p30 bra 	$L__BB4_58;
	ld.global.u32 	%r755, [%rd2+36];
$L__BB4_58:
	setp.ge.s32 	%p31, %r12, %r21;
	@%p31 bra 	$L__BB4_60;
	ld.global.u32 	%r754, [%rd2+40];
$L__BB4_60:
	setp.ge.s32 	%p32, %r13, %r21;
	@%p32 bra 	$L__BB4_62;
	ld.global.u32 	%r753, [%rd2+44];
$L__BB4_62:
	setp.ge.s32 	%p33, %r14, %r21;
	@%p33 bra 	$L__BB4_64;
	ld.global.u32 	%r752, [%rd2+48];
$L__BB4_64:
	setp.ge.s32 	%p34, %r15, %r21;
	@%p34 bra 	$L__BB4_66;
	ld.global.u32 	%r751, [%rd2+52];
$L__BB4_66:
	setp.ge.s32 	%p35, %r16, %r21;
	@%p35 bra 	$L__BB4_68;
	ld.global.u32 	%r750, [%rd2+56];
$L__BB4_68:
	setp.ge.s32 	%p36, %r17, %r21;
	@%p36 bra 	$L__BB4_70;
	ld.global.u32 	%r749, [%rd2+60];
$L__BB4_70:
	setp.ge.s32 	%p37, %r18, %r21;
	@%p37 bra 	$L__BB4_72;
	ld.global.u32 	%r748, [%rd2+64];
$L__BB4_72:
	setp.ge.s32 	%p38, %r19, %r21;
	@%p38 bra 	$L__BB4_74;
	ld.global.u32 	%r747, [%rd2+68];
$L__BB4_74:
	setp.ge.s32 	%p39, %r20, %r21;
	@%p39 bra 	$L__BB4_76;
	ld.global.u32 	%r746, [%rd2+72];
$L__BB4_76:
	bar.sync 	0;
	setp.gt.s16 	%p40, %rs248, -1;
	selp.b16 	%rs153, -32768, -1, %p40;
	xor.b16  	%rs285, %rs153, %rs248;
	setp.gt.s16 	%p41, %rs249, -1;
	selp.b16 	%rs154, -32768, -1, %p41;
	xor.b16  	%rs284, %rs154, %rs249;
	setp.gt.s16 	%p42, %rs250, -1;
	selp.b16 	%rs155, -32768, -1, %p42;
	xor.b16  	%rs283, %rs155, %rs250;
	setp.gt.s16 	%p43, %rs251, -1;
	selp.b16 	%rs156, -32768, -1, %p43;
	xor.b16  	%rs282, %rs156, %rs251;
	setp.gt.s16 	%p44, %rs252, -1;
	selp.b16 	%rs157, -32768, -1, %p44;
	xor.b16  	%rs281, %rs157, %rs252;
	setp.gt.s16 	%p45, %rs253, -1;
	selp.b16 	%rs158, -32768, -1, %p45;
	xor.b16  	%rs280, %rs158, %rs253;
	setp.gt.s16 	%p46, %rs254, -1;
	selp.b16 	%rs159, -32768, -1, %p46;
	xor.b16  	%rs279, %rs159, %rs254;
	setp.gt.s16 	%p47, %rs255, -1;
	selp.b16 	%rs160, -32768, -1, %p47;
	xor.b16  	%rs278, %rs160, %rs255;
	setp.gt.s16 	%p48, %rs256, -1;
	selp.b16 	%rs161, -32768, -1, %p48;
	xor.b16  	%rs277, %rs161, %rs256;
	setp.gt.s16 	%p49, %rs257, -1;
	selp.b16 	%rs162, -32768, -1, %p49;
	xor.b16  	%rs276, %rs162, %rs257;
	setp.gt.s16 	%p50, %rs258, -1;
	selp.b16 	%rs163, -32768, -1, %p50;
	xor.b16  	%rs275, %rs163, %rs258;
	setp.gt.s16 	%p51, %rs259, -1;
	selp.b16 	%rs164, -32768, -1, %p51;
	xor.b16  	%rs274, %rs164, %rs259;
	setp.gt.s16 	%p52, %rs260, -1;
	selp.b16 	%rs165, -32768, -1, %p52;
	xor.b16  	%rs273, %rs165, %rs260;
	setp.gt.s16 	%p53, %rs261, -1;
	selp.b16 	%rs166, -32768, -1, %p53;
	xor.b16  	%rs272, %rs166, %rs261;
	setp.gt.s16 	%p54, %rs262, -1;
	selp.b16 	%rs167, -32768, -1, %p54;
	xor.b16  	%rs271, %rs167, %rs262;
	setp.gt.s16 	%p55, %rs263, -1;
	selp.b16 	%rs168, -32768, -1, %p55;
	xor.b16  	%rs270, %rs168, %rs263;
	setp.gt.s16 	%p56, %rs264, -1;
	selp.b16 	%rs169, -32768, -1, %p56;
	xor.b16  	%rs269, %rs169, %rs264;
	setp.gt.s16 	%p57, %rs265, -1;
	selp.b16 	%rs170, -32768, -1, %p57;
	xor.b16  	%rs268, %rs170, %rs265;
	setp.gt.s16 	%p58, %rs266, -1;
	selp.b16 	%rs171, -32768, -1, %p58;
	xor.b16  	%rs267, %rs171, %rs266;
	shr.u32 	%r60, %r1, 5;
	shl.b32 	%r231, %r1, 2;
	mov.u32 	%r232, _ZZN3cub18CUB_300001_SM_10006detail10radix_sort31DeviceRadixSortSingleTileKernelINS1_5radix10policy_hubI6__halfjjE10Policy1000ELNS0_9SortOrderE1ES6_jjNS1_21identity_decomposer_tEEEvPKT1_PSB_PKT2_PSF_T3_iiT4_E12temp_storage;
	add.s32 	%r61, %r232, %r231;
	shl.b32 	%r233, %r1, 7;
	add.s32 	%r62, %r61, %r233;
	shl.b32 	%r234, %r60, 2;
	add.s32 	%r235, %r232, %r234;
	add.s32 	%r63, %r235, 33792;
	mad.lo.s32 	%r64, %r1, -94, %r62;
	mad.lo.s32 	%r65, %r1, 38, %r64;
	add.s32 	%r745, %r209, 6;
	sub.s32 	%r744, %r210, %r209;
$L__BB4_77:
	add.s32 	%r295, %r745, -6;
	min.s32 	%r238, %r744, 6;
	mov.b32 	%r324, 0;
	st.shared.u32 	[%r61], %r324;
	st.shared.u32 	[%r61+1024], %r324;
	st.shared.u32 	[%r61+2048], %r324;
	st.shared.u32 	[%r61+3072], %r324;
	st.shared.u32 	[%r61+4096], %r324;
	st.shared.u32 	[%r61+5120], %r324;
	st.shared.u32 	[%r61+6144], %r324;
	st.shared.u32 	[%r61+7168], %r324;
	st.shared.u32 	[%r61+8192], %r324;
	st.shared.u32 	[%r61+9216], %r324;
	st.shared.u32 	[%r61+10240], %r324;
	st.shared.u32 	[%r61+11264], %r324;
	st.shared.u32 	[%r61+12288], %r324;
	st.shared.u32 	[%r61+13312], %r324;
	st.shared.u32 	[%r61+14336], %r324;
	st.shared.u32 	[%r61+15360], %r324;
	st.shared.u32 	[%r61+16384], %r324;
	st.shared.u32 	[%r61+17408], %r324;
	st.shared.u32 	[%r61+18432], %r324;
	st.shared.u32 	[%r61+19456], %r324;
	st.shared.u32 	[%r61+20480], %r324;
	st.shared.u32 	[%r61+21504], %r324;
	st.shared.u32 	[%r61+22528], %r324;
	st.shared.u32 	[%r61+23552], %r324;
	st.shared.u32 	[%r61+24576], %r324;
	st.shared.u32 	[%r61+25600], %r324;
	st.shared.u32 	[%r61+26624], %r324;
	st.shared.u32 	[%r61+27648], %r324;
	st.shared.u32 	[%r61+28672], %r324;
	st.shared.u32 	[%r61+29696], %r324;
	st.shared.u32 	[%r61+30720], %r324;
	st.shared.u32 	[%r61+31744], %r324;
	st.shared.u32 	[%r61+32768], %r324;
	// begin inline asm
	bmsk.clamp.b32 %r236, %r324, %r238;
	// end inline asm
	setp.eq.s16 	%p59, %rs285, 32767;
	selp.b16 	%rs172, -32768, %rs285, %p59;
	cvt.u32.u16 	%r240, %rs172;
	// begin inline asm
	shr.b32 %r239, %r240, %r295;
	// end inline asm
	and.b32  	%r327, %r236, %r239;
	shl.b32 	%r328, %r327, 10;
	not.b32 	%r329, %r328;
	and.b32  	%r330, %r329, 31744;
	add.s32 	%r331, %r61, %r330;
	shr.u32 	%r332, %r327, 4;
	and.b32  	%r333, %r332, 4094;
	sub.s32 	%r90, %r331, %r333;
	ld.shared.u16 	%rs77, [%r90+2];
	add.s16 	%rs173, %rs77, 1;
	st.shared.u16 	[%r90+2], %rs173;
	setp.eq.s16 	%p60, %rs284, 32767;
	selp.b16 	%rs174, -32768, %rs284, %p60;
	cvt.u32.u16 	%r243, %rs174;
	// begin inline asm
	shr.b32 %r242, %r243, %r295;
	// end inline asm
	and.b32  	%r334, %r236, %r242;
	shl.b32 	%r335, %r334, 10;
	not.b32 	%r336, %r335;
	and.b32  	%r337, %r336, 31744;
	add.s32 	%r338, %r61, %r337;
	shr.u32 	%r339, %r334, 4;
	and.b32  	%r340, %r339, 4094;
	sub.s32 	%r91, %r338, %r340;
	ld.shared.u16 	%rs78, [%r91+2];
	add.s16 	%rs175, %rs78, 1;
	st.shared.u16 	[%r91+2], %rs175;
	setp.eq.s16 	%p61, %rs283, 32767;
	selp.b16 	%rs176, -32768, %rs283, %p61;
	cvt.u32.u16 	%r246, %rs176;
	// begin inline asm
	shr.b32 %r245, %r246, %r295;
	// end inline asm
	and.b32  	%r341, %r236, %r245;
	shl.b32 	%r342, %r341, 10;
	not.b32 	%r343, %r342;
	and.b32  	%r344, %r343, 31744;
	add.s32 	%r345, %r61, %r344;
	shr.u32 	%r346, %r341, 4;
	and.b32  	%r347, %r346, 4094;
	sub.s32 	%r92, %r345, %r347;
	ld.shared.u16 	%rs79, [%r92+2];
	add.s16 	%rs177, %rs79, 1;
	st.shared.u16 	[%r92+2], %rs177;
	setp.eq.s16 	%p62, %rs282, 32767;
	selp.b16 	%rs178, -32768, %rs282, %p62;
	cvt.u32.u16 	%r249, %rs178;
	// begin inline asm
	shr.b32 %r248, %r249, %r295;
	// end inline asm
	and.b32  	%r348, %r236, %r248;
	shl.b32 	%r349, %r348, 10;
	not.b32 	%r350, %r349;
	and.b32  	%r351, %r350, 31744;
	add.s32 	%r352, %r61, %r351;
	shr.u32 	%r353, %r348, 4;
	and.b32  	%r354, %r353, 4094;
	sub.s32 	%r93, %r352, %r354;
	ld.shared.u16 	%rs80, [%r93+2];
	add.s16 	%rs179, %rs80, 1;
	st.shared.u16 	[%r93+2], %rs179;
	setp.eq.s16 	%p63, %rs281, 32767;
	selp.b16 	%rs180, -32768, %rs281, %p63;
	cvt.u32.u16 	%r252, %rs180;
	// begin inline asm
	shr.b32 %r251, %r252, %r295;
	// end inline asm
	and.b32  	%r355, %r236, %r251;
	shl.b32 	%r356, %r355, 10;
	not.b32 	%r357, %r356;
	and.b32  	%r358, %r357, 31744;
	add.s32 	%r359, %r61, %r358;
	shr.u32 	%r360, %r355, 4;
	and.b32  	%r361, %r360, 4094;
	sub.s32 	%r94, %r359, %r361;
	ld.shared.u16 	%rs81, [%r94+2];
	add.s16 	%rs181, %rs81, 1;
	st.shared.u16 	[%r94+2], %rs181;
	setp.eq.s16 	%p64, %rs280, 32767;
	selp.b16 	%rs182, -32768, %rs280, %p64;
	cvt.u32.u16 	%r255, %rs182;
	// begin inline asm
	shr.b32 %r254, %r255, %r295;
	// end inline asm
	and.b32  	%r362, %r236, %r254;
	shl.b32 	%r363, %r362, 10;
	not.b32 	%r364, %r363;
	and.b32  	%r365, %r364, 31744;
	add.s32 	%r366, %r61, %r365;
	shr.u32 	%r367, %r362, 4;
	and.b32  	%r368, %r367, 4094;
	sub.s32 	%r95, %r366, %r368;
	ld.shared.u16 	%rs82, [%r95+2];
	add.s16 	%rs183, %rs82, 1;
	st.shared.u16 	[%r95+2], %rs183;
	setp.eq.s16 	%p65, %rs279, 32767;
	selp.b16 	%rs184, -32768, %rs279, %p65;
	cvt.u32.u16 	%r258, %rs184;
	// begin inline asm
	shr.b32 %r257, %r258, %r295;
	// end inline asm
	and.b32  	%r369, %r236, %r257;
	shl.b32 	%r370, %r369, 10;
	not.b32 	%r371, %r370;
	and.b32  	%r372, %r371, 31744;
	add.s32 	%r373, %r61, %r372;
	shr.u32 	%r374, %r369, 4;
	and.b32  	%r375, %r374, 4094;
	sub.s32 	%r96, %r373, %r375;
	ld.shared.u16 	%rs83, [%r96+2];
	add.s16 	%rs185, %rs83, 1;
	st.shared.u16 	[%r96+2], %rs185;
	setp.eq.s16 	%p66, %rs278, 32767;
	selp.b16 	%rs186, -32768, %rs278, %p66;
	cvt.u32.u16 	%r261, %rs186;
	// begin inline asm
	shr.b32 %r260, %r261, %r295;
	// end inline asm
	and.b32  	%r376, %r236, %r260;
	shl.b32 	%r377, %r376, 10;
	not.b32 	%r378, %r377;
	and.b32  	%r379, %r378, 31744;
	add.s32 	%r380, %r61, %r379;
	shr.u32 	%r381, %r376, 4;
	and.b32  	%r382, %r381, 4094;
	sub.s32 	%r97, %r380, %r382;
	ld.shared.u16 	%rs84, [%r97+2];
	add.s16 	%rs187, %rs84, 1;
	st.shared.u16 	[%r97+2], %rs187;
	setp.eq.s16 	%p67, %rs277, 32767;
	selp.b16 	%rs188, -32768, %rs277, %p67;
	cvt.u32.u16 	%r264, %rs188;
	// begin inline asm
	shr.b32 %r263, %r264, %r295;
	// end inline asm
	and.b32  	%r383, %r236, %r263;
	shl.b32 	%r384, %r383, 10;
	not.b32 	%r385, %r384;
	and.b32  	%r386, %r385, 31744;
	add.s32 	%r387, %r61, %r386;
	shr.u32 	%r388, %r383, 4;
	and.b32  	%r389, %r388, 4094;
	sub.s32 	%r98, %r387, %r389;
	ld.shared.u16 	%rs85, [%r98+2];
	add.s16 	%rs189, %rs85, 1;
	st.shared.u16 	[%r98+2], %rs189;
	setp.eq.s16 	%p68, %rs276, 32767;
	selp.b16 	%rs190, -32768, %rs276, %p68;
	cvt.u32.u16 	%r267, %rs190;
	// begin inline asm
	shr.b32 %r266, %r267, %r295;
	// end inline asm
	and.b32  	%r390, %r236, %r266;
	shl.b32 	%r391, %r390, 10;
	not.b32 	%r392, %r391;
	and.b32  	%r393, %r392, 31744;
	add.s32 	%r394, %r61, %r393;
	shr.u32 	%r395, %r390, 4;
	and.b32  	%r396, %r395, 4094;
	sub.s32 	%r99, %r394, %r396;
	ld.shared.u16 	%rs86, [%r99+2];
	add.s16 	%rs191, %rs86, 1;
	st.shared.u16 	[%r99+2], %rs191;
	setp.eq.s16 	%p69, %rs275, 32767;
	selp.b16 	%rs192, -32768, %rs275, %p69;
	cvt.u32.u16 	%r270, %rs192;
	// begin inline asm
	shr.b32 %r269, %r270, %r295;
	// end inline asm
	and.b32  	%r397, %r236, %r269;
	shl.b32 	%r398, %r397, 10;
	not.b32 	%r399, %r398;
	and.b32  	%r400, %r399, 31744;
	add.s32 	%r401, %r61, %r400;
	shr.u32 	%r402, %r397, 4;
	and.b32  	%r403, %r402, 4094;
	sub.s32 	%r100, %r401, %r403;
	ld.shared.u16 	%rs87, [%r100+2];
	add.s16 	%rs193, %rs87, 1;
	st.shared.u16 	[%r100+2], %rs193;
	setp.eq.s16 	%p70, %rs274, 32767;
	selp.b16 	%rs194, -32768, %rs274, %p70;
	cvt.u32.u16 	%r273, %rs194;
	// begin inline asm
	shr.b32 %r272, %r273, %r295;
	// end inline asm
	and.b32  	%r404, %r236, %r272;
	shl.b32 	%r405, %r404, 10;
	not.b32 	%r406, %r405;
	and.b32  	%r407, %r406, 31744;
	add.s32 	%r408, %r61, %r407;
	shr.u32 	%r409, %r404, 4;
	and.b32  	%r410, %r409, 4094;
	sub.s32 	%r101, %r408, %r410;
	ld.shared.u16 	%rs88, [%r101+2];
	add.s16 	%rs195, %rs88, 1;
	st.shared.u16 	[%r101+2], %rs195;
	setp.eq.s16 	%p71, %rs273, 32767;
	selp.b16 	%rs196, -32768, %rs273, %p71;
	cvt.u32.u16 	%r276, %rs196;
	// begin inline asm
	shr.b32 %r275, %r276, %r295;
	// end inline asm
	and.b32  	%r411, %r236, %r275;
	shl.b32 	%r412, %r411, 10;
	not.b32 	%r413, %r412;
	and.b32  	%r414, %r413, 31744;
	add.s32 	%r415, %r61, %r414;
	shr.u32 	%r416, %r411, 4;
	and.b32  	%r417, %r416, 4094;
	sub.s32 	%r102, %r415, %r417;
	ld.shared.u16 	%rs89, [%r102+2];
	add.s16 	%rs197, %rs89, 1;
	st.shared.u16 	[%r102+2], %rs197;
	setp.eq.s16 	%p72, %rs272, 32767;
	selp.b16 	%rs198, -32768, %rs272, %p72;
	cvt.u32.u16 	%r279, %rs198;
	// begin inline asm
	shr.b32 %r278, %r279, %r295;
	// end inline asm
	and.b32  	%r418, %r236, %r278;
	shl.b32 	%r419, %r418, 10;
	not.b32 	%r420, %r419;
	and.b32  	%r421, %r420, 31744;
	add.s32 	%r422, %r61, %r421;
	shr.u32 	%r423, %r418, 4;
	and.b32  	%r424, %r423, 4094;
	sub.s32 	%r103, %r422, %r424;
	ld.shared.u16 	%rs90, [%r103+2];
	add.s16 	%rs199, %rs90, 1;
	st.shared.u16 	[%r103+2], %rs199;
	setp.eq.s16 	%p73, %rs271, 32767;
	selp.b16 	%rs200, -32768, %rs271, %p73;
	cvt.u32.u16 	%r282, %rs200;
	// begin inline asm
	shr.b32 %r281, %r282, %r295;
	// end inline asm
	and.b32  	%r425, %r236, %r281;
	shl.b32 	%r426, %r425, 10;
	not.b32 	%r427, %r426;
	and.b32  	%r428, %r427, 31744;
	add.s32 	%r429, %r61, %r428;
	shr.u32 	%r430, %r425, 4;
	and.b32  	%r431, %r430, 4094;
	sub.s32 	%r104, %r429, %r431;
	ld.shared.u16 	%rs91, [%r104+2];
	add.s16 	%rs201, %rs91, 1;
	st.shared.u16 	[%r104+2], %rs201;
	setp.eq.s16 	%p74, %rs270, 32767;
	selp.b16 	%rs202, -32768, %rs270, %p74;
	cvt.u32.u16 	%r285, %rs202;
	// begin inline asm
	shr.b32 %r284, %r285, %r295;
	// end inline asm
	and.b32  	%r432, %r236, %r284;
	shl.b32 	%r433, %r432, 10;
	not.b32 	%r434, %r433;
	and.b32  	%r435, %r434, 31744;
	add.s32 	%r436, %r61, %r435;
	shr.u32 	%r437, %r432, 4;
	and.b32  	%r438, %r437, 4094;
	sub.s32 	%r105, %r436, %r438;
	ld.shared.u16 	%rs92, [%r105+2];
	add.s16 	%rs203, %rs92, 1;
	st.shared.u16 	[%r105+2], %rs203;
	setp.eq.s16 	%p75, %rs269, 32767;
	selp.b16 	%rs204, -32768, %rs269, %p75;
	cvt.u32.u16 	%r288, %rs204;
	// begin inline asm
	shr.b32 %r287, %r288, %r295;
	// end inline asm
	and.b32  	%r439, %r236, %r287;
	shl.b32 	%r440, %r439, 10;
	not.b32 	%r441, %r440;
	and.b32  	%r442, %r441, 31744;
	add.s32 	%r443, %r61, %r442;
	shr.u32 	%r444, %r439, 4;
	and.b32  	%r445, %r444, 4094;
	sub.s32 	%r106, %r443, %r445;
	ld.shared.u16 	%rs93, [%r106+2];
	add.s16 	%rs205, %rs93, 1;
	st.shared.u16 	[%r106+2], %rs205;
	setp.eq.s16 	%p76, %rs268, 32767;
	selp.b16 	%rs206, -32768, %rs268, %p76;
	cvt.u32.u16 	%r291, %rs206;
	// begin inline asm
	shr.b32 %r290, %r291, %r295;
	// end inline asm
	and.b32  	%r446, %r236, %r290;
	shl.b32 	%r447, %r446, 10;
	not.b32 	%r448, %r447;
	and.b32  	%r449, %r448, 31744;
	add.s32 	%r450, %r61, %r449;
	shr.u32 	%r451, %r446, 4;
	and.b32  	%r452, %r451, 4094;
	sub.s32 	%r107, %r450, %r452;
	ld.shared.u16 	%rs94, [%r107+2];
	add.s16 	%rs207, %rs94, 1;
	st.shared.u16 	[%r107+2], %rs207;
	setp.eq.s16 	%p77, %rs267, 32767;
	selp.b16 	%rs208, -32768, %rs267, %p77;
	cvt.u32.u16 	%r294, %rs208;
	// begin inline asm
	shr.b32 %r293, %r294, %r295;
	// end inline asm
	and.b32  	%r453, %r236, %r293;
	shl.b32 	%r454, %r453, 10;
	not.b32 	%r455, %r454;
	and.b32  	%r456, %r455, 31744;
	add.s32 	%r457, %r61, %r456;
	shr.u32 	%r458, %r453, 4;
	and.b32  	%r459, %r458, 4094;
	sub.s32 	%r108, %r457, %r459;
	ld.shared.u16 	%rs95, [%r108+2];
	add.s16 	%rs209, %rs95, 1;
	st.shared.u16 	[%r108+2], %rs209;
	bar.sync 	0;
	ld.shared.u32 	%r109, [%r62];
	ld.shared.u32 	%r460, [%r62+4];
	ld.shared.u32 	%r461, [%r62+8];
	ld.shared.u32 	%r462, [%r62+12];
	ld.shared.u32 	%r463, [%r62+16];
	ld.shared.u32 	%r464, [%r62+20];
	ld.shared.u32 	%r465, [%r62+24];
	ld.shared.u32 	%r466, [%r62+28];
	ld.shared.u32 	%r467, [%r62+32];
	ld.shared.u32 	%r468, [%r62+36];
	ld.shared.u32 	%r469, [%r62+40];
	ld.shared.u32 	%r470, [%r62+44];
	ld.shared.u32 	%r471, [%r62+48];
	ld.shared.u32 	%r472, [%r62+52];
	ld.shared.u32 	%r473, [%r62+56];
	ld.shared.u32 	%r474, [%r62+60];
	ld.shared.u32 	%r475, [%r62+64];
	ld.shared.u32 	%r476, [%r62+68];
	ld.shared.u32 	%r477, [%r62+72];
	ld.shared.u32 	%r478, [%r62+76];
	ld.shared.u32 	%r479, [%r62+80];
	ld.shared.u32 	%r480, [%r62+84];
	ld.shared.u32 	%r481, [%r62+88];
	ld.shared.u32 	%r482, [%r62+92];
	ld.shared.u32 	%r483, [%r62+96];
	ld.shared.u32 	%r484, [%r62+100];
	ld.shared.u32 	%r485, [%r62+104];
	ld.shared.u32 	%r486, [%r62+108];
	ld.shared.u32 	%r487, [%r62+112];
	ld.shared.u32 	%r488, [%r62+116];
	ld.shared.u32 	%r489, [%r62+120];
	ld.shared.u32 	%r490, [%r62+124];
	ld.shared.u32 	%r491, [%r62+128];
	add.s32 	%r110, %r460, %r109;
	add.s32 	%r111, %r461, %r110;
	add.s32 	%r112, %r462, %r111;
	add.s32 	%r113, %r463, %r112;
	add.s32 	%r114, %r464, %r113;
	add.s32 	%r115, %r465, %r114;
	add.s32 	%r116, %r466, %r115;
	add.s32 	%r117, %r467, %r116;
	add.s32 	%r118, %r468, %r117;
	add.s32 	%r119, %r469, %r118;
	add.s32 	%r120, %r470, %r119;
	add.s32 	%r121, %r471, %r120;
	add.s32 	%r122, %r472, %r121;
	add.s32 	%r123, %r473, %r122;
	add.s32 	%r124, %r474, %r123;
	add.s32 	%r125, %r475, %r124;
	add.s32 	%r126, %r476, %r125;
	add.s32 	%r127, %r477, %r126;
	add.s32 	%r128, %r478, %r127;
	add.s32 	%r129, %r479, %r128;
	add.s32 	%r130, %r480, %r129;
	add.s32 	%r131, %r481, %r130;
	add.s32 	%r132, %r482, %r131;
	add.s32 	%r133, %r483, %r132;
	add.s32 	%r134, %r484, %r133;
	add.s32 	%r135, %r485, %r134;
	add.s32 	%r136, %r486, %r135;
	add.s32 	%r137, %r487, %r136;
	add.s32 	%r138, %r488, %r137;
	add.s32 	%r139, %r489, %r138;
	add.s32 	%r140, %r490, %r139;
	add.s32 	%r301, %r491, %r140;
	// begin inline asm
	mov.u32 %r296, %laneid;
	// end inline asm
	mov.b32 	%r299, 1;
	mov.b32 	%r326, -1;
	// begin inline asm
	{  .reg .u32 r0;  .reg .pred p;  shfl.sync.up.b32 r0|p, %r301, %r299, %r324, %r326;  @p add.u32 r0, r0, %r301;  mov.u32 %r297, r0;}
	// end inline asm
	mov.b32 	%r305, 2;
	// begin inline asm
	{  .reg .u32 r0;  .reg .pred p;  shfl.sync.up.b32 r0|p, %r297, %r305, %r324, %r326;  @p add.u32 r0, r0, %r297;  mov.u32 %r303, r0;}
	// end inline asm
	mov.b32 	%r311, 4;
	// begin inline asm
	{  .reg .u32 r0;  .reg .pred p;  shfl.sync.up.b32 r0|p, %r303, %r311, %r324, %r326;  @p add.u32 r0, r0, %r303;  mov.u32 %r309, r0;}
	// end inline asm
	mov.b32 	%r317, 8;
	// begin inline asm
	{  .reg .u32 r0;  .reg .pred p;  shfl.sync.up.b32 r0|p, %r309, %r317, %r324, %r326;  @p add.u32 r0, r0, %r309;  mov.u32 %r315, r0;}
	// end inline asm
	mov.b32 	%r323, 16;
	// begin inline asm
	{  .reg .u32 r0;  .reg .pred p;  shfl.sync.up.b32 r0|p, %r315, %r323, %r324, %r326;  @p add.u32 r0, r0, %r315;  mov.u32 %r321, r0;}
	// end inline asm
	setp.ne.s32 	%p78, %r296, 31;
	@%p78 bra 	$L__BB4_79;
	st.shared.u32 	[%r63], %r321;
$L__BB4_79:
	sub.s32 	%r492, %r321, %r301;
	setp.gt.u32 	%p79, %r1, 31;
	setp.eq.s32 	%p80, %r60, 7;
	setp.eq.s32 	%p81, %r60, 6;
	setp.eq.s32 	%p82, %r60, 5;
	setp.eq.s32 	%p83, %r60, 4;
	setp.eq.s32 	%p84, %r60, 3;
	setp.eq.s32 	%p85, %r60, 2;
	setp.eq.s32 	%p86, %r60, 1;
	bar.sync 	0;
	ld.shared.v4.u32 	{%r493, %r494, %r495, %r496}, [_ZZN3cub18CUB_300001_SM_10006detail10radix_sort31DeviceRadixSortSingleTileKernelINS1_5radix10policy_hubI6__halfjjE10Policy1000ELNS0_9SortOrderE1ES6_jjNS1_21identity_decomposer_tEEEvPKT1_PSB_PKT2_PSF_T3_iiT4_E12temp_storage+33792];
	selp.b32 	%r497, %r493, %r765, %p86;
	add.s32 	%r498, %r494, %r493;
	selp.b32 	%r499, %r498, %r497, %p85;
	add.s32 	%r500, %r498, %r495;
	selp.b32 	%r501, %r500, %r499, %p84;
	add.s32 	%r502, %r500, %r496;
	selp.b32 	%r503, %r502, %r501, %p83;
	ld.shared.v4.u32 	{%r504, %r505, %r506, %r507}, [_ZZN3cub18CUB_300001_SM_10006detail10radix_sort31DeviceRadixSortSingleTileKernelINS1_5radix10policy_hubI6__halfjjE10Policy1000ELNS0_9SortOrderE1ES6_jjNS1_21identity_decomposer_tEEEvPKT1_PSB_PKT2_PSF_T3_iiT4_E12temp_storage+33808];
	add.s32 	%r508, %r502, %r504;
	selp.b32 	%r509, %r508, %r503, %p82;
	add.s32 	%r510, %r508, %r505;
	selp.b32 	%r511, %r510, %r509, %p81;
	add.s32 	%r512, %r510, %r506;
	selp.b32 	%r765, %r512, %r511, %p80;
	add.s32 	%r145, %r512, %r507;
	setp.ne.s32 	%p87, %r296, 0;
	selp.b32 	%r513, %r492, 0, %p87;
	add.s32 	%r514, %r765, %r513;
	or.pred  	%p88, %p79, %p87;
	selp.b32 	%r766, %r514, %r492, %p79;
	@%p88 bra 	$L__BB4_81;
	shl.b32 	%r766, %r145, 16;
	st.shared.u32 	[_ZZN3cub18CUB_300001_SM_10006detail10radix_sort31DeviceRadixSortSingleTileKernelINS1_5radix10policy_hubI6__halfjjE10Policy1000ELNS0_9SortOrderE1ES6_jjNS1_21identity_decomposer_tEEEvPKT1_PSB_PKT2_PSF_T3_iiT4_E12temp_storage+33832], %r766;
$L__BB4_81:
	setp.eq.s32 	%p89, %r1, 0;
	bar.sync 	0;
	ld.shared.u32 	%r515, [_ZZN3cub18CUB_300001_SM_10006detail10radix_sort31DeviceRadixSortSingleTileKernelINS1_5radix10policy_hubI6__halfjjE10Policy1000ELNS0_9SortOrderE1ES6_jjNS1_21identity_decomposer_tEEEvPKT1_PSB_PKT2_PSF_T3_iiT4_E12temp_storage+33832];
	selp.b32 	%r516, 0, %r515, %p89;
	add.s32 	%r517, %r766, %r516;
	add.s32 	%r518, %r109, %r517;
	add.s32 	%r519, %r110, %r517;
	add.s32 	%r520, %r111, %r517;
	add.s32 	%r521, %r112, %r517;
	add.s32 	%r522, %r113, %r517;
	add.s32 	%r523, %r114, %r517;
	add.s32 	%r524, %r115, %r517;
	add.s32 	%r525, %r116, %r517;
	add.s32 	%r526, %r117, %r517;
	add.s32 	%r527, %r118, %r517;
	add.s32 	%r528, %r119, %r517;
	add.s32 	%r529, %r120, %r517;
	add.s32 	%r530, %r121, %r517;
	add.s32 	%r531, %r122, %r517;
	add.s32 	%r532, %r123, %r517;
	add.s32 	%r533, %r124, %r517;
	add.s32 	%r534, %r125, %r517;
	add.s32 	%r535, %r126, %r517;
	add.s32 	%r536, %r127, %r517;
	add.s32 	%r537, %r128, %r517;
	add.s32 	%r538, %r129, %r517;
	add.s32 	%r539, %r130, %r517;
	add.s32 	%r540, %r131, %r517;
	add.s32 	%r541, %r132, %r517;
	add.s32 	%r542, %r133, %r517;
	add.s32 	%r543, %r134, %r517;
	add.s32 	%r544, %r135, %r517;
	add.s32 	%r545, %r136, %r517;
	add.s32 	%r546, %r137, %r517;
	add.s32 	%r547, %r138, %r517;
	add.s32 	%r548, %r139, %r517;
	add.s32 	%r549, %r140, %r517;
	st.shared.u32 	[%r62], %r517;
	st.shared.u32 	[%r62+4], %r518;
	st.shared.u32 	[%r62+8], %r519;
	st.shared.u32 	[%r62+12], %r520;
	st.shared.u32 	[%r62+16], %r521;
	st.shared.u32 	[%r62+20], %r522;
	st.shared.u32 	[%r62+24], %r523;
	st.shared.u32 	[%r62+28], %r524;
	st.shared.u32 	[%r62+32], %r525;
	st.shared.u32 	[%r62+36], %r526;
	st.shared.u32 	[%r62+40], %r527;
	st.shared.u32 	[%r62+44], %r528;
	st.shared.u32 	[%r62+48], %r529;
	st.shared.u32 	[%r62+52], %r530;
	st.shared.u32 	[%r62+56], %r531;
	st.shared.u32 	[%r62+60], %r532;
	st.shared.u32 	[%r62+64], %r533;
	st.shared.u32 	[%r62+68], %r534;
	st.shared.u32 	[%r62+72], %r535;
	st.shared.u32 	[%r62+76], %r536;
	st.shared.u32 	[%r62+80], %r537;
	st.shared.u32 	[%r62+84], %r538;
	st.shared.u32 	[%r62+88], %r539;
	st.shared.u32 	[%r62+92], %r540;
	st.shared.u32 	[%r62+96], %r541;
	st.shared.u32 	[%r62+100], %r542;
	st.shared.u32 	[%r62+104], %r543;
	st.shared.u32 	[%r62+108], %r544;
	st.shared.u32 	[%r62+112], %r545;
	st.shared.u32 	[%r62+116], %r546;
	st.shared.u32 	[%r62+120], %r547;
	st.shared.u32 	[%r62+124], %r548;
	st.shared.u32 	[%r62+128], %r549;
	bar.sync 	0;
	cvt.u32.u16 	%r550, %rs77;
	ld.shared.u16 	%r551, [%r90+2];
	add.s32 	%r149, %r551, %r550;
	cvt.u32.u16 	%r552, %rs78;
	ld.shared.u16 	%r553, [%r91+2];
	add.s32 	%r150, %r553, %r552;
	cvt.u32.u16 	%r554, %rs79;
	ld.shared.u16 	%r555, [%r92+2];
	add.s32 	%r151, %r555, %r554;
	cvt.u32.u16 	%r556, %rs80;
	ld.shared.u16 	%r557, [%r93+2];
	add.s32 	%r152, %r557, %r556;
	cvt.u32.u16 	%r558, %rs81;
	ld.shared.u16 	%r559, [%r94+2];
	add.s32 	%r153, %r559, %r558;
	cvt.u32.u16 	%r560, %rs82;
	ld.shared.u16 	%r561, [%r95+2];
	add.s32 	%r154, %r561, %r560;
	cvt.u32.u16 	%r562, %rs83;
	ld.shared.u16 	%r563, [%r96+2];
	add.s32 	%r155, %r563, %r562;
	cvt.u32.u16 	%r564, %rs84;
	ld.shared.u16 	%r565, [%r97+2];
	add.s32 	%r156, %r565, %r564;
	cvt.u32.u16 	%r566, %rs85;
	ld.shared.u16 	%r567, [%r98+2];
	add.s32 	%r157, %r567, %r566;
	cvt.u32.u16 	%r568, %rs86;
	ld.shared.u16 	%r569, [%r99+2];
	add.s32 	%r158, %r569, %r568;
	cvt.u32.u16 	%r570, %rs87;
	ld.shared.u16 	%r571, [%r100+2];
	add.s32 	%r159, %r571, %r570;
	cvt.u32.u16 	%r572, %rs88;
	ld.shared.u16 	%r573, [%r101+2];
	add.s32 	%r160, %r573, %r572;
	cvt.u32.u16 	%r574, %rs89;
	ld.shared.u16 	%r575, [%r102+2];
	add.s32 	%r161, %r575, %r574;
	cvt.u32.u16 	%r576, %rs90;
	ld.shared.u16 	%r577, [%r103+2];
	add.s32 	%r162, %r577, %r576;
	cvt.u32.u16 	%r578, %rs91;
	ld.shared.u16 	%r579, [%r104+2];
	add.s32 	%r163, %r579, %r578;
	cvt.u32.u16 	%r580, %rs92;
	ld.shared.u16 	%r581, [%r105+2];
	add.s32 	%r164, %r581, %r580;
	cvt.u32.u16 	%r582, %rs93;
	ld.shared.u16 	%r583, [%r106+2];
	add.s32 	%r165, %r583, %r582;
	cvt.u32.u16 	%r584, %rs94;
	ld.shared.u16 	%r585, [%r107+2];
	add.s32 	%r166, %r585, %r584;
	cvt.u32.u16 	%r586, %rs95;
	ld.shared.u16 	%r587, [%r108+2];
	add.s32 	%r167, %r587, %r586;
	bar.sync 	0;
	setp.lt.s32 	%p90, %r745, %r210;
	@%p90 bra 	$L__BB4_121;
	shl.b32 	%r588, %r149, 1;
	mov.u32 	%r589, _ZZN3cub18CUB_300001_SM_10006detail10radix_sort31DeviceRadixSortSingleTileKernelINS1_5radix10policy_hubI6__halfjjE10Policy1000ELNS0_9SortOrderE1ES6_jjNS1_21identity_decomposer_tEEEvPKT1_PSB_PKT2_PSF_T3_iiT4_E12temp_storage;
	add.s32 	%r590, %r589, %r588;
	st.shared.u16 	[%r590], %rs285;
	shl.b32 	%r591, %r150, 1;
	add.s32 	%r592, %r589, %r591;
	st.shared.u16 	[%r592], %rs284;
	shl.b32 	%r593, %r151, 1;
	add.s32 	%r594, %r589, %r593;
	st.shared.u16 	[%r594], %rs283;
	shl.b32 	%r595, %r152, 1;
	add.s32 	%r596, %r589, %r595;
	st.shared.u16 	[%r596], %rs282;
	shl.b32 	%r597, %r153, 1;
	add.s32 	%r598, %r589, %r597;
	st.shared.u16 	[%r598], %rs281;
	shl.b32 	%r599, %r154, 1;
	add.s32 	%r600, %r589, %r599;
	st.shared.u16 	[%r600], %rs280;
	shl.b32 	%r601, %r155, 1;
	add.s32 	%r602, %r589, %r601;
	st.shared.u16 	[%r602], %rs279;
	shl.b32 	%r603, %r156, 1;
	add.s32 	%r604, %r589, %r603;
	st.shared.u16 	[%r604], %rs278;
	shl.b32 	%r605, %r157, 1;
	add.s32 	%r606, %r589, %r605;
	st.shared.u16 	[%r606], %rs277;
	shl.b32 	%r607, %r158, 1;
	add.s32 	%r608, %r589, %r607;
	st.shared.u16 	[%r608], %rs276;
	shl.b32 	%r609, %r159, 1;
	add.s32 	%r610, %r589, %r609;
	st.shared.u16 	[%r610], %rs275;
	shl.b32 	%r611, %r160, 1;
	add.s32 	%r612, %r589, %r611;
	st.shared.u16 	[%r612], %rs274;
	shl.b32 	%r613, %r161, 1;
	add.s32 	%r614, %r589, %r613;
	st.shared.u16 	[%r614], %rs273;
	shl.b32 	%r615, %r162, 1;
	add.s32 	%r616, %r589, %r615;
	st.shared.u16 	[%r616], %rs272;
	shl.b32 	%r617, %r163, 1;
	add.s32 	%r618, %r589, %r617;
	st.shared.u16 	[%r618], %rs271;
	shl.b32 	%r619, %r164, 1;
	add.s32 	%r620, %r589, %r619;
	st.shared.u16 	[%r620], %rs270;
	shl.b32 	%r621, %r165, 1;
	add.s32 	%r622, %r589, %r621;
	st.shared.u16 	[%r622], %rs269;
	shl.b32 	%r623, %r166, 1;
	add.s32 	%r624, %r589, %r623;
	st.shared.u16 	[%r624], %rs268;
	shl.b32 	%r625, %r167, 1;
	add.s32 	%r626, %r589, %r625;
	st.shared.u16 	[%r626], %rs267;
	bar.sync 	0;
	mad.lo.s32 	%r627, %r1, -74, %r65;
	ld.shared.u16 	%rs96, [%r627];
	ld.shared.u16 	%rs97, [%r627+512];
	ld.shared.u16 	%rs98, [%r627+1024];
	ld.shared.u16 	%rs99, [%r627+1536];
	ld.shared.u16 	%rs100, [%r627+2048];
	ld.shared.u16 	%rs101, [%r627+2560];
	ld.shared.u16 	%rs102, [%r627+3072];
	ld.shared.u16 	%rs103, [%r627+3584];
	ld.shared.u16 	%rs104, [%r627+4096];
	ld.shared.u16 	%rs105, [%r627+4608];
	ld.shared.u16 	%rs106, [%r627+5120];
	ld.shared.u16 	%rs107, [%r627+5632];
	ld.shared.u16 	%rs108, [%r627+6144];
	ld.shared.u16 	%rs109, [%r627+6656];
	ld.shared.u16 	%rs110, [%r627+7168];
	ld.shared.u16 	%rs111, [%r627+7680];
	ld.shared.u16 	%rs112, [%r627+8192];
	ld.shared.u16 	%rs113, [%r627+8704];
	ld.shared.u16 	%rs114, [%r627+9216];
	bar.sync 	0;
	add.s32 	%r628, %r590, %r588;
	st.shared.u32 	[%r628], %r764;
	add.s32 	%r629, %r592, %r591;
	st.shared.u32 	[%r629], %r763;
	add.s32 	%r630, %r594, %r593;
	st.shared.u32 	[%r630], %r762;
	add.s32 	%r631, %r596, %r595;
	st.shared.u32 	[%r631], %r761;
	add.s32 	%r632, %r598, %r597;
	st.shared.u32 	[%r632], %r760;
	add.s32 	%r633, %r600, %r599;
	st.shared.u32 	[%r633], %r759;
	add.s32 	%r634, %r602, %r601;
	st.shared.u32 	[%r634], %r758;
	add.s32 	%r635, %r604, %r603;
	st.shared.u32 	[%r635], %r757;
	add.s32 	%r636, %r606, %r605;
	st.shared.u32 	[%r636], %r756;
	add.s32 	%r637, %r608, %r607;
	st.shared.u32 	[%r637], %r755;
	add.s32 	%r638, %r610, %r609;
	st.shared.u32 	[%r638], %r754;
	add.s32 	%r639, %r612, %r611;
	st.shared.u32 	[%r639], %r753;
	add.s32 	%r640, %r614, %r613;
	st.shared.u32 	[%r640], %r752;
	add.s32 	%r641, %r616, %r615;
	st.shared.u32 	[%r641], %r751;
	add.s32 	%r642, %r618, %r617;
	st.shared.u32 	[%r642], %r750;
	add.s32 	%r643, %r620, %r619;
	st.shared.u32 	[%r643], %r749;
	add.s32 	%r644, %r622, %r621;
	st.shared.u32 	[%r644], %r748;
	add.s32 	%r645, %r624, %r623;
	st.shared.u32 	[%r645], %r747;
	add.s32 	%r646, %r626, %r625;
	st.shared.u32 	[%r646], %r746;
	bar.sync 	0;
	shl.b32 	%r647, %r1, 1;
	add.s32 	%r168, %r627, %r647;
	ld.shared.u32 	%r169, [%r168+1024];
	ld.shared.u32 	%r170, [%r168+2048];
	ld.shared.u32 	%r171, [%r168+3072];
	ld.shared.u32 	%r172, [%r168+4096];
	ld.shared.u32 	%r173, [%r168+5120];
	ld.shared.u32 	%r174, [%r168+6144];
	ld.shared.u32 	%r175, [%r168+7168];
	ld.shared.u32 	%r176, [%r168+8192];
	ld.shared.u32 	%r177, [%r168+9216];
	ld.shared.u32 	%r178, [%r168+10240];
	ld.shared.u32 	%r179, [%r168+11264];
	ld.shared.u32 	%r180, [%r168+12288];
	ld.shared.u32 	%r181, [%r168+13312];
	ld.shared.u32 	%r182, [%r168+14336];
	ld.shared.u32 	%r183, [%r168+15360];
	ld.shared.u32 	%r184, [%r168+16384];
	ld.shared.u32 	%r185, [%r168+17408];
	ld.shared.u32 	%r186, [%r168+18432];
	setp.lt.u32 	%p91, %r1, %r21;
	cvta.to.global.u64 	%rd13, %rd5;
	mul.wide.u32 	%rd14, %r1, 2;
	add.s64 	%rd3, %rd13, %rd14;
	cvta.to.global.u64 	%rd15, %rd7;
	mul.wide.u32 	%rd16, %r1, 4;
	add.s64 	%rd4, %rd15, %rd16;
	@%p91 bra 	$L__BB4_83;
	bra.uni 	$L__BB4_84;
$L__BB4_83:
	ld.shared.u32 	%r648, [%r168];
	setp.gt.s16 	%p92, %rs96, -1;
	selp.b16 	%rs210, -1, -32768, %p92;
	xor.b16  	%rs211, %rs210, %rs96;
	st.global.u16 	[%rd3], %rs211;
	st.global.u32 	[%rd4], %r648;
$L__BB4_84:
	add.s32 	%r649, %r1, 256;
	setp.ge.u32 	%p93, %r649, %r21;
	@%p93 bra 	$L__BB4_86;
	setp.gt.s16 	%p94, %rs97, -1;
	selp.b16 	%rs212, -1, -32768, %p94;
	xor.b16  	%rs213, %rs212, %rs97;
	st.global.u16 	[%rd3+512], %rs213;
	st.global.u32 	[%rd4+1024], %r169;
$L__BB4_86:
	add.s32 	%r650, %r1, 512;
	setp.ge.u32 	%p95, %r650, %r21;
	@%p95 bra 	$L__BB4_88;
	setp.gt.s16 	%p96, %rs98, -1;
	selp.b16 	%rs214, -1, -32768, %p96;
	xor.b16  	%rs215, %rs214, %rs98;
	st.global.u16 	[%rd3+1024], %rs215;
	st.global.u32 	[%rd4+2048], %r170;
$L__BB4_88:
	add.s32 	%r651, %r1, 768;
	setp.ge.u32 	%p97, %r651, %r21;
	@%p97 bra 	$L__BB4_90;
	setp.gt.s16 	%p98, %rs99, -1;
	selp.b16 	%rs216, -1, -32768, %p98;
	xor.b16  	%rs217, %rs216, %rs99;
	st.global.u16 	[%rd3+1536], %rs217;
	st.global.u32 	[%rd4+3072], %r171;
$L__BB4_90:
	or.b32  	%r652, %r1, 1024;
	setp.ge.u32 	%p99, %r652, %r21;
	@%p99 bra 	$L__BB4_92;
	setp.gt.s16 	%p100, %rs100, -1;
	selp.b16 	%rs218, -1, -32768, %p100;
	xor.b16  	%rs219, %rs218, %rs100;
	st.global.u16 	[%rd3+2048], %rs219;
	st.global.u32 	[%rd4+4096], %r172;
$L__BB4_92:
	add.s32 	%r653, %r1, 1280;
	setp.ge.u32 	%p101, %r653, %r21;
	@%p101 bra 	$L__BB4_94;
	setp.gt.s16 	%p102, %rs101, -1;
	selp.b16 	%rs220, -1, -32768, %p102;
	xor.b16  	%rs221, %rs220, %rs101;
	st.global.u16 	[%rd3+2560], %rs221;
	st.global.u32 	[%rd4+5120], %r173;
$L__BB4_94:
	add.s32 	%r654, %r1, 1536;
	setp.ge.u32 	%p103, %r654, %r21;
	@%p103 bra 	$L__BB4_96;
	setp.gt.s16 	%p104, %rs102, -1;
	selp.b16 	%rs222, -1, -32768, %p104;
	xor.b16  	%rs223, %rs222, %rs102;
	st.global.u16 	[%rd3+3072], %rs223;
	st.global.u32 	[%rd4+6144], %r174;
$L__BB4_96:
	add.s32 	%r655, %r1, 1792;
	setp.ge.u32 	%p105, %r655, %r21;
	@%p105 bra 	$L__BB4_98;
	setp.gt.s16 	%p106, %rs103, -1;
	selp.b16 	%rs224, -1, -32768, %p106;
	xor.b16  	%rs225, %rs224, %rs103;
	st.global.u16 	[%rd3+3584], %rs225;
	st.global.u32 	[%rd4+7168], %r175;
$L__BB4_98:
	or.b32  	%r656, %r1, 2048;
	setp.ge.u32 	%p107, %r656, %r21;
	@%p107 bra 	$L__BB4_100;
	setp.gt.s16 	%p108, %rs104, -1;
	selp.b16 	%rs226, -1, -32768, %p108;
	xor.b16  	%rs227, %rs226, %rs104;
	st.global.u16 	[%rd3+4096], %rs227;
	st.global.u32 	[%rd4+8192], %r176;
$L__BB4_100:
	add.s32 	%r657, %r1, 2304;
	setp.ge.u32 	%p109, %r657, %r21;
	@%p109 bra 	$L__BB4_102;
	setp.gt.s16 	%p110, %rs105, -1;
	selp.b16 	%rs228, -1, -32768, %p110;
	xor.b16  	%rs229, %rs228, %rs105;
	st.global.u16 	[%rd3+4608], %rs229;
	st.global.u32 	[%rd4+9216], %r177;
$L__BB4_102:
	add.s32 	%r658, %r1, 2560;
	setp.ge.u32 	%p111, %r658, %r21;
	@%p111 bra 	$L__BB4_104;
	setp.gt.s16 	%p112, %rs106, -1;
	selp.b16 	%rs230, -1, -32768, %p112;
	xor.b16  	%rs231, %rs230, %rs106;
	st.global.u16 	[%rd3+5120], %rs231;
	st.global.u32 	[%rd4+10240], %r178;
$L__BB4_104:
	add.s32 	%r659, %r1, 2816;
	setp.ge.u32 	%p113, %r659, %r21;
	@%p113 bra 	$L__BB4_106;
	setp.gt.s16 	%p114, %rs107, -1;
	selp.b16 	%rs232, -1, -32768, %p114;
	xor.b16  	%rs233, %rs232, %rs107;
	st.global.u16 	[%rd3+5632], %rs233;
	st.global.u32 	[%rd4+11264], %r179;
$L__BB4_106:
	or.b32  	%r660, %r1, 3072;
	setp.ge.u32 	%p115, %r660, %r21;
	@%p115 bra 	$L__BB4_108;
	setp.gt.s16 	%p116, %rs108, -1;
	selp.b16 	%rs234, -1, -32768, %p116;
	xor.b16  	%rs235, %rs234, %rs108;
	st.global.u16 	[%rd3+6144], %rs235;
	st.global.u32 	[%rd4+12288], %r180;
$L__BB4_108:
	add.s32 	%r661, %r1, 3328;
	setp.ge.u32 	%p117, %r661, %r21;
	@%p117 bra 	$L__BB4_110;
	setp.gt.s16 	%p118, %rs109, -1;
	selp.b16 	%rs236, -1, -32768, %p118;
	xor.b16  	%rs237, %rs236, %rs109;
	st.global.u16 	[%rd3+6656], %rs237;
	st.global.u32 	[%rd4+13312], %r181;
$L__BB4_110:
	add.s32 	%r662, %r1, 3584;
	setp.ge.u32 	%p119, %r662, %r21;
	@%p119 bra 	$L__BB4_112;
	setp.gt.s16 	%p120, %rs110, -1;
	selp.b16 	%rs238, -1, -32768, %p120;
	xor.b16  	%rs239, %rs238, %rs110;
	st.global.u16 	[%rd3+7168], %rs239;
	st.global.u32 	[%rd4+14336], %r182;
$L__BB4_112:
	add.s32 	%r663, %r1, 3840;
	setp.ge.u32 	%p121, %r663, %r21;
	@%p121 bra 	$L__BB4_114;
	setp.gt.s16 	%p122, %rs111, -1;
	selp.b16 	%rs240, -1, -32768, %p122;
	xor.b16  	%rs241, %rs240, %rs111;
	st.global.u16 	[%rd3+7680], %rs241;
	st.global.u32 	[%rd4+15360], %r183;
$L__BB4_114:
	or.b32  	%r664, %r1, 4096;
	setp.ge.u32 	%p123, %r664, %r21;
	@%p123 bra 	$L__BB4_116;
	setp.gt.s16 	%p124, %rs112, -1;
	selp.b16 	%rs242, -1, -32768, %p124;
	xor.b16  	%rs243, %rs242, %rs112;
	st.global.u16 	[%rd3+8192], %rs243;
	st.global.u32 	[%rd4+16384], %r184;
$L__BB4_116:
	add.s32 	%r665, %r1, 4352;
	setp.ge.u32 	%p125, %r665, %r21;
	@%p125 bra 	$L__BB4_118;
	setp.gt.s16 	%p126, %rs113, -1;
	selp.b16 	%rs244, -1, -32768, %p126;
	xor.b16  	%rs245, %rs244, %rs113;
	st.global.u16 	[%rd3+8704], %rs245;
	st.global.u32 	[%rd4+17408], %r185;
$L__BB4_118:
	add.s32 	%r666, %r1, 4608;
	setp.ge.u32 	%p127, %r666, %r21;
	@%p127 bra 	$L__BB4_120;
	setp.gt.s16 	%p128, %rs114, -1;
	selp.b16 	%rs246, -1, -32768, %p128;
	xor.b16  	%rs247, %rs246, %rs114;
	st.global.u16 	[%rd3+9216], %rs247;
	st.global.u32 	[%rd4+18432], %r186;
$L__BB4_120:
	ret;
$L__BB4_121:
	shl.b32 	%r667, %r149, 1;
	mov.u32 	%r668, _ZZN3cub18CUB_300001_SM_10006detail10radix_sort31DeviceRadixSortSingleTileKernelINS1_5radix10policy_hubI6__halfjjE10Policy1000ELNS0_9SortOrderE1ES6_jjNS1_21identity_decomposer_tEEEvPKT1_PSB_PKT2_PSF_T3_iiT4_E12temp_storage;
	add.s32 	%r669, %r668, %r667;
	st.shared.u16 	[%r669], %rs285;
	shl.b32 	%r670, %r150, 1;
	add.s32 	%r671, %r668, %r670;
	st.shared.u16 	[%r671], %rs284;
	shl.b32 	%r672, %r151, 1;
	add.s32 	%r673, %r668, %r672;
	st.shared.u16 	[%r673], %rs283;
	shl.b32 	%r674, %r152, 1;
	add.s32 	%r675, %r668, %r674;
	st.shared.u16 	[%r675], %rs282;
	shl.b32 	%r676, %r153, 1;
	add.s32 	%r677, %r668, %r676;
	st.shared.u16 	[%r677], %rs281;
	shl.b32 	%r678, %r154, 1;
	add.s32 	%r679, %r668, %r678;
	st.shared.u16 	[%r679], %rs280;
	shl.b32 	%r680, %r155, 1;
	add.s32 	%r681, %r668, %r680;
	st.shared.u16 	[%r681], %rs279;
	shl.b32 	%r682, %r156, 1;
	add.s32 	%r683, %r668, %r682;
	st.shared.u16 	[%r683], %rs278;
	shl.b32 	%r684, %r157, 1;
	add.s32 	%r685, %r668, %r684;
	st.shared.u16 	[%r685], %rs277;
	shl.b32 	%r686, %r158, 1;
	add.s32 	%r687, %r668, %r686;
	st.shared.u16 	[%r687], %rs276;
	shl.b32 	%r688, %r159, 1;
	add.s32 	%r689, %r668, %r688;
	st.shared.u16 	[%r689], %rs275;
	shl.b32 	%r690, %r160, 1;
	add.s32 	%r691, %r668, %r690;
	st.shared.u16 	[%r691], %rs274;
	shl.b32 	%r692, %r161, 1;
	add.s32 	%r693, %r668, %r692;
	st.shared.u16 	[%r693], %rs273;
	shl.b32 	%r694, %r162, 1;
	add.s32 	%r695, %r668, %r694;
	st.shared.u16 	[%r695], %rs272;
	shl.b32 	%r696, %r163, 1;
	add.s32 	%r697, %r668, %r696;
	st.shared.u16 	[%r697], %rs271;
	shl.b32 	%r698, %r164, 1;
	add.s32 	%r699, %r668, %r698;
	st.shared.u16 	[%r699], %rs270;
	shl.b32 	%r700, %r165, 1;
	add.s32 	%r701, %r668, %r700;
	st.shared.u16 	[%r701], %rs269;
	shl.b32 	%r702, %r166, 1;
	add.s32 	%r703, %r668, %r702;
	st.shared.u16 	[%r703], %rs268;
	shl.b32 	%r704, %r167, 1;
	add.s32 	%r705, %r668, %r704;
	st.shared.u16 	[%r705], %rs267;
	bar.sync 	0;
	ld.shared.u16 	%rs285, [%r64];
	ld.shared.u16 	%rs284, [%r64+2];
	ld.shared.u16 	%rs283, [%r64+4];
	ld.shared.u16 	%rs282, [%r64+6];
	ld.shared.u16 	%rs281, [%r64+8];
	ld.shared.u16 	%rs280, [%r64+10];
	ld.shared.u16 	%rs279, [%r64+12];
	ld.shared.u16 	%rs278, [%r64+14];
	ld.shared.u16 	%rs277, [%r64+16];
	ld.shared.u16 	%rs276, [%r64+18];
	ld.shared.u16 	%rs275, [%r64+20];
	ld.shared.u16 	%rs274, [%r64+22];
	ld.shared.u16 	%rs273, [%r64+24];
	ld.shared.u16 	%rs272, [%r64+26];
	ld.shared.u16 	%rs271, [%r64+28];
	ld.shared.u16 	%rs270, [%r64+30];
	ld.shared.u16 	%rs269, [%r64+32];
	ld.shared.u16 	%rs268, [%r64+34];
	ld.shared.u16 	%rs267, [%r64+36];
	bar.sync 	0;
	add.s32 	%r706, %r669, %r667;
	st.shared.u32 	[%r706], %r764;
	add.s32 	%r707, %r671, %r670;
	st.shared.u32 	[%r707], %r763;
	add.s32 	%r708, %r673, %r672;
	st.shared.u32 	[%r708], %r762;
	add.s32 	%r709, %r675, %r674;
	st.shared.u32 	[%r709], %r761;
	add.s32 	%r710, %r677, %r676;
	st.shared.u32 	[%r710], %r760;
	add.s32 	%r711, %r679, %r678;
	st.shared.u32 	[%r711], %r759;
	add.s32 	%r712, %r681, %r680;
	st.shared.u32 	[%r712], %r758;
	add.s32 	%r713, %r683, %r682;
	st.shared.u32 	[%r713], %r757;
	add.s32 	%r714, %r685, %r684;
	st.shared.u32 	[%r714], %r756;
	add.s32 	%r715, %r687, %r686;
	st.shared.u32 	[%r715], %r755;
	add.s32 	%r716, %r689, %r688;
	st.shared.u32 	[%r716], %r754;
	add.s32 	%r717, %r691, %r690;
	st.shared.u32 	[%r717], %r753;
	add.s32 	%r718, %r693, %r692;
	st.shared.u32 	[%r718], %r752;
	add.s32 	%r719, %r695, %r694;
	st.shared.u32 	[%r719], %r751;
	add.s32 	%r720, %r697, %r696;
	st.shared.u32 	[%r720], %r750;
	add.s32 	%r721, %r699, %r698;
	st.shared.u32 	[%r721], %r749;
	add.s32 	%r722, %r701, %r700;
	st.shared.u32 	[%r722], %r748;
	add.s32 	%r723, %r703, %r702;
	st.shared.u32 	[%r723], %r747;
	add.s32 	%r724, %r705, %r704;
	st.shared.u32 	[%r724], %r746;
	bar.sync 	0;
	ld.shared.u32 	%r764, [%r65];
	ld.shared.u32 	%r763, [%r65+4];
	ld.shared.u32 	%r762, [%r65+8];
	ld.shared.u32 	%r761, [%r65+12];
	ld.shared.u32 	%r760, [%r65+16];
	ld.shared.u32 	%r759, [%r65+20];
	ld.shared.u32 	%r758, [%r65+24];
	ld.shared.u32 	%r757, [%r65+28];
	ld.shared.u32 	%r756, [%r65+32];
	ld.shared.u32 	%r755, [%r65+36];
	ld.shared.u32 	%r754, [%r65+40];
	ld.shared.u32 	%r753, [%r65+44];
	ld.shared.u32 	%r752, [%r65+48];
	ld.shared.u32 	%r751, [%r65+52];
	ld.shared.u32 	%r750, [%r65+56];
	ld.shared.u32 	%r749, [%r65+60];
	ld.shared.u32 	%r748, [%r65+64];
	ld.shared.u32 	%r747, [%r65+68];
	ld.shared.u32 	%r746, [%r65+72];
	bar.sync 	0;
	add.s32 	%r745, %r745, 6;
	add.s32 	%r744, %r744, -6;
	bra.uni 	$L__BB4_77;

}
	// .globl	_ZN3cub18CUB_300001_SM_10006detail10radix_sort30DeviceRadixSortHistogramKernelINS1_5radix10policy_hubI6__halfjjE10Policy1000ELNS0_9SortOrderE1ES6_jNS1_21identity_decomposer_tEEEvPT2_PKT1_SB_iiT3_
.visible .entry _ZN3cub18CUB_300001_SM_10006detail10radix_sort30DeviceRadixSortHistogramKernelINS1_5radix10policy_hubI6__halfjjE10Policy1000ELNS0_9SortOrderE1ES6_jNS1_21identity_decomposer_tEEEvPT2_PKT1_SB_iiT3_(
	.param .u64 .ptr .align 1 _ZN3cub18CUB_300001_SM_10006detail10radix_sort30DeviceRadixSortHistogramKernelINS1_5radix10policy_hubI6__halfjjE10Policy1000ELNS0_9SortOrderE1ES6_jNS1_21identity_decomposer_tEEEvPT2_PKT1_SB_iiT3__param_0,
	.param .u64 .ptr .align 1 _ZN3cub18CUB_300001_SM_10006detail10radix_sort30DeviceRadixSortHistogramKernelINS1_5radix10policy_hubI6__halfjjE10Policy1000ELNS0_9SortOrderE1ES6_jNS1_21identity_decomposer_tEEEvPT2_PKT1_SB_iiT3__param_1,
	.param .u32 _ZN3cub18CUB_300001_SM_10006detail10radix_sort30DeviceRadixSortHistogramKernelINS1_5radix10policy_hubI6__halfjjE10Policy1000ELNS0_9SortOrderE1ES6_jNS1_21identity_decomposer_tEEEvPT2_PKT1_SB_iiT3__param_2,
	.param .u32 _ZN3cub18CUB_300001_SM_10006detail10radix_sort30DeviceRadixSortHistogramKernelINS1_5radix10policy_hubI6__halfjjE10Policy1000ELNS0_9SortOrderE1ES6_jNS1_21identity_decomposer_tEEEvPT2_PKT1_SB_iiT3__param_3,
	.param .u32 _ZN3cub18CUB_300001_SM_10006detail10radix_sort30DeviceRadixSortHistogramKernelINS1_5radix10policy_hubI6__halfjjE10Policy1000ELNS0_9SortOrderE1ES6_jNS1_21identity_decomposer_tEEEvPT2_PKT1_SB_iiT3__param_4,
	.param .align 1 .b8 _ZN3cub18CUB_300001_SM_10006detail10radix_sort30DeviceRadixSortHistogramKernelINS1_5radix10policy_hubI6__halfjjE10Policy1000ELNS0_9SortOrderE1ES6_jNS1_21identity_decomposer_tEEEvPT2_PKT1_SB_iiT3__param_5[1]
)
.maxntid 128
{
	.reg .pred 	%p<123>;
	.reg .b16 	%rs<159>;
	.reg .b32 	%r<393>;
	.reg .b64 	%rd<57>;
	// demoted variable
	.shared .align 4 .b8 _ZZN3cub18CUB_300001_SM_10006detail10radix_sort30DeviceRadixSortHistogramKernelINS1_5radix10policy_hubI6__halfjjE10Policy1000ELNS0_9SortOrderE1ES6_jNS1_21identity_decomposer_tEEEvPT2_PKT1_SB_iiT3_E12temp_storage[2048];
	ld.param.u64 	%rd5, [_ZN3cub18CUB_300001_SM_10006detail10radix_sort30DeviceRadixSortHistogramKernelINS1_5radix10policy_hubI6__halfjjE10Policy1000ELNS0_9SortOrderE1ES6_jNS1_21identity_decomposer_tEEEvPT2_PKT1_SB_iiT3__param_0];
	ld.param.u64 	%rd6, [_ZN3cub18CUB_300001_SM_10006detail10radix_sort30DeviceRadixSortHistogramKernelINS1_5radix10policy_hubI6__halfjjE10Policy1000ELNS0_9SortOrderE1ES6_jNS1_21identity_decomposer_tEEEvPT2_PKT1_SB_iiT3__param_1];
	ld.param.u32 	%r121, [_ZN3cub18CUB_300001_SM_10006detail10radix_sort30DeviceRadixSortHistogramKernelINS1_5radix10policy_hubI6__halfjjE10Policy1000ELNS0_9SortOrderE1ES6_jNS1_21identity_decomposer_tEEEvPT2_PKT1_SB_iiT3__param_2];
	ld.param.u32 	%r122, [_ZN3cub18CUB_300001_SM_10006detail10radix_sort30DeviceRadixSortHistogramKernelINS1_5radix10policy_hubI6__halfjjE10Policy1000ELNS0_9SortOrderE1ES6_jNS1_21identity_decomposer_tEEEvPT2_PKT1_SB_iiT3__param_3];
	ld.param.u32 	%r123, [_ZN3cub18CUB_300001_SM_10006detail10radix_sort30DeviceRadixSortHistogramKernelINS1_5radix10policy_hubI6__halfjjE10Policy1000ELNS0_9SortOrderE1ES6_jNS1_21identity_decomposer_tEEEvPT2_PKT1_SB_iiT3__param_4];
	cvta.to.global.u64 	%rd1, %rd6;
	cvta.to.global.u64 	%rd2, %rd5;
	setp.eq.s32 	%p2, %r121, 0;
	@%p2 bra 	$L__BB5_153;
	sub.s32 	%r125, %r123, %r122;
	add.s32 	%r126, %r125, 7;
	shr.s32 	%r127, %r126, 31;
	shr.u32 	%r128, %r127, 29;
	add.s32 	%r129, %r126, %r128;
	shr.s32 	%r130, %r129, 3;
	mov.u32 	%r1, %tid.x;
	setp.gt.u32 	%p3, %r1, 255;
	setp.lt.s32 	%p4, %r126, 8;
	mov.u32 	%r131, %ctaid.x;
	shl.b32 	%r2, %r131, 11;
	mov.u32 	%r132, %nctaid.x;
	shl.b32 	%r3, %r132, 11;
	add.s32 	%r4, %r130, -1;
	and.b32  	%r5, %r130, 15;
	add.s32 	%r6, %r5, -1;
	and.b32  	%r7, %r130, 7;
	add.s32 	%r8, %r7, -1;
	and.b32  	%r9, %r130, 3;
	add.s32 	%r10, %r9, -1;
	or.pred  	%p1, %p3, %p4;
	shl.b32 	%r133, %r1, 2;
	mov.u32 	%r134, _ZZN3cub18CUB_300001_SM_10006detail10radix_sort30DeviceRadixSortHistogramKernelINS1_5radix10policy_hubI6__halfjjE10Policy1000ELNS0_9SortOrderE1ES6_jNS1_21identity_decomposer_tEEEvPT2_PKT1_SB_iiT3_E12temp_storage;
	add.s32 	%r11, %r134, %r133;
	and.b32  	%r12, %r130, 268435440;
	add.s32 	%r13, %r1, 256;
	add.s32 	%r14, %r1, 384;
	add.s32 	%r15, %r1, 512;
	add.s32 	%r16, %r1, 640;
	add.s32 	%r17, %r1, 768;
	add.s32 	%r18, %r1, 1280;
	add.s32 	%r19, %r1, 1920;
	and.b32  	%r20, %r130, 268435448;
	and.b32  	%r21, %r130, 1;
	neg.s32 	%r22, %r12;
	add.s32 	%r23, %r11, 8192;
	add.s32 	%r135, %r121, -1;
	shr.u32 	%r136, %r135, 30;
	add.s32 	%r137, %r136, 1;
	min.u32 	%r24, %r137, %r121;
	mov.b32 	%r372, 0;
$L__BB5_2:
	@%p1 bra 	$L__BB5_30;
	setp.lt.u32 	%p5, %r4, 15;
	mov.b32 	%r376, 0;
	@%p5 bra 	$L__BB5_6;
	mov.u32 	%r373, %r23;
	mov.u32 	%r374, %r22;
$L__BB5_5:
	.pragma "nounroll";
	mov.b32 	%r139, 0;
	st.shared.u32 	[%r373+-8192], %r139;
	st.shared.u32 	[%r373+-7168], %r139;
	st.shared.u32 	[%r373+-6144], %r139;
	st.shared.u32 	[%r373+-5120], %r139;
	st.shared.u32 	[%r373+-4096], %r139;
	st.shared.u32 	[%r373+-3072], %r139;
	st.shared.u32 	[%r373+-2048], %r139;
	st.shared.u32 	[%r373+-1024], %r139;
	st.shared.u32 	[%r373], %r139;
	st.shared.u32 	[%r373+1024], %r139;
	st.shared.u32 	[%r373+2048], %r139;
	st.shared.u32 	[%r373+3072], %r139;
	st.shared.u32 	[%r373+4096], %r139;
	st.shared.u32 	[%r373+5120], %r139;
	st.shared.u32 	[%r373+6144], %r139;
	st.shared.u32 	[%r373+7168], %r139;
	add.s32 	%r374, %r374, 16;
	add.s32 	%r373, %r373, 16384;
	setp.ne.s32 	%p6, %r374, 0;
	mov.u32 	%r376, %r12;
	@%p6 bra 	$L__BB5_5;
$L__BB5_6:
	setp.eq.s32 	%p7, %r5, 0;
	@%p7 bra 	$L__BB5_16;
	setp.lt.u32 	%p8, %r6, 7;
	@%p8 bra 	$L__BB5_9;
	shl.b32 	%r140, %r376, 10;
	add.s32 	%r141, %r11, %r140;
	mov.b32 	%r142, 0;
	st.shared.u32 	[%r141], %r142;
	st.shared.u32 	[%r141+1024], %r142;
	st.shared.u32 	[%r141+2048], %r142;
	st.shared.u32 	[%r141+3072], %r142;
	st.shared.u32 	[%r141+4096], %r142;
	st.shared.u32 	[%r141+5120], %r142;
	st.shared.u32 	[%r141+6144], %r142;
	st.shared.u32 	[%r141+7168], %r142;
	add.s32 	%r376, %r376, 8;
$L__BB5_9:
	setp.eq.s32 	%p9, %r7, 0;
	@%p9 bra 	$L__BB5_16;
	setp.lt.u32 	%p10, %r8, 3;
	@%p10 bra 	$L__BB5_12;
	shl.b32 	%r143, %r376, 10;
	add.s32 	%r144, %r11, %r143;
	mov.b32 	%r145, 0;
	st.shared.u32 	[%r144], %r145;
	st.shared.u32 	[%r144+1024], %r145;
	st.shared.u32 	[%r144+2048], %r145;
	st.shared.u32 	[%r144+3072], %r145;
	add.s32 	%r376, %r376, 4;
$L__BB5_12:
	setp.eq.s32 	%p11, %r9, 0;
	@%p11 bra 	$L__BB5_16;
	setp.eq.s32 	%p12, %r9, 1;
	shl.b32 	%r146, %r376, 10;
	add.s32 	%r35, %r11, %r146;
	mov.b32 	%r147, 0;
	st.shared.u32 	[%r35], %r147;
	@%p12 bra 	$L__BB5_16;
	setp.eq.s32 	%p13, %r9, 2;
	mov.b32 	%r148, 0;
	st.shared.u32 	[%r35+1024], %r148;
	@%p13 bra 	$L__BB5_16;
	mov.b32 	%r149, 0;
	st.shared.u32 	[%r35+2048], %r149;
$L__BB5_16:
	setp.gt.u32 	%p14, %r1, 127;
	@%p14 bra 	$L__BB5_30;
	setp.lt.u32 	%p15, %r4, 15;
	mov.b32 	%r380, 0;
	@%p15 bra 	$L__BB5_20;
	mov.b32 	%r378, 0;
$L__BB5_19:
	.pragma "nounroll";
	shl.b32 	%r152, %r378, 10;
	add.s32 	%r153, %r11, %r152;
	mov.b32 	%r154, 0;
	st.shared.u32 	[%r153+512], %r154;
	st.shared.u32 	[%r153+1536], %r154;
	st.shared.u32 	[%r153+2560], %r154;
	st.shared.u32 	[%r153+3584], %r154;
	st.shared.u32 	[%r153+4608], %r154;
	st.shared.u32 	[%r153+5632], %r154;
	st.shared.u32 	[%r153+6656], %r154;
	st.shared.u32 	[%r153+7680], %r154;
	st.shared.u32 	[%r153+8704], %r154;
	st.shared.u32 	[%r153+9728], %r154;
	st.shared.u32 	[%r153+10752], %r154;
	st.shared.u32 	[%r153+11776], %r154;
	st.shared.u32 	[%r153+12800], %r154;
	st.shared.u32 	[%r153+13824], %r154;
	st.shared.u32 	[%r153+14848], %r154;
	st.shared.u32 	[%r153+15872], %r154;
	add.s32 	%r378, %r378, 16;
	setp.ne.s32 	%p16, %r378, %r12;
	mov.u32 	%r380, %r12;
	@%p16 bra 	$L__BB5_19;
$L__BB5_20:
	setp.eq.s32 	%p17, %r5, 0;
	@%p17 bra 	$L__BB5_30;
	setp.lt.u32 	%p18, %r6, 7;
	@%p18 bra 	$L__BB5_23;
	shl.b32 	%r155, %r380, 10;
	add.s32 	%r156, %r11, %r155;
	mov.b32 	%r157, 0;
	st.shared.u32 	[%r156+512], %r157;
	st.shared.u32 	[%r156+1536], %r157;
	st.shared.u32 	[%r156+2560], %r157;
	st.shared.u32 	[%r156+3584], %r157;
	st.shared.u32 	[%r156+4608], %r157;
	st.shared.u32 	[%r156+5632], %r157;
	st.shared.u32 	[%r156+6656], %r157;
	st.shared.u32 	[%r156+7680], %r157;
	add.s32 	%r380, %r380, 8;
$L__BB5_23:
	setp.eq.s32 	%p19, %r7, 0;
	@%p19 bra 	$L__BB5_30;
	setp.lt.u32 	%p20, %r8, 3;
	@%p20 bra 	$L__BB5_26;
	shl.b32 	%r158, %r380, 10;
	add.s32 	%r159, %r11, %r158;
	mov.b32 	%r160, 0;
	st.shared.u32 	[%r159+512], %r160;
	st.shared.u32 	[%r159+1536], %r160;
	st.shared.u32 	[%r159+2560], %r160;
	st.shared.u32 	[%r159+3584], %r160;
	add.s32 	%r380, %r380, 4;
$L__BB5_26:
	setp.eq.s32 	%p21, %r9, 0;
	@%p21 bra 	$L__BB5_30;
	setp.eq.s32 	%p22, %r9, 1;
	shl.b32 	%r161, %r380, 10;
	add.s32 	%r43, %r11, %r161;
	mov.b32 	%r162, 0;
	st.shared.u32 	[%r43+512], %r162;
	@%p22 bra 	$L__BB5_30;
	setp.eq.s32 	%p23, %r9, 2;
	mov.b32 	%r163, 0;
	st.shared.u32 	[%r43+1536], %r163;
	@%p23 bra 	$L__BB5_30;
	mov.b32 	%r164, 0;
	st.shared.u32 	[%r43+2560], %r164;
$L__BB5_30:
	bar.sync 	0;
	bar.sync 	0;
	shl.b32 	%r44, %r372, 30;
	sub.s32 	%r165, %r121, %r44;
	min.u32 	%r45, %r165, 1073741824;
	setp.ge.u32 	%p24, %r2, %r45;
	@%p24 bra 	$L__BB5_70;
	mov.u32 	%r382, %r2;
$L__BB5_32:
	add.s32 	%r47, %r382, %r44;
	sub.s32 	%r48, %r121, %r47;
	setp.lt.u32 	%p25, %r48, 2048;
	@%p25 bra 	$L__BB5_34;
	add.s32 	%r176, %r1, %r47;
	mul.wide.u32 	%rd10, %r176, 2;
	add.s64 	%rd11, %rd1, %rd10;
	ld.global.u16 	%rs158, [%rd11];
	ld.global.u16 	%rs157, [%rd11+256];
	ld.global.u16 	%rs156, [%rd11+512];
	ld.global.u16 	%rs155, [%rd11+768];
	ld.global.u16 	%rs154, [%rd11+1024];
	ld.global.u16 	%rs153, [%rd11+1280];
	ld.global.u16 	%rs152, [%rd11+1536];
	ld.global.u16 	%rs151, [%rd11+1792];
	ld.global.u16 	%rs150, [%rd11+2048];
	ld.global.u16 	%rs149, [%rd11+2304];
	ld.global.u16 	%rs148, [%rd11+2560];
	ld.global.u16 	%rs147, [%rd11+2816];
	ld.global.u16 	%rs146, [%rd11+3072];
	ld.global.u16 	%rs145, [%rd11+3328];
	ld.global.u16 	%rs144, [%rd11+3584];
	ld.global.u16 	%rs143, [%rd11+3840];
	bra.uni 	$L__BB5_66;
$L__BB5_34:
	setp.ge.s32 	%p26, %r1, %r48;
	mov.b16 	%rs158, -1;
	@%p26 bra 	$L__BB5_36;
	add.s32 	%r166, %r1, %r47;
	mul.wide.u32 	%rd7, %r166, 2;
	add.s64 	%rd8, %rd1, %rd7;
	ld.global.u16 	%rs158, [%rd8];
$L__BB5_36:
	add.s32 	%r167, %r1, 128;
	setp.ge.s32 	%p27, %r167, %r48;
	add.s32 	%r168, %r1, %r47;
	mul.wide.u32 	%rd9, %r168, 2;
	add.s64 	%rd3, %rd1, %rd9;
	mov.b16 	%rs157, -1;
	@%p27 bra 	$L__BB5_38;
	ld.global.u16 	%rs157, [%rd3+256];
$L__BB5_38:
	setp.ge.s32 	%p28, %r13, %r48;
	mov.b16 	%rs156, -1;
	@%p28 bra 	$L__BB5_40;
	ld.global.u16 	%rs156, [%rd3+512];
$L__BB5_40:
	setp.ge.s32 	%p29, %r14, %r48;
	mov.b16 	%rs155, -1;
	@%p29 bra 	$L__BB5_42;
	ld.global.u16 	%rs155, [%rd3+768];
$L__BB5_42:
	setp.ge.s32 	%p30, %r15, %r48;
	mov.b16 	%rs154, -1;
	@%p30 bra 	$L__BB5_44;
	ld.global.u16 	%rs154, [%rd3+1024];
$L__BB5_44:
	setp.ge.s32 	%p31, %r16, %r48;
	mov.b16 	%rs153, -1;
	@%p31 bra 	$L__BB5_46;
	ld.global.u16 	%rs153, [%rd3+1280];
$L__BB5_46:
	setp.ge.s32 	%p32, %r17, %r48;
	mov.b16 	%rs152, -1;
	@%p32 bra 	$L__BB5_48;
	ld.global.u16 	%rs152, [%rd3+1536];
$L__BB5_48:
	add.s32 	%r169, %r1, 896;
	setp.ge.s32 	%p33, %r169, %r48;
	mov.b16 	%rs151, -1;
	@%p33 bra 	$L__BB5_50;
	ld.global.u16 	%rs151, [%rd3+1792];
$L__BB5_50:
	or.b32  	%r170, %r1, 1024;
	setp.ge.s32 	%p34, %r170, %r48;
	mov.b16 	%rs150, -1;
	@%p34 bra 	$L__BB5_52;
	ld.global.u16 	%rs150, [%rd3+2048];
$L__BB5_52:
	add.s32 	%r171, %r1, 1152;
	setp.ge.s32 	%p35, %r171, %r48;
	mov.b16 	%rs149, -1;
	@%p35 bra 	$L__BB5_54;
	ld.global.u16 	%rs149, [%rd3+2304];
$L__BB5_54:
	setp.ge.s32 	%p36, %r18, %r48;
	mov.b16 	%rs148, -1;
	@%p36 bra 	$L__BB5_56;
	ld.global.u16 	%rs148, [%rd3+2560];
$L__BB5_56:
	add.s32 	%r172, %r1, 1408;
	setp.ge.s32 	%p37, %r172, %r48;
	mov.b16 	%rs147, -1;
	@%p37 bra 	$L__BB5_58;
	ld.global.u16 	%rs147, [%rd3+2816];
$L__BB5_58:
	add.s32 	%r173, %r1, 1536;
	setp.ge.s32 	%p38, %r173, %r48;
	mov.b16 	%rs146, -1;
	@%p38 bra 	$L__BB5_60;
	ld.global.u16 	%rs146, [%rd3+3072];
$L__BB5_60:
	add.s32 	%r174, %r1, 1664;
	setp.ge.s32 	%p39, %r174, %r48;
	mov.b16 	%rs145, -1;
	@%p39 bra 	$L__BB5_62;
	ld.global.u16 	%rs145, [%rd3+3328];
$L__BB5_62:
	add.s32 	%r175, %r1, 1792;
	setp.ge.s32 	%p40, %r175, %r48;
	mov.b16 	%rs144, -1;
	@%p40 bra 	$L__BB5_64;
	ld.global.u16 	%rs144, [%rd3+3584];
$L__BB5_64:
	setp.ge.s32 	%p41, %r19, %r48;
	mov.b16 	%rs143, -1;
	@%p41 bra 	$L__BB5_66;
	ld.global.u16 	%rs143, [%rd3+3840];
$L__BB5_66:
	setp.le.s32 	%p42, %r123, %r122;
	@%p42 bra 	$L__BB5_69;
	setp.lt.s16 	%p43, %rs158, 0;
	selp.b16 	%rs80, 0, 32767, %p43;
	xor.b16  	%rs81, %rs80, %rs158;
	setp.lt.s16 	%p44, %rs157, 0;
	selp.b16 	%rs82, 0, 32767, %p44;
	xor.b16  	%rs83, %rs82, %rs157;
	setp.lt.s16 	%p45, %rs156, 0;
	selp.b16 	%rs84, 0, 32767, %p45;
	xor.b16  	%rs85, %rs84, %rs156;
	setp.lt.s16 	%p46, %rs155, 0;
	selp.b16 	%rs86, 0, 32767, %p46;
	xor.b16  	%rs87, %rs86, %rs155;
	setp.lt.s16 	%p47, %rs154, 0;
	selp.b16 	%rs88, 0, 32767, %p47;
	xor.b16  	%rs89, %rs88, %rs154;
	setp.lt.s16 	%p48, %rs153, 0;
	selp.b16 	%rs90, 0, 32767, %p48;
	xor.b16  	%rs91, %rs90, %rs153;
	setp.lt.s16 	%p49, %rs152, 0;
	selp.b16 	%rs92, 0, 32767, %p49;
	xor.b16  	%rs93, %rs92, %rs152;
	setp.lt.s16 	%p50, %rs151, 0;
	selp.b16 	%rs94, 0, 32767, %p50;
	xor.b16  	%rs95, %rs94, %rs151;
	setp.lt.s16 	%p51, %rs150, 0;
	selp.b16 	%rs96, 0, 32767, %p51;
	xor.b16  	%rs97, %rs96, %rs150;
	setp.lt.s16 	%p52, %rs149, 0;
	selp.b16 	%rs98, 0, 32767, %p52;
	xor.b16  	%rs99, %rs98, %rs149;
	setp.lt.s16 	%p53, %rs148, 0;
	selp.b16 	%rs100, 0, 32767, %p53;
	xor.b16  	%rs101, %rs100, %rs148;
	setp.lt.s16 	%p54, %rs147, 0;
	selp.b16 	%rs102, 0, 32767, %p54;
	xor.b16  	%rs103, %rs102, %rs147;
	setp.lt.s16 	%p55, %rs146, 0;
	selp.b16 	%rs104, 0, 32767, %p55;
	xor.b16  	%rs105, %rs104, %rs146;
	setp.lt.s16 	%p56, %rs145, 0;
	selp.b16 	%rs106, 0, 32767, %p56;
	xor.b16  	%rs107, %rs106, %rs145;
	setp.lt.s16 	%p57, %rs144, 0;
	selp.b16 	%rs108, 0, 32767, %p57;
	xor.b16  	%rs109, %rs108, %rs144;
	setp.lt.s16 	%p58, %rs143, 0;
	selp.b16 	%rs110, 0, 32767, %p58;
	xor.b16  	%rs111, %rs110, %rs143;
	setp.eq.s16 	%p59, %rs81, 32767;
	selp.b16 	%rs112, -32768, %rs81, %p59;
	cvt.u32.u16 	%r49, %rs112;
	setp.eq.s16 	%p60, %rs83, 32767;
	selp.b16 	%rs113, -32768, %rs83, %p60;
	cvt.u32.u16 	%r50, %rs113;
	setp.eq.s16 	%p61, %rs85, 32767;
	selp.b16 	%rs114, -32768, %rs85, %p61;
	cvt.u32.u16 	%r51, %rs114;
	setp.eq.s16 	%p62, %rs87, 32767;
	selp.b16 	%rs115, -32768, %rs87, %p62;
	cvt.u32.u16 	%r52, %rs115;
	setp.eq.s16 	%p63, %rs89, 32767;
	selp.b16 	%rs116, -32768, %rs89, %p63;
	cvt.u32.u16 	%r53, %rs116;
	setp.eq.s16 	%p64, %rs91, 32767;
	selp.b16 	%rs117, -32768, %rs91, %p64;
	cvt.u32.u16 	%r54, %rs117;
	setp.eq.s16 	%p65, %rs93, 32767;
	selp.b16 	%rs118, -32768, %rs93, %p65;
	cvt.u32.u16 	%r55, %rs118;
	setp.eq.s16 	%p66, %rs95, 32767;
	selp.b16 	%rs119, -32768, %rs95, %p66;
	cvt.u32.u16 	%r56, %rs119;
	setp.eq.s16 	%p67, %rs97, 32767;
	selp.b16 	%rs120, -32768, %rs97, %p67;
	cvt.u32.u16 	%r57, %rs120;
	setp.eq.s16 	%p68, %rs99, 32767;
	selp.b16 	%rs121, -32768, %rs99, %p68;
	cvt.u32.u16 	%r58, %rs121;
	setp.eq.s16 	%p69, %rs101, 32767;
	selp.b16 	%rs122, -32768, %rs101, %p69;
	cvt.u32.u16 	%r59, %rs122;
	setp.eq.s16 	%p70, %rs103, 32767;
	selp.b16 	%rs123, -32768, %rs103, %p70;
	cvt.u32.u16 	%r60, %rs123;
	setp.eq.s16 	%p71, %rs105, 32767;
	selp.b16 	%rs124, -32768, %rs105, %p71;
	cvt.u32.u16 	%r61, %rs124;
	setp.eq.s16 	%p72, %rs107, 32767;
	selp.b16 	%rs125, -32768, %rs107, %p72;
	cvt.u32.u16 	%r62, %rs125;
	setp.eq.s16 	%p73, %rs109, 32767;
	selp.b16 	%rs126, -32768, %rs109, %p73;
	cvt.u32.u16 	%r63, %rs126;
	setp.eq.s16 	%p74, %rs111, 32767;
	selp.b16 	%rs127, -32768, %rs111, %p74;
	cvt.u32.u16 	%r64, %rs127;
	mov.b32 	%r383, 0;
	mov.u32 	%r384, %r122;
$L__BB5_68:
	sub.s32 	%r178, %r123, %r384;
	shl.b32 	%r179, %r383, 10;
	mov.u32 	%r180, _ZZN3cub18CUB_300001_SM_10006detail10radix_sort30DeviceRadixSortHistogramKernelINS1_5radix10policy_hubI6__halfjjE10Policy1000ELNS0_9SortOrderE1ES6_jNS1_21identity_decomposer_tEEEvPT2_PKT1_SB_iiT3_E12temp_storage;
	add.s32 	%r181, %r180, %r179;
	and.b32  	%r182, %r384, 65535;
	min.s32 	%r183, %r178, 8;
	mov.b32 	%r184, -1;
	shl.b32 	%r185, %r184, %r183;
	not.b32 	%r186, %r185;
	shr.u32 	%r187, %r49, %r182;
	and.b32  	%r188, %r187, %r186;
	shl.b32 	%r189, %r188, 2;
	add.s32 	%r190, %r181, %r189;
	atom.shared.add.u32 	%r191, [%r190], 1;
	shr.u32 	%r192, %r50, %r182;
	and.b32  	%r193, %r192, %r186;
	shl.b32 	%r194, %r193, 2;
	add.s32 	%r195, %r181, %r194;
	atom.shared.add.u32 	%r196, [%r195], 1;
	shr.u32 	%r197, %r51, %r182;
	and.b32  	%r198, %r197, %r186;
	shl.b32 	%r199, %r198, 2;
	add.s32 	%r200, %r181, %r199;
	atom.shared.add.u32 	%r201, [%r200], 1;
	shr.u32 	%r202, %r52, %r182;
	and.b32  	%r203, %r202, %r186;
	shl.b32 	%r204, %r203, 2;
	add.s32 	%r205, %r181, %r204;
	atom.shared.add.u32 	%r206, [%r205], 1;
	shr.u32 	%r207, %r53, %r182;
	and.b32  	%r208, %r207, %r186;
	shl.b32 	%r209, %r208, 2;
	add.s32 	%r210, %r181, %r209;
	atom.shared.add.u32 	%r211, [%r210], 1;
	shr.u32 	%r212, %r54, %r182;
	and.b32  	%r213, %r212, %r186;
	shl.b32 	%r214, %r213, 2;
	add.s32 	%r215, %r181, %r214;
	atom.shared.add.u32 	%r216, [%r215], 1;
	shr.u32 	%r217, %r55, %r182;
	and.b32  	%r218, %r217, %r186;
	shl.b32 	%r219, %r218, 2;
	add.s32 	%r220, %r181, %r219;
	atom.shared.add.u32 	%r221, [%r220], 1;
	shr.u32 	%r222, %r56, %r182;
	and.b32  	%r223, %r222, %r186;
	shl.b32 	%r224, %r223, 2;
	add.s32 	%r225, %r181, %r224;
	atom.shared.add.u32 	%r226, [%r225], 1;
	shr.u32 	%r227, %r57, %r182;
	and.b32  	%r228, %r227, %r186;
	shl.b32 	%r229, %r228, 2;
	add.s32 	%r230, %r181, %r229;
	atom.shared.add.u32 	%r231, [%r230], 1;
	shr.u32 	%r232, %r58, %r182;
	and.b32  	%r233, %r232, %r186;
	shl.b32 	%r234, %r233, 2;
	add.s32 	%r235, %r181, %r234;
	atom.shared.add.u32 	%r236, [%r235], 1;
	shr.u32 	%r237, %r59, %r182;
	and.b32  	%r238, %r237, %r186;
	shl.b32 	%r239, %r238, 2;
	add.s32 	%r240, %r181, %r239;
	atom.shared.add.u32 	%r241, [%r240], 1;
	shr.u32 	%r242, %r60, %r182;
	and.b32  	%r243, %r242, %r186;
	shl.b32 	%r244, %r243, 2;
	add.s32 	%r245, %r181, %r244;
	atom.shared.add.u32 	%r246, [%r245], 1;
	shr.u32 	%r247, %r61, %r182;
	and.b32  	%r248, %r247, %r186;
	shl.b32 	%r249, %r248, 2;
	add.s32 	%r250, %r181, %r249;
	atom.shared.add.u32 	%r251, [%r250], 1;
	shr.u32 	%r252, %r62, %r182;
	and.b32  	%r253, %r252, %r186;
	shl.b32 	%r254, %r253, 2;
	add.s32 	%r255, %r181, %r254;
	atom.shared.add.u32 	%r256, [%r255], 1;
	shr.u32 	%r257, %r63, %r182;
	and.b32  	%r258, %r257, %r186;
	shl.b32 	%r259, %r258, 2;
	add.s32 	%r260, %r181, %r259;
	atom.shared.add.u32 	%r261, [%r260], 1;
	shr.u32 	%r262, %r64, %r182;
	and.b32  	%r263, %r262, %r186;
	shl.b32 	%r264, %r263, 2;
	add.s32 	%r265, %r181, %r264;
	atom.shared.add.u32 	%r266, [%r265], 1;
	add.s32 	%r384, %r384, 8;
	add.s32 	%r383, %r383, 1;
	setp.lt.s32 	%p75, %r384, %r123;
	@%p75 bra 	$L__BB5_68;
$L__BB5_69:
	add.s32 	%r382, %r382, %r3;
	setp.lt.u32 	%p76, %r382, %r45;
	@%p76 bra 	$L__BB5_32;
$L__BB5_70:
	bar.sync 	0;
	@%p1 bra 	$L__BB5_152;
	setp.lt.u32 	%p77, %r4, 7;
	mov.b32 	%r387, 0;
	@%p77 bra 	$L__BB5_90;
	mov.b32 	%r385, 0;
$L__BB5_73:
	.pragma "nounroll";
	shl.b32 	%r269, %r385, 10;
	add.s32 	%r71, %r11, %r269;
	ld.shared.u32 	%r72, [%r71];
	setp.eq.s32 	%p78, %r72, 0;
	@%p78 bra 	$L__BB5_75;
	shl.b32 	%r270, %r385, 8;
	add.s32 	%r271, %r270, %r1;
	mul.wide.u32 	%rd12, %r271, 4;
	add.s64 	%rd13, %rd2, %rd12;
	atom.global.add.u32 	%r272, [%rd13], %r72;
$L__BB5_75:
	ld.shared.u32 	%r73, [%r71+1024];
	setp.eq.s32 	%p79, %r73, 0;
	@%p79 bra 	$L__BB5_77;
	shl.b32 	%r273, %r385, 8;
	add.s32 	%r274, %r273, %r1;
	add.s32 	%r275, %r274, 256;
	mul.wide.u32 	%rd14, %r275, 4;
	add.s64 	%rd15, %rd2, %rd14;
	atom.global.add.u32 	%r276, [%rd15], %r73;
$L__BB5_77:
	ld.shared.u32 	%r74, [%r71+2048];
	setp.eq.s32 	%p80, %r74, 0;
	@%p80 bra 	$L__BB5_79;
	shl.b32 	%r277, %r385, 8;
	add.s32 	%r278, %r277, %r1;
	add.s32 	%r279, %r278, 512;
	mul.wide.u32 	%rd16, %r279, 4;
	add.s64 	%rd17, %rd2, %rd16;
	atom.global.add.u32 	%r280, [%rd17], %r74;
$L__BB5_79:
	ld.shared.u32 	%r75, [%r71+3072];
	setp.eq.s32 	%p81, %r75, 0;
	@%p81 bra 	$L__BB5_81;
	shl.b32 	%r281, %r385, 8;
	add.s32 	%r282, %r281, %r1;
	add.s32 	%r283, %r282, 768;
	mul.wide.u32 	%rd18, %r283, 4;
	add.s64 	%rd19, %rd2, %rd18;
	atom.global.add.u32 	%r284, [%rd19], %r75;
$L__BB5_81:
	ld.shared.u32 	%r76, [%r71+4096];
	setp.eq.s32 	%p82, %r76, 0;
	@%p82 bra 	$L__BB5_83;
	shl.b32 	%r285, %r385, 8;
	add.s32 	%r286, %r285, %r1;
	add.s32 	%r287, %r286, 1024;
	mul.wide.u32 	%rd20, %r287, 4;
	add.s64 	%rd21, %rd2, %rd20;
	atom.global.add.u32 	%r288, [%rd21], %r76;
$L__BB5_83:
	ld.shared.u32 	%r77, [%r71+5120];
	setp.eq.s32 	%p83, %r77, 0;
	@%p83 bra 	$L__BB5_85;
	shl.b32 	%r289, %r385, 8;
	add.s32 	%r290, %r289, %r1;
	add.s32 	%r291, %r290, 1280;
	mul.wide.u32 	%rd22, %r291, 4;
	add.s64 	%rd23, %rd2, %rd22;
	atom.global.add.u32 	%r292, [%rd23], %r77;
$L__BB5_85:
	ld.shared.u32 	%r78, [%r71+6144];
	setp.eq.s32 	%p84, %r78, 0;
	@%p84 bra 	$L__BB5_87;
	shl.b32 	%r293, %r385, 8;
	add.s32 	%r294, %r293, %r1;
	add.s32 	%r295, %r294, 1536;
	mul.wide.u32 	%rd24, %r295, 4;
	add.s64 	%rd25, %rd2, %rd24;
	atom.global.add.u32 	%r296, [%rd25], %r78;
$L__BB5_87:
	ld.shared.u32 	%r79, [%r71+7168];
	setp.eq.s32 	%p85, %r79, 0;
	@%p85 bra 	$L__BB5_89;
	shl.b32 	%r297, %r385, 8;
	add.s32 	%r298, %r297, %r1;
	add.s32 	%r299, %r298, 1792;
	mul.wide.u32 	%rd26, %r299, 4;
	add.s64 	%rd27, %rd2, %rd26;
	atom.global.add.u32 	%r300, [%rd27], %r79;
$L__BB5_89:
	add.s32 	%r385, %r385, 8;
	setp.ne.s32 	%p86, %r385, %r20;
	mov.u32 	%r387, %r20;
	@%p86 bra 	$L__BB5_73;
$L__BB5_90:
	setp.eq.s32 	%p87, %r7, 0;
	@%p87 bra 	$L__BB5_111;
	setp.lt.u32 	%p88, %r8, 3;
	@%p88 bra 	$L__BB5_101;
	shl.b32 	%r301, %r387, 10;
	add.s32 	%r82, %r11, %r301;
	ld.shared.u32 	%r83, [%r82];
	setp.eq.s32 	%p89, %r83, 0;
	@%p89 bra 	$L__BB5_94;
	shl.b32 	%r302, %r387, 8;
	add.s32 	%r303, %r302, %r1;
	mul.wide.u32 	%rd28, %r303, 4;
	add.s64 	%rd29, %rd2, %rd28;
	atom.global.add.u32 	%r304, [%rd29], %r83;
$L__BB5_94:
	ld.shared.u32 	%r84, [%r82+1024];
	setp.eq.s32 	%p90, %r84, 0;
	@%p90 bra 	$L__BB5_96;
	shl.b32 	%r305, %r387, 8;
	add.s32 	%r306, %r305, %r1;
	add.s32 	%r307, %r306, 256;
	mul.wide.u32 	%rd30, %r307, 4;
	add.s64 	%rd31, %rd2, %rd30;
	atom.global.add.u32 	%r308, [%rd31], %r84;
$L__BB5_96:
	ld.shared.u32 	%r85, [%r82+2048];
	setp.eq.s32 	%p91, %r85, 0;
	@%p91 bra 	$L__BB5_98;
	shl.b32 	%r309, %r387, 8;
	add.s32 	%r310, %r309, %r1;
	add.s32 	%r311, %r310, 512;
	mul.wide.u32 	%rd32, %r311, 4;
	add.s64 	%rd33, %rd2, %rd32;
	atom.global.add.u32 	%r312, [%rd33], %r85;
$L__BB5_98:
	ld.shared.u32 	%r86, [%r82+3072];
	setp.eq.s32 	%p92, %r86, 0;
	@%p92 bra 	$L__BB5_100;
	shl.b32 	%r313, %r387, 8;
	add.s32 	%r314, %r313, %r1;
	add.s32 	%r315, %r314, 768;
	mul.wide.u32 	%rd34, %r315, 4;
	add.s64 	%rd35, %rd2, %rd34;
	atom.global.add.u32 	%r316, [%rd35], %r86;
$L__BB5_100:
	add.s32 	%r387, %r387, 4;
$L__BB5_101:
	setp.eq.s32 	%p93, %r9, 0;
	@%p93 bra 	$L__BB5_111;
	setp.eq.s32 	%p94, %r10, 0;
	@%p94 bra 	$L__BB5_108;
	shl.b32 	%r317, %r387, 10;
	add.s32 	%r89, %r11, %r317;
	ld.shared.u32 	%r90, [%r89];
	setp.eq.s32 	%p95, %r90, 0;
	@%p95 bra 	$L__BB5_105;
	shl.b32 	%r318, %r387, 8;
	add.s32 	%r319, %r318, %r1;
	mul.wide.u32 	%rd36, %r319, 4;
	add.s64 	%rd37, %rd2, %rd36;
	atom.global.add.u32 	%r320, [%rd37], %r90;
$L__BB5_105:
	ld.shared.u32 	%r91, [%r89+1024];
	setp.eq.s32 	%p96, %r91, 0;
	@%p96 bra 	$L__BB5_107;
	shl.b32 	%r321, %r387, 8;
	add.s32 	%r322, %r321, %r1;
	add.s32 	%r323, %r322, 256;
	mul.wide.u32 	%rd38, %r323, 4;
	add.s64 	%rd39, %rd2, %rd38;
	atom.global.add.u32 	%r324, [%rd39], %r91;
$L__BB5_107:
	add.s32 	%r387, %r387, 2;
$L__BB5_108:
	setp.eq.s32 	%p97, %r21, 0;
	@%p97 bra 	$L__BB5_111;
	shl.b32 	%r325, %r387, 10;
	add.s32 	%r326, %r11, %r325;
	ld.shared.u32 	%r94, [%r326];
	setp.eq.s32 	%p98, %r94, 0;
	@%p98 bra 	$L__BB5_111;
	shl.b32 	%r327, %r387, 8;
	add.s32 	%r328, %r327, %r1;
	mul.wide.u32 	%rd40, %r328, 4;
	add.s64 	%rd41, %rd2, %rd40;
	atom.global.add.u32 	%r329, [%rd41], %r94;
$L__BB5_111:
	setp.gt.u32 	%p99, %r1, 127;
	@%p99 bra 	$L__BB5_152;
	setp.lt.u32 	%p100, %r4, 7;
	mov.b32 	%r391, 0;
	@%p100 bra 	$L__BB5_131;
	mov.b32 	%r389, 0;
$L__BB5_114:
	.pragma "nounroll";
	shl.b32 	%r332, %r389, 10;
	add.s32 	%r96, %r11, %r332;
	ld.shared.u32 	%r97, [%r96+512];
	setp.eq.s32 	%p101, %r97, 0;
	shl.b32 	%r333, %r389, 8;
	add.s32 	%r334, %r333, %r1;
	mul.wide.u32 	%rd42, %r334, 4;
	add.s64 	%rd4, %rd2, %rd42;
	@%p101 bra 	$L__BB5_116;
	atom.global.add.u32 	%r335, [%rd4+512], %r97;
$L__BB5_116:
	ld.shared.u32 	%r98, [%r96+1536];
	setp.eq.s32 	%p102, %r98, 0;
	@%p102 bra 	$L__BB5_118;
	atom.global.add.u32 	%r336, [%rd4+1536], %r98;
$L__BB5_118:
	ld.shared.u32 	%r99, [%r96+2560];
	setp.eq.s32 	%p103, %r99, 0;
	@%p103 bra 	$L__BB5_120;
	atom.global.add.u32 	%r337, [%rd4+2560], %r99;
$L__BB5_120:
	ld.shared.u32 	%r100, [%r96+3584];
	setp.eq.s32 	%p104, %r100, 0;
	@%p104 bra 	$L__BB5_122;
	atom.global.add.u32 	%r338, [%rd4+3584], %r100;
$L__BB5_122:
	ld.shared.u32 	%r101, [%r96+4608];
	setp.eq.s32 	%p105, %r101, 0;
	@%p105 bra 	$L__BB5_124;
	atom.global.add.u32 	%r339, [%rd4+4608], %r101;
$L__BB5_124:
	ld.shared.u32 	%r102, [%r96+5632];
	setp.eq.s32 	%p106, %r102, 0;
	@%p106 bra 	$L__BB5_126;
	atom.global.add.u32 	%r340, [%rd4+5632], %r102;
$L__BB5_126:
	ld.shared.u32 	%r103, [%r96+6656];
	setp.eq.s32 	%p107, %r103, 0;
	@%p107 bra 	$L__BB5_128;
	atom.global.add.u32 	%r341, [%rd4+6656], %r103;
$L__BB5_128:
	ld.shared.u32 	%r104, [%r96+7680];
	setp.eq.s32 	%p108, %r104, 0;
	@%p108 bra 	$L__BB5_130;
	atom.global.add.u32 	%r342, [%rd4+7680], %r104;
$L__BB5_130:
	add.s32 	%r389, %r389, 8;
	setp.ne.s32 	%p109, %r389, %r20;
	mov.u32 	%r391, %r20;
	@%p109 bra 	$L__BB5_114;
$L__BB5_131:
	setp.eq.s32 	%p110, %r7, 0;
	@%p110 bra 	$L__BB5_152;
	setp.lt.u32 	%p111, %r8, 3;
	@%p111 bra 	$L__BB5_142;
	shl.b32 	%r343, %r391, 10;
	add.s32 	%r107, %r11, %r343;
	ld.shared.u32 	%r108, [%r107+512];
	setp.eq.s32 	%p112, %r108, 0;
	@%p112 bra 	$L__BB5_135;
	shl.b32 	%r344, %r391, 8;
	add.s32 	%r345, %r344, %r1;
	mul.wide.u32 	%rd43, %r345, 4;
	add.s64 	%rd44, %rd2, %rd43;
	atom.global.add.u32 	%r346, [%rd44+512], %r108;
$L__BB5_135:
	ld.shared.u32 	%r109, [%r107+1536];
	setp.eq.s32 	%p113, %r109, 0;
	@%p113 bra 	$L__BB5_137;
	shl.b32 	%r347, %r391, 8;
	add.s32 	%r348, %r347, %r1;
	add.s32 	%r349, %r348, 256;
	mul.wide.u32 	%rd45, %r349, 4;
	add.s64 	%rd46, %rd2, %rd45;
	atom.global.add.u32 	%r350, [%rd46+512], %r109;
$L__BB5_137:
	ld.shared.u32 	%r110, [%r107+2560];
	setp.eq.s32 	%p114, %r110, 0;
	@%p114 bra 	$L__BB5_139;
	shl.b32 	%r351, %r391, 8;
	add.s32 	%r352, %r351, %r1;
	add.s32 	%r353, %r352, 512;
	mul.wide.u32 	%rd47, %r353, 4;
	add.s64 	%rd48, %rd2, %rd47;
	atom.global.add.u32 	%r354, [%rd48+512], %r110;
$L__BB5_139:
	ld.shared.u32 	%r111, [%r107+3584];
	setp.eq.s32 	%p115, %r111, 0;
	@%p115 bra 	$L__BB5_141;
	shl.b32 	%r355, %r391, 8;
	add.s32 	%r356, %r355, %r1;
	add.s32 	%r357, %r356, 768;
	mul.wide.u32 	%rd49, %r357, 4;
	add.s64 	%rd50, %rd2, %rd49;
	atom.global.add.u32 	%r358, [%rd50+512], %r111;
$L__BB5_141:
	add.s32 	%r391, %r391, 4;
$L__BB5_142:
	setp.eq.s32 	%p116, %r9, 0;
	@%p116 bra 	$L__BB5_152;
	setp.eq.s32 	%p117, %r10, 0;
	@%p117 bra 	$L__BB5_149;
	shl.b32 	%r359, %r391, 10;
	add.s32 	%r114, %r11, %r359;
	ld.shared.u32 	%r115, [%r114+512];
	setp.eq.s32 	%p118, %r115, 0;
	@%p118 bra 	$L__BB5_146;
	shl.b32 	%r360, %r391, 8;
	add.s32 	%r361, %r360, %r1;
	mul.wide.u32 	%rd51, %r361, 4;
	add.s64 	%rd52, %rd2, %rd51;
	atom.global.add.u32 	%r362, [%rd52+512], %r115;
$L__BB5_146:
	ld.shared.u32 	%r116, [%r114+1536];
	setp.eq.s32 	%p119, %r116, 0;
	@%p119 bra 	$L__BB5_148;
	shl.b32 	%r363, %r391, 8;
	add.s32 	%r364, %r363, %r1;
	add.s32 	%r365, %r364, 256;
	mul.wide.u32 	%rd53, %r365, 4;
	add.s64 	%rd54, %rd2, %rd53;
	atom.global.add.u32 	%r366, [%rd54+512], %r116;
$L__BB5_148:
	add.s32 	%r391, %r391, 2;
$L__BB5_149:
	setp.eq.s32 	%p120, %r21, 0;
	@%p120 bra 	$L__BB5_152;
	shl.b32 	%r367, %r391, 10;
	add.s32 	%r368, %r11, %r367;
	ld.shared.u32 	%r119, [%r368+512];
	setp.eq.s32 	%p121, %r119, 0;
	@%p121 bra 	$L__BB5_152;
	shl.b32 	%r369, %r391, 8;
	add.s32 	%r370, %r369, %r1;
	mul.wide.u32 	%rd55, %r370, 4;
	add.s64 	%rd56, %rd2, %rd55;
	atom.global.add.u32 	%r371, [%rd56+512], %r119;
$L__BB5_152:
	bar.sync 	0;
	add.s32 	%r372, %r372, 1;
	setp.ne.s32 	%p122, %r372, %r24;
	@%p122 bra 	$L__BB5_2;
$L__BB5_153:
	ret;

}
	// .globl	_ZN3cub18CUB_300001_SM_10006detail10radix_sort33DeviceRadixSortExclusiveSumKernelINS1_5radix10policy_hubI6__halfjjE10Policy1000EjEEvPT0_
.visible .entry _ZN3cub18CUB_300001_SM_10006detail10radix_sort33DeviceRadixSortExclusiveSumKernelINS1_5radix10policy_hubI6__halfjjE10Policy1000EjEEvPT0_(
	.param .u64 .ptr .align 1 _ZN3cub18CUB_300001_SM_10006detail10radix_sort33DeviceRadixSortExclusiveSumKernelINS1_5radix10policy_hubI6__halfjjE10Policy1000EjEEvPT0__param_0
)
{
	.reg .pred 	%p<4>;
	.reg .b32 	%r<77>;
	.reg .b64 	%rd<5>;
	// demoted variable
	.shared .align 16 .b8 _ZZN3cub18CUB_300001_SM_10006detail10radix_sort33DeviceRadixSortExclusiveSumKernelINS1_5radix10policy_hubI6__halfjjE10Policy1000EjEEvPT0_E12temp_storage[1184];
	ld.param.u64 	%rd2, [_ZN3cub18CUB_300001_SM_10006detail10radix_sort33DeviceRadixSortExclusiveSumKernelINS1_5radix10policy_hubI6__halfjjE10Policy1000EjEEvPT0__param_0];
	cvta.to.global.u64 	%rd3, %rd2;
	mov.u32 	%r6, %ctaid.x;
	shl.b32 	%r7, %r6, 8;
	mov.u32 	%r1, %tid.x;
	setp.gt.u32 	%p1, %r1, 255;
	add.s32 	%r8, %r7, %r1;
	mul.wide.s32 	%rd4, %r8, 4;
	add.s64 	%rd1, %rd3, %rd4;
	@%p1 bra 	$L__BB6_2;
	ld.global.u32 	%r76, [%rd1];
$L__BB6_2:
	shr.u32 	%r9, %r1, 3;
	add.s32 	%r10, %r9, %r1;
	shl.b32 	%r11, %r10, 2;
	mov.u32 	%r12, _ZZN3cub18CUB_300001_SM_10006detail10radix_sort33DeviceRadixSortExclusiveSumKernelINS1_5radix10policy_hubI6__halfjjE10Policy1000EjEEvPT0_E12temp_storage;
	add.s32 	%r13, %r12, %r11;
	add.s32 	%r4, %r13, 16;
	st.shared.u32 	[%r13+16], %r76;
	bar.sync 	0;
	setp.gt.u32 	%p2, %r1, 31;
	@%p2 bra 	$L__BB6_4;
	mad.lo.s32 	%r45, %r1, 36, %r12;
	ld.shared.u32 	%r46, [%r45+16];
	ld.shared.u32 	%r47, [%r45+20];
	ld.shared.u32 	%r48, [%r45+24];
	ld.shared.u32 	%r49, [%r45+28];
	ld.shared.u32 	%r50, [%r45+32];
	ld.shared.u32 	%r51, [%r45+36];
	ld.shared.u32 	%r52, [%r45+40];
	ld.shared.u32 	%r53, [%r45+44];
	add.s32 	%r54, %r47, %r46;
	add.s32 	%r55, %r54, %r48;
	add.s32 	%r56, %r55, %r49;
	add.s32 	%r57, %r56, %r50;
	add.s32 	%r58, %r57, %r51;
	add.s32 	%r59, %r58, %r52;
	add.s32 	%r18, %r59, %r53;
	mov.b32 	%r16, 1;
	mov.b32 	%r41, 0;
	mov.b32 	%r43, -1;
	// begin inline asm
	{  .reg .u32 r0;  .reg .pred p;  shfl.sync.up.b32 r0|p, %r18, %r16, %r41, %r43;  @p add.u32 r0, r0, %r18;  mov.u32 %r14, r0;}
	// end inline asm
	mov.b32 	%r22, 2;
	// begin inline asm
	{  .reg .u32 r0;  .reg .pred p;  shfl.sync.up.b32 r0|p, %r14, %r22, %r41, %r43;  @p add.u32 r0, r0, %r14;  mov.u32 %r20, r0;}
	// end inline asm
	mov.b32 	%r28, 4;
	// begin inline asm
	{  .reg .u32 r0;  .reg .pred p;  shfl.sync.up.b32 r0|p, %r20, %r28, %r41, %r43;  @p add.u32 r0, r0, %r20;  mov.u32 %r26, r0;}
	// end inline asm
	mov.b32 	%r34, 8;
	// begin inline asm
	{  .reg .u32 r0;  .reg .pred p;  shfl.sync.up.b32 r0|p, %r26, %r34, %r41, %r43;  @p add.u32 r0, r0, %r26;  mov.u32 %r32, r0;}
	// end inline asm
	mov.b32 	%r40, 16;
	// begin inline asm
	{  .reg .u32 r0;  .reg .pred p;  shfl.sync.up.b32 r0|p, %r32, %r40, %r41, %r43;  @p add.u32 r0, r0, %r32;  mov.u32 %r38, r0;}
	// end inline asm
	sub.s32 	%r60, %r38, %r18;
	ld.shared.u32 	%r61, [%r45+16];
	ld.shared.u32 	%r62, [%r45+20];
	ld.shared.u32 	%r63, [%r45+24];
	ld.shared.u32 	%r64, [%r45+28];
	ld.shared.u32 	%r65, [%r45+32];
	ld.shared.u32 	%r66, [%r45+36];
	ld.shared.u32 	%r67, [%r45+40];
	add.s32 	%r68, %r61, %r60;
	add.s32 	%r69, %r62, %r68;
	add.s32 	%r70, %r63, %r69;
	add.s32 	%r71, %r64, %r70;
	add.s32 	%r72, %r65, %r71;
	add.s32 	%r73, %r66, %r72;
	add.s32 	%r74, %r67, %r73;
	st.shared.u32 	[%r45+16], %r60;
	st.shared.u32 	[%r45+20], %r68;
	st.shared.u32 	[%r45+24], %r69;
	st.shared.u32 	[%r45+28], %r70;
	st.shared.u32 	[%r45+32], %r71;
	st.shared.u32 	[%r45+36], %r72;
	st.shared.u32 	[%r45+40], %r73;
	st.shared.u32 	[%r45+44], %r74;
$L__BB6_4:
	setp.gt.u32 	%p3, %r1, 255;
	bar.sync 	0;
	@%p3 bra 	$L__BB6_6;
	ld.shared.u32 	%r75, [%r4];
	st.global.u32 	[%rd1], %r75;
$L__BB6_6:
	ret;

}
	// .globl	_ZN3cub18CUB_300001_SM_10006detail10radix_sort29DeviceRadixSortOnesweepKernelINS1_5radix10policy_hubI6__halfjjE10Policy1000ELNS0_9SortOrderE1ES6_jjiiNS1_21identity_decomposer_tEEEvPT5_SC_PT3_PKSD_PT1_PKSH_PT2_PKSL_T4_iiT6_
.visible .entry _ZN3cub18CUB_300001_SM_10006detail10radix_sort29DeviceRadixSortOnesweepKernelINS1_5radix10policy_hubI6__halfjjE10Policy1000ELNS0_9SortOrderE1ES6_jjiiNS1_21identity_decomposer_tEEEvPT5_SC_PT3_PKSD_PT1_PKSH_PT2_PKSL_T4_iiT6_(
	.param .u64 .ptr .align 1 _ZN3cub18CUB_300001_SM_10006detail10radix_sort29DeviceRadixSortOnesweepKernelINS1_5radix10policy_hubI6__halfjjE10Policy1000ELNS0_9SortOrderE1ES6_jjiiNS1_21identity_decomposer_tEEEvPT5_SC_PT3_PKSD_PT1_PKSH_PT2_PKSL_T4_iiT6__param_0,
	.param .u64 .ptr .align 1 _ZN3cub18CUB_300001_SM_10006detail10radix_sort29DeviceRadixSortOnesweepKernelINS1_5radix10policy_hubI6__halfjjE10Policy1000ELNS0_9SortOrderE1ES6_jjiiNS1_21identity_decomposer_tEEEvPT5_SC_PT3_PKSD_PT1_PKSH_PT2_PKSL_T4_iiT6__param_1,
	.param .u64 .ptr .align 1 _ZN3cub18CUB_300001_SM_10006detail10radix_sort29DeviceRadixSortOnesweepKernelINS1_5radix10policy_hubI6__halfjjE10Policy1000ELNS0_9SortOrderE1ES6_jjiiNS1_21identity_decomposer_tEEEvPT5_SC_PT3_PKSD_PT1_PKSH_PT2_PKSL_T4_iiT6__param_2,
	.param .u64 .ptr .align 1 _ZN3cub18CUB_300001_SM_10006detail10radix_sort29DeviceRadixSortOnesweepKernelINS1_5radix10policy_hubI6__halfjjE10Policy1000ELNS0_9SortOrderE1ES6_jjiiNS1_21identity_decomposer_tEEEvPT5_SC_PT3_PKSD_PT1_PKSH_PT2_PKSL_T4_iiT6__param_3,
	.param .u64 .ptr .align 1 _ZN3cub18CUB_300001_SM_10006detail10radix_sort29DeviceRadixSortOnesweepKernelINS1_5radix10policy_hubI6__halfjjE10Policy1000ELNS0_9SortOrderE1ES6_jjiiNS1_21identity_decomposer_tEEEvPT5_SC_PT3_PKSD_PT1_PKSH_PT2_PKSL_T4_iiT6__param_4,
	.param .u64 .ptr .align 1 _ZN3cub18CUB_300001_SM_10006detail10radix_sort29DeviceRadixSortOnesweepKernelINS1_5radix10policy_hubI6__halfjjE10Policy1000ELNS0_9SortOrderE1ES6_jjiiNS1_21identity_decomposer_tEEEvPT5_SC_PT3_PKSD_PT1_PKSH_PT2_PKSL_T4_iiT6__param_5,
	.param .u64 .ptr .align 1 _ZN3cub18CUB_300001_SM_10006detail10radix_sort29DeviceRadixSortOnesweepKernelINS1_5radix10policy_hubI6__halfjjE10Policy1000ELNS0_9SortOrderE1ES6_jjiiNS1_21identity_decomposer_tEEEvPT5_SC_PT3_PKSD_PT1_PKSH_PT2_PKSL_T4_iiT6__param_6,
	.param .u64 .ptr .align 1 _ZN3cub18CUB_300001_SM_10006detail10radix_sort29DeviceRadixSortOnesweepKernelINS1_5radix10policy_hubI6__halfjjE10Policy1000ELNS0_9SortOrderE1ES6_jjiiNS1_21identity_decomposer_tEEEvPT5_SC_PT3_PKSD_PT1_PKSH_PT2_PKSL_T4_iiT6__param_7,
	.param .u32 _ZN3cub18CUB_300001_SM_10006detail10radix_sort29DeviceRadixSortOnesweepKernelINS1_5radix10policy_hubI6__halfjjE10Policy1000ELNS0_9SortOrderE1ES6_jjiiNS1_21identity_decomposer_tEEEvPT5_SC_PT3_PKSD_PT1_PKSH_PT2_PKSL_T4_iiT6__param_8,
	.param .u32 _ZN3cub18CUB_300001_SM_10006detail10radix_sort29DeviceRadixSortOnesweepKernelINS1_5radix10policy_hubI6__halfjjE10Policy1000ELNS0_9SortOrderE1ES6_jjiiNS1_21identity_decomposer_tEEEvPT5_SC_PT3_PKSD_PT1_PKSH_PT2_PKSL_T4_iiT6__param_9,
	.param .u32 _ZN3cub18CUB_300001_SM_10006detail10radix_sort29DeviceRadixSortOnesweepKernelINS1_5radix10policy_hubI6__halfjjE10Policy1000ELNS0_9SortOrderE1ES6_jjiiNS1_21identity_decomposer_tEEEvPT5_SC_PT3_PKSD_PT1_PKSH_PT2_PKSL_T4_iiT6__param_10,
	.param .align 1 .b8 _ZN3cub18CUB_300001_SM_10006detail10radix_sort29DeviceRadixSortOnesweepKernelINS1_5radix10policy_hubI6__halfjjE10Policy1000ELNS0_9SortOrderE1ES6_jjiiNS1_21identity_decomposer_tEEEvPT5_SC_PT3_PKSD_PT1_PKSH_PT2_PKSL_T4_iiT6__param_11[1]
)
.maxntid 512
{
	.reg .pred 	%p<351>;
	.reg .b16 	%rs<412>;
	.reg .b32 	%r<2281>;
	.reg .b64 	%rd<213>;
	// demoted variable
	.shared .align 16 .b8 _ZZN3cub18CUB_300001_SM_10006detail10radix_sort29DeviceRadixSortOnesweepKernelINS1_5radix10policy_hubI6__halfjjE10Policy1000ELNS0_9SortOrderE1ES6_jjiiNS1_21identity_decomposer_tEEEvPT5_SC_PT3_PKSD_PT1_PKSH_PT2_PKSL_T4_iiT6_E1s[35840];
	ld.param.u64 	%rd17, [_ZN3cub18CUB_300001_SM_10006detail10radix_sort29DeviceRadixSortOnesweepKernelINS1_5radix10policy_hubI6__halfjjE10Policy1000ELNS0_9SortOrderE1ES6_jjiiNS1_21identity_decomposer_tEEEvPT5_SC_PT3_PKSD_PT1_PKSH_PT2_PKSL_T4_iiT6__param_0];
	ld.param.u64 	%rd18, [_ZN3cub18CUB_300001_SM_10006detail10radix_sort29DeviceRadixSortOnesweepKernelINS1_5radix10policy_hubI6__halfjjE10Policy1000ELNS0_9SortOrderE1ES6_jjiiNS1_21identity_decomposer_tEEEvPT5_SC_PT3_PKSD_PT1_PKSH_PT2_PKSL_T4_iiT6__param_1];
	ld.param.u64 	%rd23, [_ZN3cub18CUB_300001_SM_10006detail10radix_sort29DeviceRadixSortOnesweepKernelINS1_5radix10policy_hubI6__halfjjE10Policy1000ELNS0_9SortOrderE1ES6_jjiiNS1_21identity_decomposer_tEEEvPT5_SC_PT3_PKSD_PT1_PKSH_PT2_PKSL_T4_iiT6__param_4];
	ld.param.u64 	%rd24, [_ZN3cub18CUB_300001_SM_10006detail10radix_sort29DeviceRadixSortOnesweepKernelINS1_5radix10policy_hubI6__halfjjE10Policy1000ELNS0_9SortOrderE1ES6_jjiiNS1_21identity_decomposer_tEEEvPT5_SC_PT3_PKSD_PT1_PKSH_PT2_PKSL_T4_iiT6__param_5];
	ld.param.u64 	%rd21, [_ZN3cub18CUB_300001_SM_10006detail10radix_sort29DeviceRadixSortOnesweepKernelINS1_5radix10policy_hubI6__halfjjE10Policy1000ELNS0_9SortOrderE1ES6_jjiiNS1_21identity_decomposer_tEEEvPT5_SC_PT3_PKSD_PT1_PKSH_PT2_PKSL_T4_iiT6__param_6];
	ld.param.u32 	%r380, [_ZN3cub18CUB_300001_SM_10006detail10radix_sort29DeviceRadixSortOnesweepKernelINS1_5radix10policy_hubI6__halfjjE10Policy1000ELNS0_9SortOrderE1ES6_jjiiNS1_21identity_decomposer_tEEEvPT5_SC_PT3_PKSD_PT1_PKSH_PT2_PKSL_T4_iiT6__param_10];
	cvta.to.global.u64 	%rd1, %rd21;
	cvta.to.global.u64 	%rd2, %rd23;
	cvta.to.global.u64 	%rd3, %rd17;
	cvta.to.global.u64 	%rd4, %rd24;
	mov.u32 	%r1, %tid.x;
	shr.u32 	%r2, %r1, 5;
	// begin inline asm
	mov.u32 %r381, %laneid;
	// end inline asm
	setp.ne.s32 	%p1, %r1, 0;
	@%p1 bra 	$L__BB7_2;
	cvta.to.global.u64 	%rd25, %rd18;
	atom.global.add.u32 	%r382, [%rd25], 1;
	st.shared.u32 	[_ZZN3cub18CUB_300001_SM_10006detail10radix_sort29DeviceRadixSortOnesweepKernelINS1_5radix10policy_hubI6__halfjjE10Policy1000ELNS0_9SortOrderE1ES6_jjiiNS1_21identity_decomposer_tEEEvPT5_SC_PT3_PKSD_PT1_PKSH_PT2_PKSL_T4_iiT6_E1s+34816], %r382;
$L__BB7_2:
	ld.param.u32 	%r2162, [_ZN3cub18CUB_300001_SM_10006detail10radix_sort29DeviceRadixSortOnesweepKernelINS1_5radix10policy_hubI6__halfjjE10Policy1000ELNS0_9SortOrderE1ES6_jjiiNS1_21identity_decomposer_tEEEvPT5_SC_PT3_PKSD_PT1_PKSH_PT2_PKSL_T4_iiT6__param_8];
	bar.sync 	0;
	ld.shared.u32 	%r4, [_ZZN3cub18CUB_300001_SM_10006detail10radix_sort29DeviceRadixSortOnesweepKernelINS1_5radix10policy_hubI6__halfjjE10Policy1000ELNS0_9SortOrderE1ES6_jjiiNS1_21identity_decomposer_tEEEvPT5_SC_PT3_PKSD_PT1_PKSH_PT2_PKSL_T4_iiT6_E1s+34816];
	mul.lo.s32 	%r5, %r4, 8704;
	add.s32 	%r6, %r5, 8704;
	setp.gt.s32 	%p2, %r6, %r2162;
	@%p2 bra 	$L__BB7_4;
	and.b32  	%r383, %r1, 31;
	and.b32  	%r384, %r1, 992;
	mul.lo.s32 	%r385, %r384, 17;
	or.b32  	%r386, %r385, %r383;
	cvt.u64.u32 	%rd26, %r5;
	cvt.u64.u32 	%rd27, %r386;
	add.s64 	%rd28, %rd27, %rd26;
	shl.b64 	%rd29, %rd28, 1;
	add.s64 	%rd30, %rd4, %rd29;
	ld.global.u16 	%rs394, [%rd30];
	ld.global.u16 	%rs393, [%rd30+64];
	ld.global.u16 	%rs392, [%rd30+128];
	ld.global.u16 	%rs391, [%rd30+192];
	ld.global.u16 	%rs390, [%rd30+256];
	ld.global.u16 	%rs389, [%rd30+320];
	ld.global.u16 	%rs388, [%rd30+384];
	ld.global.u16 	%rs387, [%rd30+448];
	ld.global.u16 	%rs386, [%rd30+512];
	ld.global.u16 	%rs385, [%rd30+576];
	ld.global.u16 	%rs384, [%rd30+640];
	ld.global.u16 	%rs383, [%rd30+704];
	ld.global.u16 	%rs382, [%rd30+768];
	ld.global.u16 	%rs381, [%rd30+832];
	ld.global.u16 	%rs380, [%rd30+896];
	ld.global.u16 	%rs379, [%rd30+960];
	ld.global.u16 	%rs378, [%rd30+1024];
	bra.uni 	$L__BB7_38;
$L__BB7_4:
	ld.param.u32 	%r2163, [_ZN3cub18CUB_300001_SM_10006detail10radix_sort29DeviceRadixSortOnesweepKernelINS1_5radix10policy_hubI6__halfjjE10Policy1000ELNS0_9SortOrderE1ES6_jjiiNS1_21identity_decomposer_tEEEvPT5_SC_PT3_PKSD_PT1_PKSH_PT2_PKSL_T4_iiT6__param_8];
	cvt.u64.u32 	%rd31, %r5;
	sub.s32 	%r7, %r2163, %r5;
	and.b32  	%r387, %r1, 31;
	and.b32  	%r388, %r1, 992;
	mul.lo.s32 	%r389, %r388, 17;
	or.b32  	%r8, %r389, %r387;
	setp.ge.s32 	%p3, %r8, %r7;
	cvt.u64.u32 	%rd32, %r8;
	add.s64 	%rd33, %rd32, %rd31;
	shl.b64 	%rd34, %rd33, 1;
	add.s64 	%rd5, %rd4, %rd34;
	mov.b16 	%rs394, -1;
	@%p3 bra 	$L__BB7_6;
	ld.global.u16 	%rs394, [%rd5];
$L__BB7_6:
	add.s32 	%r390, %r8, 32;
	setp.ge.s32 	%p4, %r390, %r7;
	mov.b16 	%rs393, -1;
	@%p4 bra 	$L__BB7_8;
	ld.global.u16 	%rs393, [%rd5+64];
$L__BB7_8:
	add.s32 	%r391, %r8, 64;
	setp.ge.s32 	%p5, %r391, %r7;
	mov.b16 	%rs392, -1;
	@%p5 bra 	$L__BB7_10;
	ld.global.u16 	%rs392, [%rd5+128];
$L__BB7_10:
	add.s32 	%r392, %r8, 96;
	setp.ge.s32 	%p6, %r392, %r7;
	mov.b16 	%rs391, -1;
	@%p6 bra 	$L__BB7_12;
	ld.global.u16 	%rs391, [%rd5+192];
$L__BB7_12:
	add.s32 	%r393, %r8, 128;
	setp.ge.s32 	%p7, %r393, %r7;
	mov.b16 	%rs390, -1;
	@%p7 bra 	$L__BB7_14;
	ld.global.u16 	%rs390, [%rd5+256];
$L__BB7_14:
	add.s32 	%r394, %r8, 160;
	setp.ge.s32 	%p8, %r394, %r7;
	mov.b16 	%rs389, -1;
	@%p8 bra 	$L__BB7_16;
	ld.global.u16 	%rs389, [%rd5+320];
$L__BB7_16:
	add.s32 	%r395, %r8, 192;
	setp.ge.s32 	%p9, %r395, %r7;
	mov.b16 	%rs388, -1;
	@%p9 bra 	$L__BB7_18;
	ld.global.u16 	%rs388, [%rd5+384];
$L__BB7_18:
	add.s32 	%r396, %r8, 224;
	setp.ge.s32 	%p10, %r396, %r7;
	mov.b16 	%rs387, -1;
	@%p10 bra 	$L__BB7_20;
	ld.global.u16 	%rs387, [%rd5+448];
$L__BB7_20:
	add.s32 	%r397, %r8, 256;
	setp.ge.s32 	%p11, %r397, %r7;
	mov.b16 	%rs386, -1;
	@%p11 bra 	$L__BB7_22;
	ld.global.u16 	%rs386, [%rd5+512];
$L__BB7_22:
	add.s32 	%r398, %r8, 288;
	setp.ge.s32 	%p12, %r398, %r7;
	mov.b16 	%rs385, -1;
	@%p12 bra 	$L__BB7_24;
	ld.global.u16 	%rs385, [%rd5+576];
$L__BB7_24:
	add.s32 	%r399, %r8, 320;
	setp.ge.s32 	%p13, %r399, %r7;
	mov.b16 	%rs384, -1;
	@%p13 bra 	$L__BB7_26;
	ld.global.u16 	%rs384, [%rd5+640];
$L__BB7_26:
	add.s32 	%r400, %r8, 352;
	setp.ge.s32 	%p14, %r400, %r7;
	mov.b16 	%rs383, -1;
	@%p14 bra 	$L__BB7_28;
	ld.global.u16 	%rs383, [%rd5+704];
$L__BB7_28:
	add.s32 	%r401, %r8, 384;
	setp.ge.s32 	%p15, %r401, %r7;
	mov.b16 	%rs382, -1;
	@%p15 bra 	$L__BB7_30;
	ld.global.u16 	%rs382, [%rd5+768];
$L__BB7_30:
	add.s32 	%r402, %r8, 416;
	setp.ge.s32 	%p16, %r402, %r7;
	mov.b16 	%rs381, -1;
	@%p16 bra 	$L__BB7_32;
	ld.global.u16 	%rs381, [%rd5+832];
$L__BB7_32:
	add.s32 	%r403, %r8, 448;
	setp.ge.s32 	%p17, %r403, %r7;
	mov.b16 	%rs380, -1;
	@%p17 bra 	$L__BB7_34;
	ld.global.u16 	%rs380, [%rd5+896];
$L__BB7_34:
	add.s32 	%r404, %r8, 480;
	setp.ge.s32 	%p18, %r404, %r7;
	mov.b16 	%rs379, -1;
	@%p18 bra 	$L__BB7_36;
	ld.global.u16 	%rs379, [%rd5+960];
$L__BB7_36:
	add.s32 	%r405, %r8, 512;
	setp.ge.s32 	%p19, %r405, %r7;
	mov.b16 	%rs378, -1;
	@%p19 bra 	$L__BB7_38;
	ld.global.u16 	%rs378, [%rd5+1024];
$L__BB7_38:
	setp.lt.s16 	%p20, %rs388, 0;
	selp.b16 	%rs119, 0, 32767, %p20;
	xor.b16  	%rs405, %rs119, %rs388;
	setp.lt.s16 	%p21, %rs387, 0;
	selp.b16 	%rs120, 0, 32767, %p21;
	xor.b16  	%rs404, %rs120, %rs387;
	setp.lt.s16 	%p22, %rs386, 0;
	selp.b16 	%rs121, 0, 32767, %p22;
	xor.b16  	%rs403, %rs121, %rs386;
	setp.lt.s16 	%p23, %rs385, 0;
	selp.b16 	%rs122, 0, 32767, %p23;
	xor.b16  	%rs402, %rs122, %rs385;
	mov.b32 	%r406, -1;
	shl.b32 	%r407, %r406, %r380;
	not.b32 	%r9, %r407;
	shl.b32 	%r408, %r2, 10;
	mov.u32 	%r409, _ZZN3cub18CUB_300001_SM_10006detail10radix_sort29DeviceRadixSortOnesweepKernelINS1_5radix10policy_hubI6__halfjjE10Policy1000ELNS0_9SortOrderE1ES6_jjiiNS1_21identity_decomposer_tEEEvPT5_SC_PT3_PKSD_PT1_PKSH_PT2_PKSL_T4_iiT6_E1s;
	add.s32 	%r10, %r409, %r408;
	setp.gt.s32 	%p24, %r381, 255;
	@%p24 bra 	$L__BB7_51;
	max.s32 	%r410, %r381, 224;
	sub.s32 	%r411, %r410, %r381;
	add.s32 	%r412, %r411, 31;
	shr.u32 	%r413, %r412, 5;
	add.s32 	%r11, %r413, 1;
	and.b32  	%r12, %r11, 15;
	setp.lt.u32 	%p25, %r412, 480;
	mov.u32 	%r2182, %r381;
	@%p25 bra 	$L__BB7_42;
	and.b32  	%r414, %r11, 268435440;
	neg.s32 	%r2180, %r414;
	shl.b32 	%r416, %r381, 2;
	add.s32 	%r417, %r408, %r416;
	add.s32 	%r419, %r417, %r409;
	add.s32 	%r2179, %r419, 1024;
	mov.u32 	%r2182, %r381;
$L__BB7_41:
	.pragma "nounroll";
	mov.b32 	%r420, 0;
	st.shared.u32 	[%r2179+-1024], %r420;
	st.shared.u32 	[%r2179+-896], %r420;
	st.shared.u32 	[%r2179+-768], %r420;
	st.shared.u32 	[%r2179+-640], %r420;
	st.shared.u32 	[%r2179+-512], %r420;
	st.shared.u32 	[%r2179+-384], %r420;
	st.shared.u32 	[%r2179+-256], %r420;
	st.shared.u32 	[%r2179+-128], %r420;
	st.shared.u32 	[%r2179], %r420;
	st.shared.u32 	[%r2179+128], %r420;
	st.shared.u32 	[%r2179+256], %r420;
	st.shared.u32 	[%r2179+384], %r420;
	st.shared.u32 	[%r2179+512], %r420;
	st.shared.u32 	[%r2179+640], %r420;
	st.shared.u32 	[%r2179+768], %r420;
	st.shared.u32 	[%r2179+896], %r420;
	add.s32 	%r2182, %r2182, 512;
	add.s32 	%r2180, %r2180, 16;
	add.s32 	%r2179, %r2179, 2048;
	setp.ne.s32 	%p26, %r2180, 0;
	@%p26 bra 	$L__BB7_41;
$L__BB7_42:
	setp.eq.s32 	%p27, %r12, 0;
	@%p27 bra 	$L__BB7_51;
	and.b32  	%r22, %r11, 7;
	setp.lt.u32 	%p28, %r12, 8;
	@%p28 bra 	$L__BB7_45;
	shl.b32 	%r421, %r2182, 2;
	add.s32 	%r422, %r10, %r421;
	mov.b32 	%r423, 0;
	st.shared.u32 	[%r422], %r423;
	st.shared.u32 	[%r422+128], %r423;
	st.shared.u32 	[%r422+256], %r423;
	st.shared.u32 	[%r422+384], %r423;
	st.shared.u32 	[%r422+512], %r423;
	st.shared.u32 	[%r422+640], %r423;
	st.shared.u32 	[%r422+768], %r423;
	st.shared.u32 	[%r422+896], %r423;
	add.s32 	%r2182, %r2182, 256;
$L__BB7_45:
	setp.eq.s32 	%p29, %r22, 0;
	@%p29 bra 	$L__BB7_51;
	and.b32  	%r25, %r11, 3;
	setp.lt.u32 	%p30, %r22, 4;
	@%p30 bra 	$L__BB7_48;
	shl.b32 	%r424, %r2182, 2;
	add.s32 	%r425, %r10, %r424;
	mov.b32 	%r426, 0;
	st.shared.u32 	[%r425], %r426;
	st.shared.u32 	[%r425+128], %r426;
	st.shared.u32 	[%r425+256], %r426;
	st.shared.u32 	[%r425+384], %r426;
	add.s32 	%r2182, %r2182, 128;
$L__BB7_48:
	setp.eq.s32 	%p31, %r25, 0;
	@%p31 bra 	$L__BB7_51;
	shl.b32 	%r428, %r2182, 2;
	add.s32 	%r429, %r408, %r428;
	add.s32 	%r2186, %r409, %r429;
	neg.s32 	%r2185, %r25;
$L__BB7_50:
	.pragma "nounroll";
	mov.b32 	%r431, 0;
	st.shared.u32 	[%r2186], %r431;
	add.s32 	%r2186, %r2186, 128;
	add.s32 	%r2185, %r2185, 1;
	setp.ne.s32 	%p32, %r2185, 0;
	@%p32 bra 	$L__BB7_50;
$L__BB7_51:
	ld.param.u32 	%r2178, [_ZN3cub18CUB_300001_SM_10006detail10radix_sort29DeviceRadixSortOnesweepKernelINS1_5radix10policy_hubI6__halfjjE10Policy1000ELNS0_9SortOrderE1ES6_jjiiNS1_21identity_decomposer_tEEEvPT5_SC_PT3_PKSD_PT1_PKSH_PT2_PKSL_T4_iiT6__param_9];
	bar.warp.sync 	-1;
	and.b32  	%r34, %r2178, 65535;
	setp.lt.s16 	%p33, %rs394, 0;
	selp.b16 	%rs123, 0, 32767, %p33;
	xor.b16  	%rs411, %rs123, %rs394;
	setp.eq.s16 	%p34, %rs411, 32767;
	selp.b16 	%rs124, -32768, %rs411, %p34;
	cvt.u32.u16 	%r433, %rs124;
	shr.u32 	%r434, %r433, %r34;
	and.b32  	%r35, %r434, %r9;
	shl.b32 	%r435, %r35, 2;
	add.s32 	%r436, %r10, %r435;
	atom.shared.add.u32 	%r437, [%r436], 1;
	setp.lt.s16 	%p35, %rs393, 0;
	selp.b16 	%rs125, 0, 32767, %p35;
	xor.b16  	%rs126, %rs125, %rs393;
	setp.eq.s16 	%p36, %rs126, 32767;
	selp.b16 	%rs127, -32768, %rs126, %p36;
	cvt.u32.u16 	%r438, %rs127;
	shr.u32 	%r439, %r438, %r34;
	and.b32  	%r440, %r439, %r9;
	shl.b32 	%r441, %r440, 2;
	add.s32 	%r442, %r10, %r441;
	atom.shared.add.u32 	%r443, [%r442], 1;
	setp.lt.s16 	%p37, %rs392, 0;
	selp.b16 	%rs128, 0, 32767, %p37;
	xor.b16  	%rs129, %rs128, %rs392;
	setp.eq.s16 	%p38, %rs129, 32767;
	selp.b16 	%rs130, -32768, %rs129, %p38;
	cvt.u32.u16 	%r444, %rs130;
	shr.u32 	%r445, %r444, %r34;
	and.b32  	%r446, %r445, %r9;
	shl.b32 	%r447, %r446, 2;
	add.s32 	%r448, %r10, %r447;
	atom.shared.add.u32 	%r449, [%r448], 1;
	setp.lt.s16 	%p39, %rs391, 0;
	selp.b16 	%rs131, 0, 32767, %p39;
	xor.b16  	%rs132, %rs131, %rs391;
	setp.eq.s16 	%p40, %rs132, 32767;
	selp.b16 	%rs133, -32768, %rs132, %p40;
	cvt.u32.u16 	%r450, %rs133;
	shr.u32 	%r451, %r450, %r34;
	and.b32  	%r452, %r451, %r9;
	shl.b32 	%r453, %r452, 2;
	add.s32 	%r454, %r10, %r453;
	atom.shared.add.u32 	%r455, [%r454], 1;
	setp.lt.s16 	%p41, %rs390, 0;
	selp.b16 	%rs134, 0, 32767, %p41;
	xor.b16  	%rs135, %rs134, %rs390;
	setp.eq.s16 	%p42, %rs135, 32767;
	selp.b16 	%rs136, -32768, %rs135, %p42;
	cvt.u32.u16 	%r456, %rs136;
	shr.u32 	%r457, %r456, %r34;
	and.b32  	%r458, %r457, %r9;
	shl.b32 	%r459, %r458, 2;
	add.s32 	%r460, %r10, %r459;
	atom.shared.add.u32 	%r461, [%r460], 1;
	setp.lt.s16 	%p43, %rs389, 0;
	selp.b16 	%rs137, 0, 32767, %p43;
	xor.b16  	%rs138, %rs137, %rs389;
	setp.eq.s16 	%p44, %rs138, 32767;
	selp.b16 	%rs139, -32768, %rs138, %p44;
	cvt.u32.u16 	%r462, %rs139;
	shr.u32 	%r463, %r462, %r34;
	and.b32  	%r464, %r463, %r9;
	shl.b32 	%r465, %r464, 2;
	add.s32 	%r466, %r10, %r465;
	atom.shared.add.u32 	%r467, [%r466], 1;
	setp.eq.s16 	%p45, %rs405, 32767;
	selp.b16 	%rs140, -32768, %rs405, %p45;
	cvt.u32.u16 	%r468, %rs140;
	shr.u32 	%r469, %r468, %r34;
	and.b32  	%r470, %r469, %r9;
	shl.b32 	%r471, %r470, 2;
	add.s32 	%r472, %r10, %r471;
	atom.shared.add.u32 	%r473, [%r472], 1;
	setp.eq.s16 	%p46, %rs404, 32767;
	selp.b16 	%rs141, -32768, %rs404, %p46;
	cvt.u32.u16 	%r474, %rs141;
	shr.u32 	%r475, %r474, %r34;
	and.b32  	%r476, %r475, %r9;
	shl.b32 	%r477, %r476, 2;
	add.s32 	%r478, %r10, %r477;
	atom.shared.add.u32 	%r479, [%r478], 1;
	setp.eq.s16 	%p47, %rs403, 32767;
	selp.b16 	%rs142, -32768, %rs403, %p47;
	cvt.u32.u16 	%r480, %rs142;
	shr.u32 	%r481, %r480, %r34;
	and.b32  	%r482, %r481, %r9;
	shl.b32 	%r483, %r482, 2;
	add.s32 	%r484, %r10, %r483;
	atom.shared.add.u32 	%r485, [%r484], 1;
	setp.eq.s16 	%p48, %rs402, 32767;
	selp.b16 	%rs143, -32768, %rs402, %p48;
	cvt.u32.u16 	%r486, %rs143;
	shr.u32 	%r487, %r486, %r34;
	and.b32  	%r488, %r487, %r9;
	shl.b32 	%r489, %r488, 2;
	add.s32 	%r490, %r10, %r489;
	atom.shared.add.u32 	%r491, [%r490], 1;
	setp.lt.s16 	%p49, %rs384, 0;
	selp.b16 	%rs144, 0, 32767, %p49;
	xor.b16  	%rs145, %rs144, %rs384;
	setp.eq.s16 	%p50, %rs145, 32767;
	selp.b16 	%rs146, -32768, %rs145, %p50;
	cvt.u32.u16 	%r492, %rs146;
	shr.u32 	%r493, %r492, %r34;
	and.b32  	%r494, %r493, %r9;
	shl.b32 	%r495, %r494, 2;
	add.s32 	%r496, %r10, %r495;
	atom.shared.add.u32 	%r497, [%r496], 1;
	setp.lt.s16 	%p51, %rs383, 0;
	selp.b16 	%rs147, 0, 32767, %p51;
	xor.b16  	%rs400, %rs147, %rs383;
	setp.eq.s16 	%p52, %rs400, 32767;
	selp.b16 	%rs148, -32768, %rs400, %p52;
	cvt.u32.u16 	%r498, %rs148;
	shr.u32 	%r499, %r498, %r34;
	and.b32  	%r500, %r499, %r9;
	shl.b32 	%r501, %r500, 2;
	add.s32 	%r502, %r10, %r501;
	atom.shared.add.u32 	%r503, [%r502], 1;
	setp.lt.s16 	%p53, %rs382, 0;
	selp.b16 	%rs149, 0, 32767, %p53;
	xor.b16  	%rs150, %rs149, %rs382;
	setp.eq.s16 	%p54, %rs150, 32767;
	selp.b16 	%rs151, -32768, %rs150, %p54;
	cvt.u32.u16 	%r504, %rs151;
	shr.u32 	%r505, %r504, %r34;
	and.b32  	%r506, %r505, %r9;
	shl.b32 	%r507, %r506, 2;
	add.s32 	%r508, %r10, %r507;
	atom.shared.add.u32 	%r509, [%r508], 1;
	setp.lt.s16 	%p55, %rs381, 0;
	selp.b16 	%rs152, 0, 32767, %p55;
	xor.b16  	%rs153, %rs152, %rs381;
	setp.eq.s16 	%p56, %rs153, 32767;
	selp.b16 	%rs154, -32768, %rs153, %p56;
	cvt.u32.u16 	%r510, %rs154;
	shr.u32 	%r511, %r510, %r34;
	and.b32  	%r512, %r511, %r9;
	shl.b32 	%r513, %r512, 2;
	add.s32 	%r514, %r10, %r513;
	atom.shared.add.u32 	%r515, [%r514], 1;
	setp.lt.s16 	%p57, %rs380, 0;
	selp.b16 	%rs155, 0, 32767, %p57;
	xor.b16  	%rs156, %rs155, %rs380;
	setp.eq.s16 	%p58, %rs156, 32767;
	selp.b16 	%rs157, -32768, %rs156, %p58;
	cvt.u32.u16 	%r516, %rs157;
	shr.u32 	%r517, %r516, %r34;
	and.b32  	%r518, %r517, %r9;
	shl.b32 	%r519, %r518, 2;
	add.s32 	%r520, %r10, %r519;
	atom.shared.add.u32 	%r521, [%r520], 1;
	setp.lt.s16 	%p59, %rs379, 0;
	selp.b16 	%rs158, 0, 32767, %p59;
	xor.b16  	%rs159, %rs158, %rs379;
	setp.eq.s16 	%p60, %rs159, 32767;
	selp.b16 	%rs160, -32768, %rs159, %p60;
	cvt.u32.u16 	%r522, %rs160;
	shr.u32 	%r523, %r522, %r34;
	and.b32  	%r524, %r523, %r9;
	shl.b32 	%r525, %r524, 2;
	add.s32 	%r526, %r10, %r525;
	atom.shared.add.u32 	%r527, [%r526], 1;
	setp.lt.s16 	%p61, %rs378, 0;
	selp.b16 	%rs161, 0, 32767, %p61;
	xor.b16  	%rs162, %rs161, %rs378;
	setp.eq.s16 	%p62, %rs162, 32767;
	selp.b16 	%rs163, -32768, %rs162, %p62;
	cvt.u32.u16 	%r528, %rs163;
	shr.u32 	%r529, %r528, %r34;
	and.b32  	%r530, %r529, %r9;
	shl.b32 	%r531, %r530, 2;
	add.s32 	%r532, %r10, %r531;
	atom.shared.add.u32 	%r533, [%r532], 1;
	bar.sync 	0;
	setp.gt.u32 	%p63, %r1, 255;
	shl.b32 	%r534, %r1, 2;
	add.s32 	%r36, %r409, %r534;
	mov.b32 	%r2187, 0;
	@%p63 bra 	$L__BB7_53;
	ld.shared.u32 	%r536, [%r36];
	mov.b32 	%r537, 0;
	st.shared.u32 	[%r36], %r537;
	ld.shared.u32 	%r538, [%r36+1024];
	st.shared.u32 	[%r36+1024], %r536;
	add.s32 	%r539, %r538, %r536;
	ld.shared.u32 	%r540, [%r36+2048];
	st.shared.u32 	[%r36+2048], %r539;
	add.s32 	%r541, %r540, %r539;
	ld.shared.u32 	%r542, [%r36+3072];
	st.shared.u32 	[%r36+3072], %r541;
	add.s32 	%r543, %r542, %r541;
	ld.shared.u32 	%r544, [%r36+4096];
	st.shared.u32 	[%r36+4096], %r543;
	add.s32 	%r545, %r544, %r543;
	ld.shared.u32 	%r546, [%r36+5120];
	st.shared.u32 	[%r36+5120], %r545;
	add.s32 	%r547, %r546, %r545;
	ld.shared.u32 	%r548, [%r36+6144];
	st.shared.u32 	[%r36+6144], %r547;
	add.s32 	%r549, %r548, %r547;
	ld.shared.u32 	%r550, [%r36+7168];
	st.shared.u32 	[%r36+7168], %r549;
	add.s32 	%r551, %r550, %r549;
	ld.shared.u32 	%r552, [%r36+8192];
	st.shared.u32 	[%r36+8192], %r551;
	add.s32 	%r553, %r552, %r551;
	ld.shared.u32 	%r554, [%r36+9216];
	st.shared.u32 	[%r36+9216], %r553;
	add.s32 	%r555, %r554, %r553;
	ld.shared.u32 	%r556, [%r36+10240];
	st.shared.u32 	[%r36+10240], %r555;
	add.s32 	%r557, %r556, %r555;
	ld.shared.u32 	%r558, [%r36+11264];
	st.shared.u32 	[%r36+11264], %r557;
	add.s32 	%r559, %r558, %r557;
	ld.shared.u32 	%r560, [%r36+12288];
	st.shared.u32 	[%r36+12288], %r559;
	add.s32 	%r561, %r560, %r559;
	ld.shared.u32 	%r562, [%r36+13312];
	st.shared.u32 	[%r36+13312], %r561;
	add.s32 	%r563, %r562, %r561;
	ld.shared.u32 	%r564, [%r36+14336];
	st.shared.u32 	[%r36+14336], %r563;
	add.s32 	%r565, %r564, %r563;
	ld.shared.u32 	%r566, [%r36+15360];
	st.shared.u32 	[%r36+15360], %r565;
	add.s32 	%r2187, %r566, %r565;
$L__BB7_53:
	setp.gt.u32 	%p64, %r1, 255;
	shl.b32 	%r567, %r4, 8;
	add.s32 	%r568, %r567, %r1;
	mul.wide.s32 	%rd35, %r568, 4;
	add.s64 	%rd6, %rd3, %rd35;
	@%p64 bra 	$L__BB7_55;
	or.b32  	%r569, %r2187, 1073741824;
	st.volatile.global.u32 	[%rd6], %r569;
$L__BB7_55:
	ld.param.u64 	%rd212, [_ZN3cub18CUB_300001_SM_10006detail10radix_sort29DeviceRadixSortOnesweepKernelINS1_5radix10policy_hubI6__halfjjE10Policy1000ELNS0_9SortOrderE1ES6_jjiiNS1_21identity_decomposer_tEEEvPT5_SC_PT3_PKSD_PT1_PKSH_PT2_PKSL_T4_iiT6__param_7];
	ld.param.u64 	%rd209, [_ZN3cub18CUB_300001_SM_10006detail10radix_sort29DeviceRadixSortOnesweepKernelINS1_5radix10policy_hubI6__halfjjE10Policy1000ELNS0_9SortOrderE1ES6_jjiiNS1_21identity_decomposer_tEEEvPT5_SC_PT3_PKSD_PT1_PKSH_PT2_PKSL_T4_iiT6__param_3];
	ld.param.u64 	%rd205, [_ZN3cub18CUB_300001_SM_10006detail10radix_sort29DeviceRadixSortOnesweepKernelINS1_5radix10policy_hubI6__halfjjE10Policy1000ELNS0_9SortOrderE1ES6_jjiiNS1_21identity_decomposer_tEEEvPT5_SC_PT3_PKSD_PT1_PKSH_PT2_PKSL_T4_iiT6__param_2];
	setp.lt.s16 	%p65, %rs384, 0;
	selp.b16 	%rs164, 0, 32767, %p65;
	xor.b16  	%rs401, %rs164, %rs384;
	setp.lt.s16 	%p66, %rs382, 0;
	selp.b16 	%rs165, 0, 32767, %p66;
	xor.b16  	%rs399, %rs165, %rs382;
	setp.lt.s16 	%p67, %rs381, 0;
	selp.b16 	%rs166, 0, 32767, %p67;
	xor.b16  	%rs398, %rs166, %rs381;
	setp.lt.s16 	%p68, %rs393, 0;
	selp.b16 	%rs167, 0, 32767, %p68;
	xor.b16  	%rs410, %rs167, %rs393;
	setp.lt.s16 	%p69, %rs392, 0;
	selp.b16 	%rs168, 0, 32767, %p69;
	xor.b16  	%rs409, %rs168, %rs392;
	setp.lt.s16 	%p70, %rs380, 0;
	selp.b16 	%rs169, 0, 32767, %p70;
	xor.b16  	%rs397, %rs169, %rs380;
	setp.lt.s16 	%p71, %rs379, 0;
	selp.b16 	%rs170, 0, 32767, %p71;
	xor.b16  	%rs396, %rs170, %rs379;
	setp.lt.s16 	%p72, %rs378, 0;
	selp.b16 	%rs171, 0, 32767, %p72;
	xor.b16  	%rs395, %rs171, %rs378;
	setp.lt.s16 	%p73, %rs391, 0;
	selp.b16 	%rs172, 0, 32767, %p73;
	xor.b16  	%rs408, %rs172, %rs391;
	setp.lt.s16 	%p74, %rs390, 0;
	selp.b16 	%rs173, 0, 32767, %p74;
	xor.b16  	%rs407, %rs173, %rs390;
	setp.lt.s16 	%p75, %rs389, 0;
	selp.b16 	%rs174, 0, 32767, %p75;
	xor.b16  	%rs406, %rs174, %rs389;
	setp.lt.u32 	%p76, %r1, 256;
	setp.eq.s32 	%p77, %r2187, 8704;
	and.pred  	%p78, %p76, %p77;
	selp.u32 	%r570, 1, 0, %p78;
	{ 
	.reg .pred 	%p1; 
	.reg .pred 	%p2; 
	setp.ne.u32 	%p1, %r570, 0; 
	bar.red.or.pred 	%p2, 0, %p1; 
	selp.u32 	%r571, 1, 0, %p2; 
	}
	setp.eq.s32 	%p79, %r571, 0;
	and.b32  	%r572, %r1, 992;
	and.b32  	%r573, %r1, 31;
	mul.lo.s32 	%r574, %r572, 17;
	or.b32  	%r575, %r574, %r573;
	cvt.u64.u32 	%rd36, %r5;
	cvt.u64.u32 	%rd7, %r575;
	add.s64 	%rd37, %rd7, %rd36;
	cvta.to.global.u64 	%rd38, %rd212;
	shl.b64 	%rd39, %rd37, 2;
	add.s64 	%rd8, %rd38, %rd39;
	cvta.to.global.u64 	%rd40, %rd205;
	mul.wide.u32 	%rd41, %r1, 4;
	add.s64 	%rd9, %rd40, %rd41;
	cvta.to.global.u64 	%rd42, %rd209;
	add.s64 	%rd10, %rd42, %rd41;
	@%p79 bra 	$L__BB7_175;
	setp.gt.u32 	%p80, %r1, 255;
	setp.gt.u32 	%p81, %r1, %r35;
	selp.b32 	%r39, 8704, 0, %p81;
	@%p80 bra 	$L__BB7_64;
	ld.global.u32 	%r576, [%rd10];
	sub.s32 	%r2191, %r576, %r39;
	st.shared.u32 	[%r36+34816], %r2191;
	setp.lt.s32 	%p82, %r4, 1;
	mov.u32 	%r2192, %r2187;
	@%p82 bra 	$L__BB7_63;
	mov.b32 	%r2189, -1;
	mov.u32 	%r2188, %r4;
	mov.u32 	%r2192, %r2187;
$L__BB7_59:
	add.s32 	%r44, %r2188, -1;
	shl.b32 	%r578, %r44, 8;
	add.s32 	%r579, %r578, %r1;
	mul.wide.s32 	%rd43, %r579, 4;
	add.s64 	%rd11, %rd3, %rd43;
$L__BB7_60:
	membar.cta;
	ld.volatile.global.u32 	%r45, [%rd11];
	setp.eq.s32 	%p83, %r45, 0;
	@%p83 bra 	$L__BB7_60;
	and.b32  	%r580, %r45, 1073741823;
	add.s32 	%r2192, %r580, %r2192;
	setp.gt.s32 	%p84, %r45, -1;
	vote.sync.ballot.b32 	%r2189, %p84, %r2189;
	setp.gt.u32 	%p86, %r2188, 1;
	and.pred  	%p87, %p84, %p86;
	mov.u32 	%r2188, %r44;
	@%p87 bra 	$L__BB7_59;
	ld.shared.u32 	%r2191, [%r36+34816];
$L__BB7_63:
	or.b32  	%r581, %r2192, -2147483648;
	st.volatile.global.u32 	[%rd6], %r581;
	sub.s32 	%r582, %r2192, %r2187;
	add.s32 	%r583, %r582, %r2191;
	st.shared.u32 	[%r36+34816], %r583;
$L__BB7_64:
	ld.param.u32 	%r2164, [_ZN3cub18CUB_300001_SM_10006detail10radix_sort29DeviceRadixSortOnesweepKernelINS1_5radix10policy_hubI6__halfjjE10Policy1000ELNS0_9SortOrderE1ES6_jjiiNS1_21identity_decomposer_tEEEvPT5_SC_PT3_PKSD_PT1_PKSH_PT2_PKSL_T4_iiT6__param_8];
	ld.param.u64 	%rd206, [_ZN3cub18CUB_300001_SM_10006detail10radix_sort29DeviceRadixSortOnesweepKernelINS1_5radix10policy_hubI6__halfjjE10Policy1000ELNS0_9SortOrderE1ES6_jjiiNS1_21identity_decomposer_tEEEvPT5_SC_PT3_PKSD_PT1_PKSH_PT2_PKSL_T4_iiT6__param_2];
	setp.gt.u32 	%p88, %r1, 255;
	setp.lt.s32 	%p89, %r6, %r2164;
	setp.eq.s64 	%p90, %rd206, 0;
	or.pred  	%p91, %p90, %p89;
	or.pred  	%p92, %p88, %p91;
	@%p92 bra 	$L__BB7_66;
	ld.shared.u32 	%r584, [%r36+34816];
	add.s32 	%r585, %r39, %r2187;
	add.s32 	%r586, %r585, %r584;
	st.global.u32 	[%rd9], %r586;
$L__BB7_66:
	ld.param.u32 	%r2165, [_ZN3cub18CUB_300001_SM_10006detail10radix_sort29DeviceRadixSortOnesweepKernelINS1_5radix10policy_hubI6__halfjjE10Policy1000ELNS0_9SortOrderE1ES6_jjiiNS1_21identity_decomposer_tEEEvPT5_SC_PT3_PKSD_PT1_PKSH_PT2_PKSL_T4_iiT6__param_8];
	setp.gt.s32 	%p93, %r6, %r2165;
	bar.sync 	0;
	shl.b32 	%r587, %r35, 2;
	mov.u32 	%r588, _ZZN3cub18CUB_300001_SM_10006detail10radix_sort29DeviceRadixSortOnesweepKernelINS1_5radix10policy_hubI6__halfjjE10Policy1000ELNS0_9SortOrderE1ES6_jjiiNS1_21identity_decomposer_tEEEvPT5_SC_PT3_PKSD_PT1_PKSH_PT2_PKSL_T4_iiT6_E1s;
	add.s32 	%r589, %r588, %r587;
	ld.shared.u32 	%r51, [%r589+34816];
	cvt.u64.u32 	%rd12, %r51;
	@%p93 bra 	$L__BB7_68;
	add.s64 	%rd44, %rd7, %rd12;
	shl.b64 	%rd45, %rd44, 1;
	add.s64 	%rd46, %rd2, %rd45;
	st.global.u16 	[%rd46], %rs394;
	st.global.u16 	[%rd46+64], %rs393;
	st.global.u16 	[%rd46+128], %rs392;
	st.global.u16 	[%rd46+192], %rs391;
	st.global.u16 	[%rd46+256], %rs390;
	st.global.u16 	[%rd46+320], %rs389;
	st.global.u16 	[%rd46+384], %rs388;
	st.global.u16 	[%rd46+448], %rs387;
	st.global.u16 	[%rd46+512], %rs386;
	st.global.u16 	[%rd46+576], %rs385;
	st.global.u16 	[%rd46+640], %rs384;
	st.global.u16 	[%rd46+704], %rs383;
	st.global.u16 	[%rd46+768], %rs382;
	st.global.u16 	[%rd46+832], %rs381;
	st.global.u16 	[%rd46+896], %rs380;
	st.global.u16 	[%rd46+960], %rs379;
	st.global.u16 	[%rd46+1024], %rs378;
	bra.uni 	$L__BB7_102;
$L__BB7_68:
	ld.param.u32 	%r2166, [_ZN3cub18CUB_300001_SM_10006detail10radix_sort29DeviceRadixSortOnesweepKernelINS1_5radix10policy_hubI6__halfjjE10Policy1000ELNS0_9SortOrderE1ES6_jjiiNS1_21identity_decomposer_tEEEvPT5_SC_PT3_PKSD_PT1_PKSH_PT2_PKSL_T4_iiT6__param_8];
	cvt.u32.u64 	%r590, %rd7;
	mad.lo.s32 	%r52, %r4, -8704, %r2166;
	setp.ge.s32 	%p94, %r590, %r52;
	add.s64 	%rd47, %rd7, %rd12;
	shl.b64 	%rd48, %rd47, 1;
	add.s64 	%rd13, %rd2, %rd48;
	@%p94 bra 	$L__BB7_70;
	st.global.u16 	[%rd13], %rs394;
$L__BB7_70:
	add.s32 	%r592, %r590, 32;
	setp.ge.s32 	%p95, %r592, %r52;
	@%p95 bra 	$L__BB7_72;
	st.global.u16 	[%rd13+64], %rs393;
$L__BB7_72:
	add.s32 	%r594, %r590, 64;
	setp.ge.s32 	%p96, %r594, %r52;
	@%p96 bra 	$L__BB7_74;
	st.global.u16 	[%rd13+128], %rs392;
$L__BB7_74:
	add.s32 	%r596, %r590, 96;
	setp.ge.s32 	%p97, %r596, %r52;
	@%p97 bra 	$L__BB7_76;
	st.global.u16 	[%rd13+192], %rs391;
$L__BB7_76:
	add.s32 	%r598, %r590, 128;
	setp.ge.s32 	%p98, %r598, %r52;
	@%p98 bra 	$L__BB7_78;
	st.global.u16 	[%rd13+256], %rs390;
$L__BB7_78:
	add.s32 	%r600, %r590, 160;
	setp.ge.s32 	%p99, %r600, %r52;
	@%p99 bra 	$L__BB7_80;
	st.global.u16 	[%rd13+320], %rs389;
$L__BB7_80:
	add.s32 	%r602, %r590, 192;
	setp.ge.s32 	%p100, %r602, %r52;
	@%p100 bra 	$L__BB7_82;
	st.global.u16 	[%rd13+384], %rs388;
$L__BB7_82:
	add.s32 	%r604, %r590, 224;
	setp.ge.s32 	%p101, %r604, %r52;
	@%p101 bra 	$L__BB7_84;
	st.global.u16 	[%rd13+448], %rs387;
$L__BB7_84:
	add.s32 	%r606, %r590, 256;
	setp.ge.s32 	%p102, %r606, %r52;
	@%p102 bra 	$L__BB7_86;
	st.global.u16 	[%rd13+512], %rs386;
$L__BB7_86:
	add.s32 	%r608, %r590, 288;
	setp.ge.s32 	%p103, %r608, %r52;
	@%p103 bra 	$L__BB7_88;
	st.global.u16 	[%rd13+576], %rs385;
$L__BB7_88:
	add.s32 	%r610, %r590, 320;
	setp.ge.s32 	%p104, %r610, %r52;
	@%p104 bra 	$L__BB7_90;
	st.global.u16 	[%rd13+640], %rs384;
$L__BB7_90:
	add.s32 	%r612, %r590, 352;
	setp.ge.s32 	%p105, %r612, %r52;
	@%p105 bra 	$L__BB7_92;
	st.global.u16 	[%rd13+704], %rs383;
$L__BB7_92:
	add.s32 	%r614, %r590, 384;
	setp.ge.s32 	%p106, %r614, %r52;
	@%p106 bra 	$L__BB7_94;
	st.global.u16 	[%rd13+768], %rs382;
$L__BB7_94:
	add.s32 	%r616, %r590, 416;
	setp.ge.s32 	%p107, %r616, %r52;
	@%p107 bra 	$L__BB7_96;
	st.global.u16 	[%rd13+832], %rs381;
$L__BB7_96:
	add.s32 	%r618, %r590, 448;
	setp.ge.s32 	%p108, %r618, %r52;
	@%p108 bra 	$L__BB7_98;
	st.global.u16 	[%rd13+896], %rs380;
$L__BB7_98:
	add.s32 	%r620, %r590, 480;
	setp.ge.s32 	%p109, %r620, %r52;
	@%p109 bra 	$L__BB7_100;
	st.global.u16 	[%rd13+960], %rs379;
$L__BB7_100:
	add.s32 	%r622, %r590, 512;
	setp.ge.s32 	%p110, %r622, %r52;
	@%p110 bra 	$L__BB7_102;
	st.global.u16 	[%rd13+1024], %rs378;
$L__BB7_102:
	ld.param.u32 	%r2167, [_ZN3cub18CUB_300001_SM_10006detail10radix_sort29DeviceRadixSortOnesweepKernelINS1_5radix10policy_hubI6__halfjjE10Policy1000ELNS0_9SortOrderE1ES6_jjiiNS1_21identity_decomposer_tEEEvPT5_SC_PT3_PKSD_PT1_PKSH_PT2_PKSL_T4_iiT6__param_8];
	setp.gt.s32 	%p111, %r6, %r2167;
	@%p111 bra 	$L__BB7_104;
	ld.global.u32 	%r2225, [%rd8];
	ld.global.u32 	%r2224, [%rd8+128];
	ld.global.u32 	%r2223, [%rd8+256];
	ld.global.u32 	%r2222, [%rd8+384];
	ld.global.u32 	%r2221, [%rd8+512];
	ld.global.u32 	%r2220, [%rd8+640];
	ld.global.u32 	%r2219, [%rd8+768];
	ld.global.u32 	%r2218, [%rd8+896];
	ld.global.u32 	%r2217, [%rd8+1024];
	ld.global.u32 	%r2216, [%rd8+1152];
	ld.global.u32 	%r2215, [%rd8+1280];
	ld.global.u32 	%r2214, [%rd8+1408];
	ld.global.u32 	%r2213, [%rd8+1536];
	ld.global.u32 	%r2212, [%rd8+1664];
	ld.global.u32 	%r2211, [%rd8+1792];
	ld.global.u32 	%r2210, [%rd8+1920];
	ld.global.u32 	%r2209, [%rd8+2048];
	bra.uni 	$L__BB7_138;
$L__BB7_104:
	ld.param.u32 	%r2168, [_ZN3cub18CUB_300001_SM_10006detail10radix_sort29DeviceRadixSortOnesweepKernelINS1_5radix10policy_hubI6__halfjjE10Policy1000ELNS0_9SortOrderE1ES6_jjiiNS1_21identity_decomposer_tEEEvPT5_SC_PT3_PKSD_PT1_PKSH_PT2_PKSL_T4_iiT6__param_8];
	cvt.u32.u64 	%r624, %rd7;
	sub.s32 	%r70, %r2168, %r5;
	setp.ge.s32 	%p112, %r624, %r70;
	@%p112 bra 	$L__BB7_106;
	ld.global.u32 	%r2225, [%rd8];
$L__BB7_106:
	add.s32 	%r627, %r624, 32;
	setp.ge.s32 	%p113, %r627, %r70;
	@%p113 bra 	$L__BB7_108;
	ld.global.u32 	%r2224, [%rd8+128];
$L__BB7_108:
	add.s32 	%r630, %r624, 64;
	setp.ge.s32 	%p114, %r630, %r70;
	@%p114 bra 	$L__BB7_110;
	ld.global.u32 	%r2223, [%rd8+256];
$L__BB7_110:
	add.s32 	%r633, %r624, 96;
	setp.ge.s32 	%p115, %r633, %r70;
	@%p115 bra 	$L__BB7_112;
	ld.global.u32 	%r2222, [%rd8+384];
$L__BB7_112:
	add.s32 	%r636, %r624, 128;
	setp.ge.s32 	%p116, %r636, %r70;
	@%p116 bra 	$L__BB7_114;
	ld.global.u32 	%r2221, [%rd8+512];
$L__BB7_114:
	add.s32 	%r639, %r624, 160;
	setp.ge.s32 	%p117, %r639, %r70;
	@%p117 bra 	$L__BB7_116;
	ld.global.u32 	%r2220, [%rd8+640];
$L__BB7_116:
	add.s32 	%r642, %r624, 192;
	setp.ge.s32 	%p118, %r642, %r70;
	@%p118 bra 	$L__BB7_118;
	ld.global.u32 	%r2219, [%rd8+768];
$L__BB7_118:
	add.s32 	%r645, %r624, 224;
	setp.ge.s32 	%p119, %r645, %r70;
	@%p119 bra 	$L__BB7_120;
	ld.global.u32 	%r2218, [%rd8+896];
$L__BB7_120:
	add.s32 	%r648, %r624, 256;
	setp.ge.s32 	%p120, %r648, %r70;
	@%p120 bra 	$L__BB7_122;
	ld.global.u32 	%r2217, [%rd8+1024];
$L__BB7_122:
	add.s32 	%r651, %r624, 288;
	setp.ge.s32 	%p121, %r651, %r70;
	@%p121 bra 	$L__BB7_124;
	ld.global.u32 	%r2216, [%rd8+1152];
$L__BB7_124:
	add.s32 	%r654, %r624, 320;
	setp.ge.s32 	%p122, %r654, %r70;
	@%p122 bra 	$L__BB7_126;
	ld.global.u32 	%r2215, [%rd8+1280];
$L__BB7_126:
	add.s32 	%r657, %r624, 352;
	setp.ge.s32 	%p123, %r657, %r70;
	@%p123 bra 	$L__BB7_128;
	ld.global.u32 	%r2214, [%rd8+1408];
$L__BB7_128:
	add.s32 	%r660, %r624, 384;
	setp.ge.s32 	%p124, %r660, %r70;
	@%p124 bra 	$L__BB7_130;
	ld.global.u32 	%r2213, [%rd8+1536];
$L__BB7_130:
	add.s32 	%r663, %r624, 416;
	setp.ge.s32 	%p125, %r663, %r70;
	@%p125 bra 	$L__BB7_132;
	ld.global.u32 	%r2212, [%rd8+1664];
$L__BB7_132:
	add.s32 	%r666, %r624, 448;
	setp.ge.s32 	%p126, %r666, %r70;
	@%p126 bra 	$L__BB7_134;
	ld.global.u32 	%r2211, [%rd8+1792];
$L__BB7_134:
	add.s32 	%r669, %r624, 480;
	setp.ge.s32 	%p127, %r669, %r70;
	@%p127 bra 	$L__BB7_136;
	ld.global.u32 	%r2210, [%rd8+1920];
$L__BB7_136:
	add.s32 	%r672, %r624, 512;
	setp.ge.s32 	%p128, %r672, %r70;
	@%p128 bra 	$L__BB7_138;
	ld.global.u32 	%r2209, [%rd8+2048];
$L__BB7_138:
	ld.param.u32 	%r2169, [_ZN3cub18CUB_300001_SM_10006detail10radix_sort29DeviceRadixSortOnesweepKernelINS1_5radix10policy_hubI6__halfjjE10Policy1000ELNS0_9SortOrderE1ES6_jjiiNS1_21identity_decomposer_tEEEvPT5_SC_PT3_PKSD_PT1_PKSH_PT2_PKSL_T4_iiT6__param_8];
	setp.gt.s32 	%p129, %r6, %r2169;
	@%p129 bra 	$L__BB7_140;
	add.s64 	%rd50, %rd7, %rd12;
	shl.b64 	%rd51, %rd50, 2;
	add.s64 	%rd52, %rd1, %rd51;
	st.global.u32 	[%rd52], %r2225;
	st.global.u32 	[%rd52+128], %r2224;
	st.global.u32 	[%rd52+256], %r2223;
	st.global.u32 	[%rd52+384], %r2222;
	st.global.u32 	[%rd52+512], %r2221;
	st.global.u32 	[%rd52+640], %r2220;
	st.global.u32 	[%rd52+768], %r2219;
	st.global.u32 	[%rd52+896], %r2218;
	st.global.u32 	[%rd52+1024], %r2217;
	st.global.u32 	[%rd52+1152], %r2216;
	st.global.u32 	[%rd52+1280], %r2215;
	st.global.u32 	[%rd52+1408], %r2214;
	st.global.u32 	[%rd52+1536], %r2213;
	st.global.u32 	[%rd52+1664], %r2212;
	st.global.u32 	[%rd52+1792], %r2211;
	st.global.u32 	[%rd52+1920], %r2210;
	st.global.u32 	[%rd52+2048], %r2209;
	bra.uni 	$L__BB7_174;
$L__BB7_140:
	ld.param.u32 	%r2170, [_ZN3cub18CUB_300001_SM_10006detail10radix_sort29DeviceRadixSortOnesweepKernelINS1_5radix10policy_hubI6__halfjjE10Policy1000ELNS0_9SortOrderE1ES6_jjiiNS1_21identity_decomposer_tEEEvPT5_SC_PT3_PKSD_PT1_PKSH_PT2_PKSL_T4_iiT6__param_8];
	cvt.u32.u64 	%r673, %rd7;
	mad.lo.s32 	%r121, %r4, -8704, %r2170;
	setp.ge.s32 	%p130, %r673, %r121;
	add.s64 	%rd54, %rd7, %rd12;
	shl.b64 	%rd55, %rd54, 2;
	add.s64 	%rd14, %rd1, %rd55;
	@%p130 bra 	$L__BB7_142;
	st.global.u32 	[%rd14], %r2225;
$L__BB7_142:
	add.s32 	%r675, %r673, 32;
	setp.ge.s32 	%p131, %r675, %r121;
	@%p131 bra 	$L__BB7_144;
	st.global.u32 	[%rd14+128], %r2224;
$L__BB7_144:
	add.s32 	%r677, %r673, 64;
	setp.ge.s32 	%p132, %r677, %r121;
	@%p132 bra 	$L__BB7_146;
	st.global.u32 	[%rd14+256], %r2223;
$L__BB7_146:
	add.s32 	%r679, %r673, 96;
	setp.ge.s32 	%p133, %r679, %r121;
	@%p133 bra 	$L__BB7_148;
	st.global.u32 	[%rd14+384], %r2222;
$L__BB7_148:
	add.s32 	%r681, %r673, 128;
	setp.ge.s32 	%p134, %r681, %r121;
	@%p134 bra 	$L__BB7_150;
	st.global.u32 	[%rd14+512], %r2221;
$L__BB7_150:
	add.s32 	%r683, %r673, 160;
	setp.ge.s32 	%p135, %r683, %r121;
	@%p135 bra 	$L__BB7_152;
	st.global.u32 	[%rd14+640], %r2220;
$L__BB7_152:
	add.s32 	%r685, %r673, 192;
	setp.ge.s32 	%p136, %r685, %r121;
	@%p136 bra 	$L__BB7_154;
	st.global.u32 	[%rd14+768], %r2219;
$L__BB7_154:
	add.s32 	%r687, %r673, 224;
	setp.ge.s32 	%p137, %r687, %r121;
	@%p137 bra 	$L__BB7_156;
	st.global.u32 	[%rd14+896], %r2218;
$L__BB7_156:
	add.s32 	%r689, %r673, 256;
	setp.ge.s32 	%p138, %r689, %r121;
	@%p138 bra 	$L__BB7_158;
	st.global.u32 	[%rd14+1024], %r2217;
$L__BB7_158:
	add.s32 	%r691, %r673, 288;
	setp.ge.s32 	%p139, %r691, %r121;
	@%p139 bra 	$L__BB7_160;
	st.global.u32 	[%rd14+1152], %r2216;
$L__BB7_160:
	add.s32 	%r693, %r673, 320;
	setp.ge.s32 	%p140, %r693, %r121;
	@%p140 bra 	$L__BB7_162;
	st.global.u32 	[%rd14+1280], %r2215;
$L__BB7_162:
	add.s32 	%r695, %r673, 352;
	setp.ge.s32 	%p141, %r695, %r121;
	@%p141 bra 	$L__BB7_164;
	st.global.u32 	[%rd14+1408], %r2214;
$L__BB7_164:
	add.s32 	%r697, %r673, 384;
	setp.ge.s32 	%p142, %r697, %r121;
	@%p142 bra 	$L__BB7_166;
	st.global.u32 	[%rd14+1536], %r2213;
$L__BB7_166:
	add.s32 	%r699, %r673, 416;
	setp.ge.s32 	%p143, %r699, %r121;
	@%p143 bra 	$L__BB7_168;
	st.global.u32 	[%rd14+1664], %r2212;
$L__BB7_168:
	add.s32 	%r701, %r673, 448;
	setp.ge.s32 	%p144, %r701, %r121;
	@%p144 bra 	$L__BB7_170;
	st.global.u32 	[%rd14+1792], %r2211;
$L__BB7_170:
	add.s32 	%r703, %r673, 480;
	setp.ge.s32 	%p145, %r703, %r121;
	@%p145 bra 	$L__BB7_172;
	st.global.u32 	[%rd14+1920], %r2210;
$L__BB7_172:
	add.s32 	%r705, %r673, 512;
	setp.ge.s32 	%p146, %r705, %r121;
	@%p146 bra 	$L__BB7_174;
	st.global.u32 	[%rd14+2048], %r2209;
$L__BB7_174:
	// begin inline asm
	exit;
	// end inline asm
	mov.u16 	%rs395, %rs378;
	mov.u16 	%rs396, %rs379;
	mov.u16 	%rs397, %rs380;
	mov.u16 	%rs398, %rs381;
	mov.u16 	%rs399, %rs382;
	mov.u16 	%rs400, %rs383;
	mov.u16 	%rs401, %rs384;
	mov.u16 	%rs402, %rs385;
	mov.u16 	%rs403, %rs386;
	mov.u16 	%rs404, %rs387;
	mov.u16 	%rs405, %rs388;
	mov.u16 	%rs406, %rs389;
	mov.u16 	%rs407, %rs390;
	mov.u16 	%rs408, %rs391;
	mov.u16 	%rs409, %rs392;
	mov.u16 	%rs410, %rs393;
	mov.u16 	%rs411, %rs394;
$L__BB7_175:
	shr.u32 	%r706, %r1, 4;
	add.s32 	%r707, %r706, %r1;
	shl.b32 	%r708, %r707, 2;
	mov.u32 	%r709, _ZZN3cub18CUB_300001_SM_10006detail10radix_sort29DeviceRadixSortOnesweepKernelINS1_5radix10policy_hubI6__halfjjE10Policy1000ELNS0_9SortOrderE1ES6_jjiiNS1_21identity_decomposer_tEEEvPT5_SC_PT3_PKSD_PT1_PKSH_PT2_PKSL_T4_iiT6_E1s;
	add.s32 	%r710, %r709, %r708;
	st.shared.u32 	[%r710+17424], %r2187;
	bar.sync 	0;
	setp.gt.u32 	%p147, %r1, 31;
	@%p147 bra 	$L__BB7_177;
	mad.lo.s32 	%r742, %r1, 68, %r709;
	ld.shared.u32 	%r743, [%r742+17424];
	ld.shared.u32 	%r744, [%r742+17428];
	ld.shared.u32 	%r745, [%r742+17432];
	ld.shared.u32 	%r746, [%r742+17436];
	ld.shared.u32 	%r747, [%r742+17440];
	ld.shared.u32 	%r748, [%r742+17444];
	ld.shared.u32 	%r749, [%r742+17448];
	ld.shared.u32 	%r750, [%r742+17452];
	ld.shared.u32 	%r751, [%r742+17456];
	ld.shared.u32 	%r752, [%r742+17460];
	ld.shared.u32 	%r753, [%r742+17464];
	ld.shared.u32 	%r754, [%r742+17468];
	ld.shared.u32 	%r755, [%r742+17472];
	ld.shared.u32 	%r756, [%r742+17476];
	ld.shared.u32 	%r757, [%r742+17480];
	ld.shared.u32 	%r758, [%r742+17484];
	add.s32 	%r759, %r744, %r743;
	add.s32 	%r760, %r759, %r745;
	add.s32 	%r761, %r760, %r746;
	add.s32 	%r762, %r761, %r747;
	add.s32 	%r763, %r762, %r748;
	add.s32 	%r764, %r763, %r749;
	add.s32 	%r765, %r764, %r750;
	add.s32 	%r766, %r765, %r751;
	add.s32 	%r767, %r766, %r752;
	add.s32 	%r768, %r767, %r753;
	add.s32 	%r769, %r768, %r754;
	add.s32 	%r770, %r769, %r755;
	add.s32 	%r771, %r770, %r756;
	add.s32 	%r772, %r771, %r757;
	add.s32 	%r715, %r772, %r758;
	mov.b32 	%r713, 1;
	mov.b32 	%r738, 0;
	mov.b32 	%r740, -1;
	// begin inline asm
	{  .reg .s32 r0;  .reg .pred p;  shfl.sync.up.b32 r0|p, %r715, %r713, %r738, %r740;  @p add.s32 r0, r0, %r715;  mov.s32 %r711, r0;}
	// end inline asm
	mov.b32 	%r719, 2;
	// begin inline asm
	{  .reg .s32 r0;  .reg .pred p;  shfl.sync.up.b32 r0|p, %r711, %r719, %r738, %r740;  @p add.s32 r0, r0, %r711;  mov.s32 %r717, r0;}
	// end inline asm
	mov.b32 	%r725, 4;
	// begin inline asm
	{  .reg .s32 r0;  .reg .pred p;  shfl.sync.up.b32 r0|p, %r717, %r725, %r738, %r740;  @p add.s32 r0, r0, %r717;  mov.s32 %r723, r0;}
	// end inline asm
	mov.b32 	%r731, 8;
	// begin inline asm
	{  .reg .s32 r0;  .reg .pred p;  shfl.sync.up.b32 r0|p, %r723, %r731, %r738, %r740;  @p add.s32 r0, r0, %r723;  mov.s32 %r729, r0;}
	// end inline asm
	mov.b32 	%r737, 16;
	// begin inline asm
	{  .reg .s32 r0;  .reg .pred p;  shfl.sync.up.b32 r0|p, %r729, %r737, %r738, %r740;  @p add.s32 r0, r0, %r729;  mov.s32 %r735, r0;}
	// end inline asm
	sub.s32 	%r773, %r735, %r715;
	add.s32 	%r774, %r743, %r773;
	add.s32 	%r775, %r744, %r774;
	add.s32 	%r776, %r745, %r775;
	add.s32 	%r777, %r746, %r776;
	add.s32 	%r778, %r747, %r777;
	add.s32 	%r779, %r748, %r778;
	add.s32 	%r780, %r749, %r779;
	add.s32 	%r781, %r750, %r780;
	add.s32 	%r782, %r751, %r781;
	add.s32 	%r783, %r752, %r782;
	add.s32 	%r784, %r753, %r783;
	add.s32 	%r785, %r754, %r784;
	add.s32 	%r786, %r755, %r785;
	add.s32 	%r787, %r756, %r786;
	add.s32 	%r788, %r757, %r787;
	st.shared.u32 	[%r742+17424], %r773;
	st.shared.u32 	[%r742+17428], %r774;
	st.shared.u32 	[%r742+17432], %r775;
	st.shared.u32 	[%r742+17436], %r776;
	st.shared.u32 	[%r742+17440], %r777;
	st.shared.u32 	[%r742+17444], %r778;
	st.shared.u32 	[%r742+17448], %r779;
	st.shared.u32 	[%r742+17452], %r780;
	st.shared.u32 	[%r742+17456], %r781;
	st.shared.u32 	[%r742+17460], %r782;
	st.shared.u32 	[%r742+17464], %r783;
	st.shared.u32 	[%r742+17468], %r784;
	st.shared.u32 	[%r742+17472], %r785;
	st.shared.u32 	[%r742+17476], %r786;
	st.shared.u32 	[%r742+17480], %r787;
	st.shared.u32 	[%r742+17484], %r788;
$L__BB7_177:
	shl.b32 	%r789, %r1, 2;
	add.s32 	%r122, %r709, %r789;
	setp.gt.u32 	%p148, %r1, 255;
	bar.sync 	0;
	ld.shared.u32 	%r123, [%r710+17424];
	@%p148 bra 	$L__BB7_179;
	ld.shared.u32 	%r795, [%r122];
	add.s32 	%r796, %r795, %r123;
	st.shared.u32 	[%r122], %r796;
	ld.shared.u32 	%r797, [%r122+1024];
	add.s32 	%r798, %r797, %r123;
	st.shared.u32 	[%r122+1024], %r798;
	ld.shared.u32 	%r799, [%r122+2048];
	add.s32 	%r800, %r799, %r123;
	st.shared.u32 	[%r122+2048], %r800;
	ld.shared.u32 	%r801, [%r122+3072];
	add.s32 	%r802, %r801, %r123;
	st.shared.u32 	[%r122+3072], %r802;
	ld.shared.u32 	%r803, [%r122+4096];
	add.s32 	%r804, %r803, %r123;
	st.shared.u32 	[%r122+4096], %r804;
	ld.shared.u32 	%r805, [%r122+5120];
	add.s32 	%r806, %r805, %r123;
	st.shared.u32 	[%r122+5120], %r806;
	ld.shared.u32 	%r807, [%r122+6144];
	add.s32 	%r808, %r807, %r123;
	st.shared.u32 	[%r122+6144], %r808;
	ld.shared.u32 	%r809, [%r122+7168];
	add.s32 	%r810, %r809, %r123;
	st.shared.u32 	[%r122+7168], %r810;
	ld.shared.u32 	%r811, [%r122+8192];
	add.s32 	%r812, %r811, %r123;
	st.shared.u32 	[%r122+8192], %r812;
	ld.shared.u32 	%r813, [%r122+9216];
	add.s32 	%r814, %r813, %r123;
	st.shared.u32 	[%r122+9216], %r814;
	ld.shared.u32 	%r815, [%r122+10240];
	add.s32 	%r816, %r815, %r123;
	st.shared.u32 	[%r122+10240], %r816;
	ld.shared.u32 	%r817, [%r122+11264];
	add.s32 	%r818, %r817, %r123;
	st.shared.u32 	[%r122+11264], %r818;
	ld.shared.u32 	%r819, [%r122+12288];
	add.s32 	%r820, %r819, %r123;
	st.shared.u32 	[%r122+12288], %r820;
	ld.shared.u32 	%r821, [%r122+13312];
	add.s32 	%r822, %r821, %r123;
	st.shared.u32 	[%r122+13312], %r822;
	ld.shared.u32 	%r823, [%r122+14336];
	add.s32 	%r824, %r823, %r123;
	st.shared.u32 	[%r122+14336], %r824;
	ld.shared.u32 	%r825, [%r122+15360];
	add.s32 	%r826, %r825, %r123;
	st.shared.u32 	[%r122+15360], %r826;
$L__BB7_179:
	shl.b32 	%r853, %r1, 5;
	and.b32  	%r854, %r853, 31744;
	add.s32 	%r124, %r709, %r854;
	bar.sync 	0;
	// begin inline asm
	mov.u32 %r827, %lanemask_le;
	// end inline asm
	setp.eq.s16 	%p149, %rs411, 32767;
	selp.b16 	%rs175, -32768, %rs411, %p149;
	cvt.u32.u16 	%r856, %rs175;
	shr.u32 	%r857, %r856, %r34;
	and.b32  	%r850, %r857, %r9;
	mov.b32 	%r830, 1;
	// begin inline asm
	{
    .reg .pred p;
    and.b32 %r828, %r850, %r830;    setp.ne.u32 p, %r828, 0;
    vote.ballot.sync.b32 %r828, p, 0xffffffff;
    @!p not.b32 %r828, %r828;
}

	// end inline asm
	mov.b32 	%r833, 2;
	// begin inline asm
	{
    .reg .pred p;
    and.b32 %r831, %r850, %r833;    setp.ne.u32 p, %r831, 0;
    vote.ballot.sync.b32 %r831, p, 0xffffffff;
    @!p not.b32 %r831, %r831;
}

	// end inline asm
	and.b32  	%r858, %r831, %r828;
	mov.b32 	%r836, 4;
	// begin inline asm
	{
    .reg .pred p;
    and.b32 %r834, %r850, %r836;    setp.ne.u32 p, %r834, 0;
    vote.ballot.sync.b32 %r834, p, 0xffffffff;
    @!p not.b32 %r834, %r834;
}

	// end inline asm
	and.b32  	%r859, %r834, %r858;
	mov.b32 	%r839, 8;
	// begin inline asm
	{
    .reg .pred p;
    and.b32 %r837, %r850, %r839;    setp.ne.u32 p, %r837, 0;
    vote.ballot.sync.b32 %r837, p, 0xffffffff;
    @!p not.b32 %r837, %r837;
}

	// end inline asm
	and.b32  	%r860, %r837, %r859;
	mov.b32 	%r842, 16;
	// begin inline asm
	{
    .reg .pred p;
    and.b32 %r840, %r850, %r842;    setp.ne.u32 p, %r840, 0;
    vote.ballot.sync.b32 %r840, p, 0xffffffff;
    @!p not.b32 %r840, %r840;
}

	// end inline asm
	and.b32  	%r861, %r840, %r860;
	mov.b32 	%r845, 32;
	// begin inline asm
	{
    .reg .pred p;
    and.b32 %r843, %r850, %r845;    setp.ne.u32 p, %r843, 0;
    vote.ballot.sync.b32 %r843, p, 0xffffffff;
    @!p not.b32 %r843, %r843;
}

	// end inline asm
	and.b32  	%r862, %r843, %r861;
	mov.b32 	%r848, 64;
	// begin inline asm
	{
    .reg .pred p;
    and.b32 %r846, %r850, %r848;    setp.ne.u32 p, %r846, 0;
    vote.ballot.sync.b32 %r846, p, 0xffffffff;
    @!p not.b32 %r846, %r846;
}

	// end inline asm
	and.b32  	%r863, %r846, %r862;
	mov.b32 	%r851, 128;
	// begin inline asm
	{
    .reg .pred p;
    and.b32 %r849, %r850, %r851;    setp.ne.u32 p, %r849, 0;
    vote.ballot.sync.b32 %r849, p, 0xffffffff;
    @!p not.b32 %r849, %r849;
}

	// end inline asm
	and.b32  	%r864, %r849, %r863;
	clz.b32 	%r865, %r864;
	sub.s32 	%r127, 31, %r865;
	and.b32  	%r866, %r827, %r864;
	popc.b32 	%r128, %r866;
	setp.ne.s32 	%p150, %r381, %r127;
	mov.b32 	%r2226, 0;
	@%p150 bra 	$L__BB7_181;
	shl.b32 	%r867, %r850, 2;
	add.s32 	%r868, %r124, %r867;
	atom.shared.add.u32 	%r2226, [%r868], %r128;
$L__BB7_181:
	shfl.sync.idx.b32	%r894|%p151, %r2226, %r127, 31, -1;
	add.s32 	%r131, %r128, %r894;
	setp.eq.s16 	%p152, %rs410, 32767;
	selp.b16 	%rs176, -32768, %rs410, %p152;
	cvt.u32.u16 	%r895, %rs176;
	shr.u32 	%r896, %r895, %r34;
	and.b32  	%r891, %r896, %r9;
	mov.b32 	%r871, 1;
	// begin inline asm
	{
    .reg .pred p;
    and.b32 %r869, %r891, %r871;    setp.ne.u32 p, %r869, 0;
    vote.ballot.sync.b32 %r869, p, 0xffffffff;
    @!p not.b32 %r869, %r869;
}

	// end inline asm
	mov.b32 	%r874, 2;
	// begin inline asm
	{
    .reg .pred p;
    and.b32 %r872, %r891, %r874;    setp.ne.u32 p, %r872, 0;
    vote.ballot.sync.b32 %r872, p, 0xffffffff;
    @!p not.b32 %r872, %r872;
}

	// end inline asm
	and.b32  	%r897, %r872, %r869;
	mov.b32 	%r877, 4;
	// begin inline asm
	{
    .reg .pred p;
    and.b32 %r875, %r891, %r877;    setp.ne.u32 p, %r875, 0;
    vote.ballot.sync.b32 %r875, p, 0xffffffff;
    @!p not.b32 %r875, %r875;
}

	// end inline asm
	and.b32  	%r898, %r875, %r897;
	mov.b32 	%r880, 8;
	// begin inline asm
	{
    .reg .pred p;
    and.b32 %r878, %r891, %r880;    setp.ne.u32 p, %r878, 0;
    vote.ballot.sync.b32 %r878, p, 0xffffffff;
    @!p not.b32 %r878, %r878;
}

	// end inline asm
	and.b32  	%r899, %r878, %r898;
	mov.b32 	%r883, 16;
	// begin inline asm
	{
    .reg .pred p;
    and.b32 %r881, %r891, %r883;    setp.ne.u32 p, %r881, 0;
    vote.ballot.sync.b32 %r881, p, 0xffffffff;
    @!p not.b32 %r881, %r881;
}

	// end inline asm
	and.b32  	%r900, %r881, %r899;
	mov.b32 	%r886, 32;
	// begin inline asm
	{
    .reg .pred p;
    and.b32 %r884, %r891, %r886;    setp.ne.u32 p, %r884, 0;
    vote.ballot.sync.b32 %r884, p, 0xffffffff;
    @!p not.b32 %r884, %r884;
}

	// end inline asm
	and.b32  	%r901, %r884, %r900;
	mov.b32 	%r889, 64;
	// begin inline asm
	{
    .reg .pred p;
    and.b32 %r887, %r891, %r889;    setp.ne.u32 p, %r887, 0;
    vote.ballot.sync.b32 %r887, p, 0xffffffff;
    @!p not.b32 %r887, %r887;
}

	// end inline asm
	and.b32  	%r902, %r887, %r901;
	mov.b32 	%r892, 128;
	// begin inline asm
	{
    .reg .pred p;
    and.b32 %r890, %r891, %r892;    setp.ne.u32 p, %r890, 0;
    vote.ballot.sync.b32 %r890, p, 0xffffffff;
    @!p not.b32 %r890, %r890;
}

	// end inline asm
	and.b32  	%r903, %r890, %r902;
	clz.b32 	%r904, %r903;
	sub.s32 	%r133, 31, %r904;
	and.b32  	%r905, %r827, %r903;
	popc.b32 	%r134, %r905;
	setp.ne.s32 	%p153, %r381, %r133;
	mov.b32 	%r2227, 0;
	@%p153 bra 	$L__BB7_183;
	shl.b32 	%r906, %r891, 2;
	add.s32 	%r907, %r124, %r906;
	atom.shared.add.u32 	%r2227, [%r907], %r134;
$L__BB7_183:
	shfl.sync.idx.b32	%r933|%p154, %r2227, %r133, 31, -1;
	add.s32 	%r137, %r134, %r933;
	setp.eq.s16 	%p155, %rs409, 32767;
	selp.b16 	%rs177, -32768, %rs409, %p155;
	cvt.u32.u16 	%r934, %rs177;
	shr.u32 	%r935, %r934, %r34;
	and.b32  	%r930, %r935, %r9;
	mov.b32 	%r910, 1;
	// begin inline asm
	{
    .reg .pred p;
    and.b32 %r908, %r930, %r910;    setp.ne.u32 p, %r908, 0;
    vote.ballot.sync.b32 %r908, p, 0xffffffff;
    @!p not.b32 %r908, %r908;
}

	// end inline asm
	mov.b32 	%r913, 2;
	// begin inline asm
	{
    .reg .pred p;
    and.b32 %r911, %r930, %r913;    setp.ne.u32 p, %r911, 0;
    vote.ballot.sync.b32 %r911, p, 0xffffffff;
    @!p not.b32 %r911, %r911;
}

	// end inline asm
	and.b32  	%r936, %r911, %r908;
	mov.b32 	%r916, 4;
	// begin inline asm
	{
    .reg .pred p;
    and.b32 %r914, %r930, %r916;    setp.ne.u32 p, %r914, 0;
    vote.ballot.sync.b32 %r914, p, 0xffffffff;
    @!p not.b32 %r914, %r914;
}

	// end inline asm
	and.b32  	%r937, %r914, %r936;
	mov.b32 	%r919, 8;
	// begin inline asm
	{
    .reg .pred p;
    and.b32 %r917, %r930, %r919;    setp.ne.u32 p, %r917, 0;
    vote.ballot.sync.b32 %r917, p, 0xffffffff;
    @!p not.b32 %r917, %r917;
}

	// end inline asm
	and.b32  	%r938, %r917, %r937;
	mov.b32 	%r922, 16;
	// begin inline asm
	{
    .reg .pred p;
    and.b32 %r920, %r930, %r922;    setp.ne.u32 p, %r920, 0;
    vote.ballot.sync.b32 %r920, p, 0xffffffff;
    @!p not.b32 %r920, %r920;
}

	// end inline asm
	and.b32  	%r939, %r920, %r938;
	mov.b32 	%r925, 32;
	// begin inline asm
	{
    .reg .pred p;
    and.b32 %r923, %r930, %r925;    setp.ne.u32 p, %r923, 0;
    vote.ballot.sync.b32 %r923, p, 0xffffffff;
    @!p not.b32 %r923, %r923;
}

	// end inline asm
	and.b32  	%r940, %r923, %r939;
	mov.b32 	%r928, 64;
	// begin inline asm
	{
    .reg .pred p;
    and.b32 %r926, %r930, %r928;    setp.ne.u32 p, %r926, 0;
    vote.ballot.sync.b32 %r926, p, 0xffffffff;
    @!p not.b32 %r926, %r926;
}

	// end inline asm
	and.b32  	%r941, %r926, %r940;
	mov.b32 	%r931, 128;
	// begin inline asm
	{
    .reg .pred p;
    and.b32 %r929, %r930, %r931;    setp.ne.u32 p, %r929, 0;
    vote.ballot.sync.b32 %r929, p, 0xffffffff;
    @!p not.b32 %r929, %r929;
}

	// end inline asm
	and.b32  	%r942, %r929, %r941;
	clz.b32 	%r943, %r942;
	sub.s32 	%r139, 31, %r943;
	and.b32  	%r944, %r827, %r942;
	popc.b32 	%r140, %r944;
	setp.ne.s32 	%p156, %r381, %r139;
	mov.b32 	%r2228, 0;
	@%p156 bra 	$L__BB7_185;
	shl.b32 	%r945, %r930, 2;
	add.s32 	%r946, %r124, %r945;
	atom.shared.add.u32 	%r2228, [%r946], %r140;
$L__BB7_185:
	shfl.sync.idx.b32	%r972|%p157, %r2228, %r139, 31, -1;
	add.s32 	%r143, %r140, %r972;
	setp.eq.s16 	%p158, %rs408, 32767;
	selp.b16 	%rs178, -32768, %rs408, %p158;
	cvt.u32.u16 	%r973, %rs178;
	shr.u32 	%r974, %r973, %r34;
	and.b32  	%r969, %r974, %r9;
	mov.b32 	%r949, 1;
	// begin inline asm
	{
    .reg .pred p;
    and.b32 %r947, %r969, %r949;    setp.ne.u32 p, %r947, 0;
    vote.ballot.sync.b32 %r947, p, 0xffffffff;
    @!p not.b32 %r947, %r947;
}

	// end inline asm
	mov.b32 	%r952, 2;
	// begin inline asm
	{
    .reg .pred p;
    and.b32 %r950, %r969, %r952;    setp.ne.u32 p, %r950, 0;
    vote.ballot.sync.b32 %r950, p, 0xffffffff;
    @!p not.b32 %r950, %r950;
}

	// end inline asm
	and.b32  	%r975, %r950, %r947;
	mov.b32 	%r955, 4;
	// begin inline asm
	{
    .reg .pred p;
    and.b32 %r953, %r969, %r955;    setp.ne.u32 p, %r953, 0;
    vote.ballot.sync.b32 %r953, p, 0xffffffff;
    @!p not.b32 %r953, %r953;
}

	// end inline asm
	and.b32  	%r976, %r953, %r975;
	mov.b32 	%r958, 8;
	// begin inline asm
	{
    .reg .pred p;
    and.b32 %r956, %r969, %r958;    setp.ne.u32 p, %r956, 0;
    vote.ballot.sync.b32 %r956, p, 0xffffffff;
    @!p not.b32 %r956, %r956;
}

	// end inline asm
	and.b32  	%r977, %r956, %r976;
	mov.b32 	%r961, 16;
	// begin inline asm
	{
    .reg .pred p;
    and.b32 %r959, %r969, %r961;    setp.ne.u32 p, %r959, 0;
    vote.ballot.sync.b32 %r959, p, 0xffffffff;
    @!p not.b32 %r959, %r959;
}

	// end inline asm
	and.b32  	%r978, %r959, %r977;
	mov.b32 	%r964, 32;
	// begin inline asm
	{
    .reg .pred p;
    and.b32 %r962, %r969, %r964;    setp.ne.u32 p, %r962, 0;
    vote.ballot.sync.b32 %r962, p, 0xffffffff;
    @!p not.b32 %r962, %r962;
}

	// end inline asm
	and.b32  	%r979, %r962, %r978;
	mov.b32 	%r967, 64;
	// begin inline asm
	{
    .reg .pred p;
    and.b32 %r965, %r969, %r967;    setp.ne.u32 p, %r965, 0;
    vote.ballot.sync.b32 %r965, p, 0xffffffff;
    @!p not.b32 %r965, %r965;
}

	// end inline asm
	and.b32  	%r980, %r965, %r979;
	mov.b32 	%r970, 128;
	// begin inline asm
	{
    .reg .pred p;
    and.b32 %r968, %r969, %r970;    setp.ne.u32 p, %r968, 0;
    vote.ballot.sync.b32 %r968, p, 0xffffffff;
    @!p not.b32 %r968, %r968;
}

	// end inline asm
	and.b32  	%r981, %r968, %r980;
	clz.b32 	%r982, %r981;
	sub.s32 	%r145, 31, %r982;
	and.b32  	%r983, %r827, %r981;
	popc.b32 	%r146, %r983;
	setp.ne.s32 	%p159, %r381, %r145;
	mov.b32 	%r2229, 0;
	@%p159 bra 	$L__BB7_187;
	shl.b32 	%r984, %r969, 2;
	add.s32 	%r985, %r124, %r984;
	atom.shared.add.u32 	%r2229, [%r985], %r146;
$L__BB7_187:
	shfl.sync.idx.b32	%r1011|%p160, %r2229, %r145, 31, -1;
	add.s32 	%r149, %r146, %r1011;
	setp.eq.s16 	%p161, %rs407, 32767;
	selp.b16 	%rs179, -32768, %rs407, %p161;
	cvt.u32.u16 	%r1012, %rs179;
	shr.u32 	%r1013, %r1012, %r34;
	and.b32  	%r1008, %r1013, %r9;
	mov.b32 	%r988, 1;
	// begin inline asm
	{
    .reg .pred p;
    and.b32 %r986, %r1008, %r988;    setp.ne.u32 p, %r986, 0;
    vote.ballot.sync.b32 %r986, p, 0xffffffff;
    @!p not.b32 %r986, %r986;
}

	// end inline asm
	mov.b32 	%r991, 2;
	// begin inline asm
	{
    .reg .pred p;
    and.b32 %r989, %r1008, %r991;    setp.ne.u32 p, %r989, 0;
    vote.ballot.sync.b32 %r989, p, 0xffffffff;
    @!p not.b32 %r989, %r989;
}

	// end inline asm
	and.b32  	%r1014, %r989, %r986;
	mov.b32 	%r994, 4;
	// begin inline asm
	{
    .reg .pred p;
    and.b32 %r992, %r1008, %r994;    setp.ne.u32 p, %r992, 0;
    vote.ballot.sync.b32 %r992, p, 0xffffffff;
    @!p not.b32 %r992, %r992;
}

	// end inline asm
	and.b32  	%r1015, %r992, %r1014;
	mov.b32 	%r997, 8;
	// begin inline asm
	{
    .reg .pred p;
    and.b32 %r995, %r1008, %r997;    setp.ne.u32 p, %r995, 0;
    vote.ballot.sync.b32 %r995, p, 0xffffffff;
    @!p not.b32 %r995, %r995;
}

	// end inline asm
	and.b32  	%r1016, %r995, %r1015;
	mov.b32 	%r1000, 16;
	// begin inline asm
	{
    .reg .pred p;
    and.b32 %r998, %r1008, %r1000;    setp.ne.u32 p, %r998, 0;
    vote.ballot.sync.b32 %r998, p, 0xffffffff;
    @!p not.b32 %r998, %r998;
}

	// end inline asm
	and.b32  	%r1017, %r998, %r1016;
	mov.b32 	%r1003, 32;
	// begin inline asm
	{
    .reg .pred p;
    and.b32 %r1001, %r1008, %r1003;    setp.ne.u32 p, %r1001, 0;
    vote.ballot.sync.b32 %r1001, p, 0xffffffff;
    @!p not.b32 %r1001, %r1001;
}

	// end inline asm
	and.b32  	%r1018, %r1001, %r1017;
	mov.b32 	%r1006, 64;
	// begin inline asm
	{
    .reg .pred p;
    and.b32 %r1004, %r1008, %r1006;    setp.ne.u32 p, %r1004, 0;
    vote.ballot.sync.b32 %r1004, p, 0xffffffff;
    @!p not.b32 %r1004, %r1004;
}

	// end inline asm
	and.b32  	%r1019, %r1004, %r1018;
	mov.b32 	%r1009, 128;
	// begin inline asm
	{
    .reg .pred p;
    and.b32 %r1007, %r1008, %r1009;    setp.ne.u32 p, %r1007, 0;
    vote.ballot.sync.b32 %r1007, p, 0xffffffff;
    @!p not.b32 %r1007, %r1007;
}

	// end inline asm
	and.b32  	%r1020, %r1007, %r1019;
	clz.b32 	%r1021, %r1020;
	sub.s32 	%r151, 31, %r1021;
	and.b32  	%r1022, %r827, %r1020;
	popc.b32 	%r152, %r1022;
	setp.ne.s32 	%p162, %r381, %r151;
	mov.b32 	%r2230, 0;
	@%p162 bra 	$L__BB7_189;
	shl.b32 	%r1023, %r1008, 2;
	add.s32 	%r1024, %r124, %r1023;
	atom.shared.add.u32 	%r2230, [%r1024], %r152;
$L__BB7_189:
	shfl.sync.idx.b32	%r1050|%p163, %r2230, %r151, 31, -1;
	add.s32 	%r155, %r152, %r1050;
	setp.eq.s16 	%p164, %rs406, 32767;
	selp.b16 	%rs180, -32768, %rs406, %p164;
	cvt.u32.u16 	%r1051, %rs180;
	shr.u32 	%r1052, %r1051, %r34;
	and.b32  	%r1047, %r1052, %r9;
	mov.b32 	%r1027, 1;
	// begin inline asm
	{
    .reg .pred p;
    and.b32 %r1025, %r1047, %r1027;    setp.ne.u32 p, %r1025, 0;
    vote.ballot.sync.b32 %r1025, p, 0xffffffff;
    @!p not.b32 %r1025, %r1025;
}

	// end inline asm
	mov.b32 	%r1030, 2;
	// begin inline asm
	{
    .reg .pred p;
    and.b32 %r1028, %r1047, %r1030;    setp.ne.u32 p, %r1028, 0;
    vote.ballot.sync.b32 %r1028, p, 0xffffffff;
    @!p not.b32 %r1028, %r1028;
}

	// end inline asm
	and.b32  	%r1053, %r1028, %r1025;
	mov.b32 	%r1033, 4;
	// begin inline asm
	{
    .reg .pred p;
    and.b32 %r1031, %r1047, %r1033;    setp.ne.u32 p, %r1031, 0;
    vote.ballot.sync.b32 %r1031, p, 0xffffffff;
    @!p not.b32 %r1031, %r1031;
}

	// end inline asm
	and.b32  	%r1054, %r1031, %r1053;
	mov.b32 	%r1036, 8;
	// begin inline asm
	{
    .reg .pred p;
    and.b32 %r1034, %r1047, %r1036;    setp.ne.u32 p, %r1034, 0;
    vote.ballot.sync.b32 %r1034, p, 0xffffffff;
    @!p not.b32 %r1034, %r1034;
}

	// end inline asm
	and.b32  	%r1055, %r1034, %r1054;
	mov.b32 	%r1039, 16;
	// begin inline asm
	{
    .reg .pred p;
    and.b32 %r1037, %r1047, %r1039;    setp.ne.u32 p, %r1037, 0;
    vote.ballot.sync.b32 %r1037, p, 0xffffffff;
    @!p not.b32 %r1037, %r1037;
}

	// end inline asm
	and.b32  	%r1056, %r1037, %r1055;
	mov.b32 	%r1042, 32;
	// begin inline asm
	{
    .reg .pred p;
    and.b32 %r1040, %r1047, %r1042;    setp.ne.u32 p, %r1040, 0;
    vote.ballot.sync.b32 %r1040, p, 0xffffffff;
    @!p not.b32 %r1040, %r1040;
}

	// end inline asm
	and.b32  	%r1057, %r1040, %r1056;
	mov.b32 	%r1045, 64;
	// begin inline asm
	{
    .reg .pred p;
    and.b32 %r1043, %r1047, %r1045;    setp.ne.u32 p, %r1043, 0;
    vote.ballot.sync.b32 %r1043, p, 0xffffffff;
    @!p not.b32 %r1043, %r1043;
}

	// end inline asm
	and.b32  	%r1058, %r1043, %r1057;
	mov.b32 	%r1048, 128;
	// begin inline asm
	{
    .reg .pred p;
    and.b32 %r1046, %r1047, %r1048;    setp.ne.u32 p, %r1046, 0;
    vote.ballot.sync.b32 %r1046, p, 0xffffffff;
    @!p not.b32 %r1046, %r1046;
}

	// end inline asm
	and.b32  	%r1059, %r1046, %r1058;
	clz.b32 	%r1060, %r1059;
	sub.s32 	%r157, 31, %r1060;
	and.b32  	%r1061, %r827, %r1059;
	popc.b32 	%r158, %r1061;
	setp.ne.s32 	%p165, %r381, %r157;
	mov.b32 	%r2231, 0;
	@%p165 bra 	$L__BB7_191;
	shl.b32 	%r1062, %r1047, 2;
	add.s32 	%r1063, %r124, %r1062;
	atom.shared.add.u32 	%r2231, [%r1063], %r158;
$L__BB7_191:
	shfl.sync.idx.b32	%r1089|%p166, %r2231, %r157, 31, -1;
	add.s32 	%r161, %r158, %r1089;
	setp.eq.s16 	%p167, %rs405, 32767;
	selp.b16 	%rs181, -32768, %rs405, %p167;
	cvt.u32.u16 	%r1090, %rs181;
	shr.u32 	%r1091, %r1090, %r34;
	and.b32  	%r1086, %r1091, %r9;
	mov.b32 	%r1066, 1;
	// begin inline asm
	{
    .reg .pred p;
    and.b32 %r1064, %r1086, %r1066;    setp.ne.u32 p, %r1064, 0;
    vote.ballot.sync.b32 %r1064, p, 0xffffffff;
    @!p not.b32 %r1064, %r1064;
}

	// end inline asm
	mov.b32 	%r1069, 2;
	// begin inline asm
	{
    .reg .pred p;
    and.b32 %r1067, %r1086, %r1069;    setp.ne.u32 p, %r1067, 0;
    vote.ballot.sync.b32 %r1067, p, 0xffffffff;
    @!p not.b32 %r1067, %r1067;
}

	// end inline asm
	and.b32  	%r1092, %r1067, %r1064;
	mov.b32 	%r1072, 4;
	// begin inline asm
	{
    .reg .pred p;
    and.b32 %r1070, %r1086, %r1072;    setp.ne.u32 p, %r1070, 0;
    vote.ballot.sync.b32 %r1070, p, 0xffffffff;
    @!p not.b32 %r1070, %r1070;
}

	// end inline asm
	and.b32  	%r1093, %r1070, %r1092;
	mov.b32 	%r1075, 8;
	// begin inline asm
	{
    .reg .pred p;
    and.b32 %r1073, %r1086, %r1075;    setp.ne.u32 p, %r1073, 0;
    vote.ballot.sync.b32 %r1073, p, 0xffffffff;
    @!p not.b32 %r1073, %r1073;
}

	// end inline asm
	and.b32  	%r1094, %r1073, %r1093;
	mov.b32 	%r1078, 16;
	// begin inline asm
	{
    .reg .pred p;
    and.b32 %r1076, %r1086, %r1078;    setp.ne.u32 p, %r1076, 0;
    vote.ballot.sync.b32 %r1076, p, 0xffffffff;
    @!p not.b32 %r1076, %r1076;
}

	// end inline asm
	and.b32  	%r1095, %r1076, %r1094;
	mov.b32 	%r1081, 32;
	// begin inline asm
	{
    .reg .pred p;
    and.b32 %r1079, %r1086, %r1081;    setp.ne.u32 p, %r1079, 0;
    vote.ballot.sync.b32 %r1079, p, 0xffffffff;
    @!p not.b32 %r1079, %r1079;
}

	// end inline asm
	and.b32  	%r1096, %r1079, %r1095;
	mov.b32 	%r1084, 64;
	// begin inline asm
	{
    .reg .pred p;
    and.b32 %r1082, %r1086, %r1084;    setp.ne.u32 p, %r1082, 0;
    vote.ballot.sync.b32 %r1082, p, 0xffffffff;
    @!p not.b32 %r1082, %r1082;
}

	// end inline asm
	and.b32  	%r1097, %r1082, %r1096;
	mov.b32 	%r1087, 128;
	// begin inline asm
	{
    .reg .pred p;
    and.b32 %r1085, %r1086, %r1087;    setp.ne.u32 p, %r1085, 0;
    vote.ballot.sync.b32 %r1085, p, 0xffffffff;
    @!p not.b32 %r1085, %r1085;
}

	// end inline asm
	and.b32  	%r1098, %r1085, %r1097;
	clz.b32 	%r1099, %r1098;
	sub.s32 	%r163, 31, %r1099;
	and.b32  	%r1100, %r827, %r1098;
	popc.b32 	%r164, %r1100;
	setp.ne.s32 	%p168, %r381, %r163;
	mov.b32 	%r2232, 0;
	@%p168 bra 	$L__BB7_193;
	shl.b32 	%r1101, %r1086, 2;
	add.s32 	%r1102, %r124, %r1101;
	atom.shared.add.u32 	%r2232, [%r1102], %r164;
$L__BB7_193:
	shfl.sync.idx.b32	%r1128|%p169, %r2232, %r163, 31, -1;
	add.s32 	%r167, %r164, %r1128;
	setp.eq.s16 	%p170, %rs404, 32767;
	selp.b16 	%rs182, -32768, %rs404, %p170;
	cvt.u32.u16 	%r1129, %rs182;
	shr.u32 	%r1130, %r1129, %r34;
	and.b32  	%r1125, %r1130, %r9;
	mov.b32 	%r1105, 1;
	// begin inline asm
	{
    .reg .pred p;
    and.b32 %r1103, %r1125, %r1105;    setp.ne.u32 p, %r1103, 0;
    vote.ballot.sync.b32 %r1103, p, 0xffffffff;
    @!p not.b32 %r1103, %r1103;
}

	// end inline asm
	mov.b32 	%r1108, 2;
	// begin inline asm
	{
    .reg .pred p;
    and.b32 %r1106, %r1125, %r1108;    setp.ne.u32 p, %r1106, 0;
    vote.ballot.sync.b32 %r1106, p, 0xffffffff;
    @!p not.b32 %r1106, %r1106;
}

	// end inline asm
	and.b32  	%r1131, %r1106, %r1103;
	mov.b32 	%r1111, 4;
	// begin inline asm
	{
    .reg .pred p;
    and.b32 %r1109, %r1125, %r1111;    setp.ne.u32 p, %r1109, 0;
    vote.ballot.sync.b32 %r1109, p, 0xffffffff;
    @!p not.b32 %r1109, %r1109;
}

	// end inline asm
	and.b32  	%r1132, %r1109, %r1131;
	mov.b32 	%r1114, 8;
	// begin inline asm
	{
    .reg .pred p;
    and.b32 %r1112, %r1125, %r1114;    setp.ne.u32 p, %r1112, 0;
    vote.ballot.sync.b32 %r1112, p, 0xffffffff;
    @!p not.b32 %r1112, %r1112;
}

	// end inline asm
	and.b32  	%r1133, %r1112, %r1132;
	mov.b32 	%r1117, 16;
	// begin inline asm
	{
    .reg .pred p;
    and.b32 %r1115, %r1125, %r1117;    setp.ne.u32 p, %r1115, 0;
    vote.ballot.sync.b32 %r1115, p, 0xffffffff;
    @!p not.b32 %r1115, %r1115;
}

	// end inline asm
	and.b32  	%r1134, %r1115, %r1133;
	mov.b32 	%r1120, 32;
	// begin inline asm
	{
    .reg .pred p;
    and.b32 %r1118, %r1125, %r1120;    setp.ne.u32 p, %r1118, 0;
    vote.ballot.sync.b32 %r1118, p, 0xffffffff;
    @!p not.b32 %r1118, %r1118;
}

	// end inline asm
	and.b32  	%r1135, %r1118, %r1134;
	mov.b32 	%r1123, 64;
	// begin inline asm
	{
    .reg .pred p;
    and.b32 %r1121, %r1125, %r1123;    setp.ne.u32 p, %r1121, 0;
    vote.ballot.sync.b32 %r1121, p, 0xffffffff;
    @!p not.b32 %r1121, %r1121;
}

	// end inline asm
	and.b32  	%r1136, %r1121, %r1135;
	mov.b32 	%r1126, 128;
	// begin inline asm
	{
    .reg .pred p;
    and.b32 %r1124, %r1125, %r1126;    setp.ne.u32 p, %r1124, 0;
    vote.ballot.sync.b32 %r1124, p, 0xffffffff;
    @!p not.b32 %r1124, %r1124;
}

	// end inline asm
	and.b32  	%r1137, %r1124, %r1136;
	clz.b32 	%r1138, %r1137;
	sub.s32 	%r169, 31, %r1138;
	and.b32  	%r1139, %r827, %r1137;
	popc.b32 	%r170, %r1139;
	setp.ne.s32 	%p171, %r381, %r169;
	mov.b32 	%r2233, 0;
	@%p171 bra 	$L__BB7_195;
	shl.b32 	%r1140, %r1125, 2;
	add.s32 	%r1141, %r124, %r1140;
	atom.shared.add.u32 	%r2233, [%r1141], %r170;
$L__BB7_195:
	shfl.sync.idx.b32	%r1167|%p172, %r2233, %r169, 31, -1;
	add.s32 	%r173, %r170, %r1167;
	setp.eq.s16 	%p173, %rs403, 32767;
	selp.b16 	%rs183, -32768, %rs403, %p173;
	cvt.u32.u16 	%r1168, %rs183;
	shr.u32 	%r1169, %r1168, %r34;
	and.b32  	%r1164, %r1169, %r9;
	mov.b32 	%r1144, 1;
	// begin inline asm
	{
    .reg .pred p;
    and.b32 %r1142, %r1164, %r1144;    setp.ne.u32 p, %r1142, 0;
    vote.ballot.sync.b32 %r1142, p, 0xffffffff;
    @!p not.b32 %r1142, %r1142;
}

	// end inline asm
	mov.b32 	%r1147, 2;
	// begin inline asm
	{
    .reg .pred p;
    and.b32 %r1145, %r1164, %r1147;    setp.ne.u32 p, %r1145, 0;
    vote.ballot.sync.b32 %r1145, p, 0xffffffff;
    @!p not.b32 %r1145, %r1145;
}

	// end inline asm
	and.b32  	%r1170, %r1145, %r1142;
	mov.b32 	%r1150, 4;
	// begin inline asm
	{
    .reg .pred p;
    and.b32 %r1148, %r1164, %r1150;    setp.ne.u32 p, %r1148, 0;
    vote.ballot.sync.b32 %r1148, p, 0xffffffff;
    @!p not.b32 %r1148, %r1148;
}

	// end inline asm
	and.b32  	%r1171, %r1148, %r1170;
	mov.b32 	%r1153, 8;
	// begin inline asm
	{
    .reg .pred p;
    and.b32 %r1151, %r1164, %r1153;    setp.ne.u32 p, %r1151, 0;
    vote.ballot.sync.b32 %r1151, p, 0xffffffff;
    @!p not.b32 %r1151, %r1151;
}

	// end inline asm
	and.b32  	%r1172, %r1151, %r1171;
	mov.b32 	%r1156, 16;
	// begin inline asm
	{
    .reg .pred p;
    and.b32 %r1154, %r1164, %r1156;    setp.ne.u32 p, %r1154, 0;
    vote.ballot.sync.b32 %r1154, p, 0xffffffff;
    @!p not.b32 %r1154, %r1154;
}

	// end inline asm
	and.b32  	%r1173, %r1154, %r1172;
	mov.b32 	%r1159, 32;
	// begin inline asm
	{
    .reg .pred p;
    and.b32 %r1157, %r1164, %r1159;    setp.ne.u32 p, %r1157, 0;
    vote.ballot.sync.b32 %r1157, p, 0xffffffff;
    @!p not.b32 %r1157, %r1157;
}

	// end inline asm
	and.b32  	%r1174, %r1157, %r1173;
	mov.b32 	%r1162, 64;
	// begin inline asm
	{
    .reg .pred p;
    and.b32 %r1160, %r1164, %r1162;    setp.ne.u32 p, %r1160, 0;
    vote.ballot.sync.b32 %r1160, p, 0xffffffff;
    @!p not.b32 %r1160, %r1160;
}

	// end inline asm
	and.b32  	%r1175, %r1160, %r1174;
	mov.b32 	%r1165, 128;
	// begin inline asm
	{
    .reg .pred p;
    and.b32 %r1163, %r1164, %r1165;    setp.ne.u32 p, %r1163, 0;
    vote.ballot.sync.b32 %r1163, p, 0xffffffff;
    @!p not.b32 %r1163, %r1163;
}

	// end inline asm
	and.b32  	%r1176, %r1163, %r1175;
	clz.b32 	%r1177, %r1176;
	sub.s32 	%r175, 31, %r1177;
	and.b32  	%r1178, %r827, %r1176;
	popc.b32 	%r176, %r1178;
	setp.ne.s32 	%p174, %r381, %r175;
	mov.b32 	%r2234, 0;
	@%p174 bra 	$L__BB7_197;
	shl.b32 	%r1179, %r1164, 2;
	add.s32 	%r1180, %r124, %r1179;
	atom.shared.add.u32 	%r2234, [%r1180], %r176;
$L__BB7_197:
	shfl.sync.idx.b32	%r1206|%p175, %r2234, %r175, 31, -1;
	add.s32 	%r179, %r176, %r1206;
	setp.eq.s16 	%p176, %rs402, 32767;
	selp.b16 	%rs184, -32768, %rs402, %p176;
	cvt.u32.u16 	%r1207, %rs184;
	shr.u32 	%r1208, %r1207, %r34;
	and.b32  	%r1203, %r1208, %r9;
	mov.b32 	%r1183, 1;
	// begin inline asm
	{
    .reg .pred p;
    and.b32 %r1181, %r1203, %r1183;    setp.ne.u32 p, %r1181, 0;
    vote.ballot.sync.b32 %r1181, p, 0xffffffff;
    @!p not.b32 %r1181, %r1181;
}

	// end inline asm
	mov.b32 	%r1186, 2;
	// begin inline asm
	{
    .reg .pred p;
    and.b32 %r1184, %r1203, %r1186;    setp.ne.u32 p, %r1184, 0;
    vote.ballot.sync.b32 %r1184, p, 0xffffffff;
    @!p not.b32 %r1184, %r1184;
}

	// end inline asm
	and.b32  	%r1209, %r1184, %r1181;
	mov.b32 	%r1189, 4;
	// begin inline asm
	{
    .reg .pred p;
    and.b32 %r1187, %r1203, %r1189;    setp.ne.u32 p, %r1187, 0;
    vote.ballot.sync.b32 %r1187, p, 0xffffffff;
    @!p not.b32 %r1187, %r1187;
}

	// end inline asm
	and.b32  	%r1210, %r1187, %r1209;
	mov.b32 	%r1192, 8;
	// begin inline asm
	{
    .reg .pred p;
    and.b32 %r1190, %r1203, %r1192;    setp.ne.u32 p, %r1190, 0;
    vote.ballot.sync.b32 %r1190, p, 0xffffffff;
    @!p not.b32 %r1190, %r1190;
}

	// end inline asm
	and.b32  	%r1211, %r1190, %r1210;
	mov.b32 	%r1195, 16;
	// begin inline asm
	{
    .reg .pred p;
    and.b32 %r1193, %r1203, %r1195;    setp.ne.u32 p, %r1193, 0;
    vote.ballot.sync.b32 %r1193, p, 0xffffffff;
    @!p not.b32 %r1193, %r1193;
}

	// end inline asm
	and.b32  	%r1212, %r1193, %r1211;
	mov.b32 	%r1198, 32;
	// begin inline asm
	{
    .reg .pred p;
    and.b32 %r1196, %r1203, %r1198;    setp.ne.u32 p, %r1196, 0;
    vote.ballot.sync.b32 %r1196, p, 0xffffffff;
    @!p not.b32 %r1196, %r1196;
}

	// end inline asm
	and.b32  	%r1213, %r1196, %r1212;
	mov.b32 	%r1201, 64;
	// begin inline asm
	{
    .reg .pred p;
    and.b32 %r1199, %r1203, %r1201;    setp.ne.u32 p, %r1199, 0;
    vote.ballot.sync.b32 %r1199, p, 0xffffffff;
    @!p not.b32 %r1199, %r1199;
}

	// end inline asm
	and.b32  	%r1214, %r1199, %r1213;
	mov.b32 	%r1204, 128;
	// begin inline asm
	{
    .reg .pred p;
    and.b32 %r1202, %r1203, %r1204;    setp.ne.u32 p, %r1202, 0;
    vote.ballot.sync.b32 %r1202, p, 0xffffffff;
    @!p not.b32 %r1202, %r1202;
}

	// end inline asm
	and.b32  	%r1215, %r1202, %r1214;
	clz.b32 	%r1216, %r1215;
	sub.s32 	%r181, 31, %r1216;
	and.b32  	%r1217, %r827, %r1215;
	popc.b32 	%r182, %r1217;
	setp.ne.s32 	%p177, %r381, %r181;
	mov.b32 	%r2235, 0;
	@%p177 bra 	$L__BB7_199;
	shl.b32 	%r1218, %r1203, 2;
	add.s32 	%r1219, %r124, %r1218;
	atom.shared.add.u32 	%r2235, [%r1219], %r182;
$L__BB7_199:
	shfl.sync.idx.b32	%r1245|%p178, %r2235, %r181, 31, -1;
	add.s32 	%r185, %r182, %r1245;
	setp.eq.s16 	%p179, %rs401, 32767;
	selp.b16 	%rs185, -32768, %rs401, %p179;
	cvt.u32.u16 	%r1246, %rs185;
	shr.u32 	%r1247, %r1246, %r34;
	and.b32  	%r1242, %r1247, %r9;
	mov.b32 	%r1222, 1;
	// begin inline asm
	{
    .reg .pred p;
    and.b32 %r1220, %r1242, %r1222;    setp.ne.u32 p, %r1220, 0;
    vote.ballot.sync.b32 %r1220, p, 0xffffffff;
    @!p not.b32 %r1220, %r1220;
}

	// end inline asm
	mov.b32 	%r1225, 2;
	// begin inline asm
	{
    .reg .pred p;
    and.b32 %r1223, %r1242, %r1225;    setp.ne.u32 p, %r1223, 0;
    vote.ballot.sync.b32 %r1223, p, 0xffffffff;
    @!p not.b32 %r1223, %r1223;
}

	// end inline asm
	and.b32  	%r1248, %r1223, %r1220;
	mov.b32 	%r1228, 4;
	// begin inline asm
	{
    .reg .pred p;
    and.b32 %r1226, %r1242, %r1228;    setp.ne.u32 p, %r1226, 0;
    vote.ballot.sync.b32 %r1226, p, 0xffffffff;
    @!p not.b32 %r1226, %r1226;
}

	// end inline asm
	and.b32  	%r1249, %r1226, %r1248;
	mov.b32 	%r1231, 8;
	// begin inline asm
	{
    .reg .pred p;
    and.b32 %r1229, %r1242, %r1231;    setp.ne.u32 p, %r1229, 0;
    vote.ballot.sync.b32 %r1229, p, 0xffffffff;
    @!p not.b32 %r1229, %r1229;
}

	// end inline asm
	and.b32  	%r1250, %r1229, %r1249;
	mov.b32 	%r1234, 16;
	// begin inline asm
	{
    .reg .pred p;
    and.b32 %r1232, %r1242, %r1234;    setp.ne.u32 p, %r1232, 0;
    vote.ballot.sync.b32 %r1232, p, 0xffffffff;
    @!p not.b32 %r1232, %r1232;
}

	// end inline asm
	and.b32  	%r1251, %r1232, %r1250;
	mov.b32 	%r1237, 32;
	// begin inline asm
	{
    .reg .pred p;
    and.b32 %r1235, %r1242, %r1237;    setp.ne.u32 p, %r1235, 0;
    vote.ballot.sync.b32 %r1235, p, 0xffffffff;
    @!p not.b32 %r1235, %r1235;
}

	// end inline asm
	and.b32  	%r1252, %r1235, %r1251;
	mov.b32 	%r1240, 64;
	// begin inline asm
	{
    .reg .pred p;
    and.b32 %r1238, %r1242, %r1240;    setp.ne.u32 p, %r1238, 0;
    vote.ballot.sync.b32 %r1238, p, 0xffffffff;
    @!p not.b32 %r1238, %r1238;
}

	// end inline asm
	and.b32  	%r1253, %r1238, %r1252;
	mov.b32 	%r1243, 128;
	// begin inline asm
	{
    .reg .pred p;
    and.b32 %r1241, %r1242, %r1243;    setp.ne.u32 p, %r1241, 0;
    vote.ballot.sync.b32 %r1241, p, 0xffffffff;
    @!p not.b32 %r1241, %r1241;
}

	// end inline asm
	and.b32  	%r1254, %r1241, %r1253;
	clz.b32 	%r1255, %r1254;
	sub.s32 	%r187, 31, %r1255;
	and.b32  	%r1256, %r827, %r1254;
	popc.b32 	%r188, %r1256;
	setp.ne.s32 	%p180, %r381, %r187;
	mov.b32 	%r2236, 0;
	@%p180 bra 	$L__BB7_201;
	shl.b32 	%r1257, %r1242, 2;
	add.s32 	%r1258, %r124, %r1257;
	atom.shared.add.u32 	%r2236, [%r1258], %r188;
$L__BB7_201:
	shfl.sync.idx.b32	%r1284|%p181, %r2236, %r187, 31, -1;
	add.s32 	%r191, %r188, %r1284;
	setp.eq.s16 	%p182, %rs400, 32767;
	selp.b16 	%rs186, -32768, %rs400, %p182;
	cvt.u32.u16 	%r1285, %rs186;
	shr.u32 	%r1286, %r1285, %r34;
	and.b32  	%r1281, %r1286, %r9;
	mov.b32 	%r1261, 1;
	// begin inline asm
	{
    .reg .pred p;
    and.b32 %r1259, %r1281, %r1261;    setp.ne.u32 p, %r1259, 0;
    vote.ballot.sync.b32 %r1259, p, 0xffffffff;
    @!p not.b32 %r1259, %r1259;
}

	// end inline asm
	mov.b32 	%r1264, 2;
	// begin inline asm
	{
    .reg .pred p;
    and.b32 %r1262, %r1281, %r1264;    setp.ne.u32 p, %r1262, 0;
    vote.ballot.sync.b32 %r1262, p, 0xffffffff;
    @!p not.b32 %r1262, %r1262;
}

	// end inline asm
	and.b32  	%r1287, %r1262, %r1259;
	mov.b32 	%r1267, 4;
	// begin inline asm
	{
    .reg .pred p;
    and.b32 %r1265, %r1281, %r1267;    setp.ne.u32 p, %r1265, 0;
    vote.ballot.sync.b32 %r1265, p, 0xffffffff;
    @!p not.b32 %r1265, %r1265;
}

	// end inline asm
	and.b32  	%r1288, %r1265, %r1287;
	mov.b32 	%r1270, 8;
	// begin inline asm
	{
    .reg .pred p;
    and.b32 %r1268, %r1281, %r1270;    setp.ne.u32 p, %r1268, 0;
    vote.ballot.sync.b32 %r1268, p, 0xffffffff;
    @!p not.b32 %r1268, %r1268;
}

	// end inline asm
	and.b32  	%r1289, %r1268, %r1288;
	mov.b32 	%r1273, 16;
	// begin inline asm
	{
    .reg .pred p;
    and.b32 %r1271, %r1281, %r1273;    setp.ne.u32 p, %r1271, 0;
    vote.ballot.sync.b32 %r1271, p, 0xffffffff;
    @!p not.b32 %r1271, %r1271;
}

	// end inline asm
	and.b32  	%r1290, %r1271, %r1289;
	mov.b32 	%r1276, 32;
	// begin inline asm
	{
    .reg .pred p;
    and.b32 %r1274, %r1281, %r1276;    setp.ne.u32 p, %r1274, 0;
    vote.ballot.sync.b32 %r1274, p, 0xffffffff;
    @!p not.b32 %r1274, %r1274;
}

	// end inline asm
	and.b32  	%r1291, %r1274, %r1290;
	mov.b32 	%r1279, 64;
	// begin inline asm
	{
    .reg .pred p;
    and.b32 %r1277, %r1281, %r1279;    setp.ne.u32 p, %r1277, 0;
    vote.ballot.sync.b32 %r1277, p, 0xffffffff;
    @!p not.b32 %r1277, %r1277;
}

	// end inline asm
	and.b32  	%r1292, %r1277, %r1291;
	mov.b32 	%r1282, 128;
	// begin inline asm
	{
    .reg .pred p;
    and.b32 %r1280, %r1281, %r1282;    setp.ne.u32 p, %r1280, 0;
    vote.ballot.sync.b32 %r1280, p, 0xffffffff;
    @!p not.b32 %r1280, %r1280;
}

	// end inline asm
	and.b32  	%r1293, %r1280, %r1292;
	clz.b32 	%r1294, %r1293;
	sub.s32 	%r193, 31, %r1294;
	and.b32  	%r1295, %r827, %r1293;
	popc.b32 	%r194, %r1295;
	setp.ne.s32 	%p183, %r381, %r193;
	mov.b32 	%r2237, 0;
	@%p183 bra 	$L__BB7_203;
	shl.b32 	%r1296, %r1281, 2;
	add.s32 	%r1297, %r124, %r1296;
	atom.shared.add.u32 	%r2237, [%r1297], %r194;
$L__BB7_203:
	shfl.sync.idx.b32	%r1323|%p184, %r2237, %r193, 31, -1;
	add.s32 	%r197, %r194, %r1323;
	setp.eq.s16 	%p185, %rs399, 32767;
	selp.b16 	%rs187, -32768, %rs399, %p185;
	cvt.u32.u16 	%r1324, %rs187;
	shr.u32 	%r1325, %r1324, %r34;
	and.b32  	%r1320, %r1325, %r9;
	mov.b32 	%r1300, 1;
	// begin inline asm
	{
    .reg .pred p;
    and.b32 %r1298, %r1320, %r1300;    setp.ne.u32 p, %r1298, 0;
    vote.ballot.sync.b32 %r1298, p, 0xffffffff;
    @!p not.b32 %r1298, %r1298;
}

	// end inline asm
	mov.b32 	%r1303, 2;
	// begin inline asm
	{
    .reg .pred p;
    and.b32 %r1301, %r1320, %r1303;    setp.ne.u32 p, %r1301, 0;
    vote.ballot.sync.b32 %r1301, p, 0xffffffff;
    @!p not.b32 %r1301, %r1301;
}

	// end inline asm
	and.b32  	%r1326, %r1301, %r1298;
	mov.b32 	%r1306, 4;
	// begin inline asm
	{
    .reg .pred p;
    and.b32 %r1304, %r1320, %r1306;    setp.ne.u32 p, %r1304, 0;
    vote.ballot.sync.b32 %r1304, p, 0xffffffff;
    @!p not.b32 %r1304, %r1304;
}

	// end inline asm
	and.b32  	%r1327, %r1304, %r1326;
	mov.b32 	%r1309, 8;
	// begin inline asm
	{
    .reg .pred p;
    and.b32 %r1307, %r1320, %r1309;    setp.ne.u32 p, %r1307, 0;
    vote.ballot.sync.b32 %r1307, p, 0xffffffff;
    @!p not.b32 %r1307, %r1307;
}

	// end inline asm
	and.b32  	%r1328, %r1307, %r1327;
	mov.b32 	%r1312, 16;
	// begin inline asm
	{
    .reg .pred p;
    and.b32 %r1310, %r1320, %r1312;    setp.ne.u32 p, %r1310, 0;
    vote.ballot.sync.b32 %r1310, p, 0xffffffff;
    @!p not.b32 %r1310, %r1310;
}

	// end inline asm
	and.b32  	%r1329, %r1310, %r1328;
	mov.b32 	%r1315, 32;
	// begin inline asm
	{
    .reg .pred p;
    and.b32 %r1313, %r1320, %r1315;    setp.ne.u32 p, %r1313, 0;
    vote.ballot.sync.b32 %r1313, p, 0xffffffff;
    @!p not.b32 %r1313, %r1313;
}

	// end inline asm
	and.b32  	%r1330, %r1313, %r1329;
	mov.b32 	%r1318, 64;
	// begin inline asm
	{
    .reg .pred p;
    and.b32 %r1316, %r1320, %r1318;    setp.ne.u32 p, %r1316, 0;
    vote.ballot.sync.b32 %r1316, p, 0xffffffff;
    @!p not.b32 %r1316, %r1316;
}

	// end inline asm
	and.b32  	%r1331, %r1316, %r1330;
	mov.b32 	%r1321, 128;
	// begin inline asm
	{
    .reg .pred p;
    and.b32 %r1319, %r1320, %r1321;    setp.ne.u32 p, %r1319, 0;
    vote.ballot.sync.b32 %r1319, p, 0xffffffff;
    @!p not.b32 %r1319, %r1319;
}

	// end inline asm
	and.b32  	%r1332, %r1319, %r1331;
	clz.b32 	%r1333, %r1332;
	sub.s32 	%r199, 31, %r1333;
	and.b32  	%r1334, %r827, %r1332;
	popc.b32 	%r200, %r1334;
	setp.ne.s32 	%p186, %r381, %r199;
	mov.b32 	%r2238, 0;
	@%p186 bra 	$L__BB7_205;
	shl.b32 	%r1335, %r1320, 2;
	add.s32 	%r1336, %r124, %r1335;
	atom.shared.add.u32 	%r2238, [%r1336], %r200;
$L__BB7_205:
	shfl.sync.idx.b32	%r1362|%p187, %r2238, %r199, 31, -1;
	add.s32 	%r203, %r200, %r1362;
	setp.eq.s16 	%p188, %rs398, 32767;
	selp.b16 	%rs188, -32768, %rs398, %p188;
	cvt.u32.u16 	%r1363, %rs188;
	shr.u32 	%r1364, %r1363, %r34;
	and.b32  	%r1359, %r1364, %r9;
	mov.b32 	%r1339, 1;
	// begin inline asm
	{
    .reg .pred p;
    and.b32 %r1337, %r1359, %r1339;    setp.ne.u32 p, %r1337, 0;
    vote.ballot.sync.b32 %r1337, p, 0xffffffff;
    @!p not.b32 %r1337, %r1337;
}

	// end inline asm
	mov.b32 	%r1342, 2;
	// begin inline asm
	{
    .reg .pred p;
    and.b32 %r1340, %r1359, %r1342;    setp.ne.u32 p, %r1340, 0;
    vote.ballot.sync.b32 %r1340, p, 0xffffffff;
    @!p not.b32 %r1340, %r1340;
}

	// end inline asm
	and.b32  	%r1365, %r1340, %r1337;
	mov.b32 	%r1345, 4;
	// begin inline asm
	{
    .reg .pred p;
    and.b32 %r1343, %r1359, %r1345;    setp.ne.u32 p, %r1343, 0;
    vote.ballot.sync.b32 %r1343, p, 0xffffffff;
    @!p not.b32 %r1343, %r1343;
}

	// end inline asm
	and.b32  	%r1366, %r1343, %r1365;
	mov.b32 	%r1348, 8;
	// begin inline asm
	{
    .reg .pred p;
    and.b32 %r1346, %r1359, %r1348;    setp.ne.u32 p, %r1346, 0;
    vote.ballot.sync.b32 %r1346, p, 0xffffffff;
    @!p not.b32 %r1346, %r1346;
}

	// end inline asm
	and.b32  	%r1367, %r1346, %r1366;
	mov.b32 	%r1351, 16;
	// begin inline asm
	{
    .reg .pred p;
    and.b32 %r1349, %r1359, %r1351;    setp.ne.u32 p, %r1349, 0;
    vote.ballot.sync.b32 %r1349, p, 0xffffffff;
    @!p not.b32 %r1349, %r1349;
}

	// end inline asm
	and.b32  	%r1368, %r1349, %r1367;
	mov.b32 	%r1354, 32;
	// begin inline asm
	{
    .reg .pred p;
    and.b32 %r1352, %r1359, %r1354;    setp.ne.u32 p, %r1352, 0;
    vote.ballot.sync.b32 %r1352, p, 0xffffffff;
    @!p not.b32 %r1352, %r1352;
}

	// end inline asm
	and.b32  	%r1369, %r1352, %r1368;
	mov.b32 	%r1357, 64;
	// begin inline asm
	{
    .reg .pred p;
    and.b32 %r1355, %r1359, %r1357;    setp.ne.u32 p, %r1355, 0;
    vote.ballot.sync.b32 %r1355, p, 0xffffffff;
    @!p not.b32 %r1355, %r1355;
}

	// end inline asm
	and.b32  	%r1370, %r1355, %r1369;
	mov.b32 	%r1360, 128;
	// begin inline asm
	{
    .reg .pred p;
    and.b32 %r1358, %r1359, %r1360;    setp.ne.u32 p, %r1358, 0;
    vote.ballot.sync.b32 %r1358, p, 0xffffffff;
    @!p not.b32 %r1358, %r1358;
}

	// end inline asm
	and.b32  	%r1371, %r1358, %r1370;
	clz.b32 	%r1372, %r1371;
	sub.s32 	%r205, 31, %r1372;
	and.b32  	%r1373, %r827, %r1371;
	popc.b32 	%r206, %r1373;
	setp.ne.s32 	%p189, %r381, %r205;
	mov.b32 	%r2239, 0;
	@%p189 bra 	$L__BB7_207;
	shl.b32 	%r1374, %r1359, 2;
	add.s32 	%r1375, %r124, %r1374;
	atom.shared.add.u32 	%r2239, [%r1375], %r206;
$L__BB7_207:
	shfl.sync.idx.b32	%r1401|%p190, %r2239, %r205, 31, -1;
	add.s32 	%r209, %r206, %r1401;
	setp.eq.s16 	%p191, %rs397, 32767;
	selp.b16 	%rs189, -32768, %rs397, %p191;
	cvt.u32.u16 	%r1402, %rs189;
	shr.u32 	%r1403, %r1402, %r34;
	and.b32  	%r1398, %r1403, %r9;
	mov.b32 	%r1378, 1;
	// begin inline asm
	{
    .reg .pred p;
    and.b32 %r1376, %r1398, %r1378;    setp.ne.u32 p, %r1376, 0;
    vote.ballot.sync.b32 %r1376, p, 0xffffffff;
    @!p not.b32 %r1376, %r1376;
}

	// end inline asm
	mov.b32 	%r1381, 2;
	// begin inline asm
	{
    .reg .pred p;
    and.b32 %r1379, %r1398, %r1381;    setp.ne.u32 p, %r1379, 0;
    vote.ballot.sync.b32 %r1379, p, 0xffffffff;
    @!p not.b32 %r1379, %r1379;
}

	// end inline asm
	and.b32  	%r1404, %r1379, %r1376;
	mov.b32 	%r1384, 4;
	// begin inline asm
	{
    .reg .pred p;
    and.b32 %r1382, %r1398, %r1384;    setp.ne.u32 p, %r1382, 0;
    vote.ballot.sync.b32 %r1382, p, 0xffffffff;
    @!p not.b32 %r1382, %r1382;
}

	// end inline asm
	and.b32  	%r1405, %r1382, %r1404;
	mov.b32 	%r1387, 8;
	// begin inline asm
	{
    .reg .pred p;
    and.b32 %r1385, %r1398, %r1387;    setp.ne.u32 p, %r1385, 0;
    vote.ballot.sync.b32 %r1385, p, 0xffffffff;
    @!p not.b32 %r1385, %r1385;
}

	// end inline asm
	and.b32  	%r1406, %r1385, %r1405;
	mov.b32 	%r1390, 16;
	// begin inline asm
	{
    .reg .pred p;
    and.b32 %r1388, %r1398, %r1390;    setp.ne.u32 p, %r1388, 0;
    vote.ballot.sync.b32 %r1388, p, 0xffffffff;
    @!p not.b32 %r1388, %r1388;
}

	// end inline asm
	and.b32  	%r1407, %r1388, %r1406;
	mov.b32 	%r1393, 32;
	// begin inline asm
	{
    .reg .pred p;
    and.b32 %r1391, %r1398, %r1393;    setp.ne.u32 p, %r1391, 0;
    vote.ballot.sync.b32 %r1391, p, 0xffffffff;
    @!p not.b32 %r1391, %r1391;
}

	// end inline asm
	and.b32  	%r1408, %r1391, %r1407;
	mov.b32 	%r1396, 64;
	// begin inline asm
	{
    .reg .pred p;
    and.b32 %r1394, %r1398, %r1396;    setp.ne.u32 p, %r1394, 0;
    vote.ballot.sync.b32 %r1394, p, 0xffffffff;
    @!p not.b32 %r1394, %r1394;
}

	// end inline asm
	and.b32  	%r1409, %r1394, %r1408;
	mov.b32 	%r1399, 128;
	// begin inline asm
	{
    .reg .pred p;
    and.b32 %r1397, %r1398, %r1399;    setp.ne.u32 p, %r1397, 0;
    vote.ballot.sync.b32 %r1397, p, 0xffffffff;
    @!p not.b32 %r1397, %r1397;
}

	// end inline asm
	and.b32  	%r1410, %r1397, %r1409;
	clz.b32 	%r1411, %r1410;
	sub.s32 	%r211, 31, %r1411;
	and.b32  	%r1412, %r827, %r1410;
	popc.b32 	%r212, %r1412;
	setp.ne.s32 	%p192, %r381, %r211;
	mov.b32 	%r2240, 0;
	@%p192 bra 	$L__BB7_209;
	shl.b32 	%r1413, %r1398, 2;
	add.s32 	%r1414, %r124, %r1413;
	atom.shared.add.u32 	%r2240, [%r1414], %r212;
$L__BB7_209:
	shfl.sync.idx.b32	%r1440|%p193, %r2240, %r211, 31, -1;
	add.s32 	%r215, %r212, %r1440;
	setp.eq.s16 	%p194, %rs396, 32767;
	selp.b16 	%rs190, -32768, %rs396, %p194;
	cvt.u32.u16 	%r1441, %rs190;
	shr.u32 	%r1442, %r1441, %r34;
	and.b32  	%r1437, %r1442, %r9;
	mov.b32 	%r1417, 1;
	// begin inline asm
	{
    .reg .pred p;
    and.b32 %r1415, %r1437, %r1417;    setp.ne.u32 p, %r1415, 0;
    vote.ballot.sync.b32 %r1415, p, 0xffffffff;
    @!p not.b32 %r1415, %r1415;
}

	// end inline asm
	mov.b32 	%r1420, 2;
	// begin inline asm
	{
    .reg .pred p;
    and.b32 %r1418, %r1437, %r1420;    setp.ne.u32 p, %r1418, 0;
    vote.ballot.sync.b32 %r1418, p, 0xffffffff;
    @!p not.b32 %r1418, %r1418;
}

	// end inline asm
	and.b32  	%r1443, %r1418, %r1415;
	mov.b32 	%r1423, 4;
	// begin inline asm
	{
    .reg .pred p;
    and.b32 %r1421, %r1437, %r1423;    setp.ne.u32 p, %r1421, 0;
    vote.ballot.sync.b32 %r1421, p, 0xffffffff;
    @!p not.b32 %r1421, %r1421;
}

	// end inline asm
	and.b32  	%r1444, %r1421, %r1443;
	mov.b32 	%r1426, 8;
	// begin inline asm
	{
    .reg .pred p;
    and.b32 %r1424, %r1437, %r1426;    setp.ne.u32 p, %r1424, 0;
    vote.ballot.sync.b32 %r1424, p, 0xffffffff;
    @!p not.b32 %r1424, %r1424;
}

	// end inline asm
	and.b32  	%r1445, %r1424, %r1444;
	mov.b32 	%r1429, 16;
	// begin inline asm
	{
    .reg .pred p;
    and.b32 %r1427, %r1437, %r1429;    setp.ne.u32 p, %r1427, 0;
    vote.ballot.sync.b32 %r1427, p, 0xffffffff;
    @!p not.b32 %r1427, %r1427;
}

	// end inline asm
	and.b32  	%r1446, %r1427, %r1445;
	mov.b32 	%r1432, 32;
	// begin inline asm
	{
    .reg .pred p;
    and.b32 %r1430, %r1437, %r1432;    setp.ne.u32 p, %r1430, 0;
    vote.ballot.sync.b32 %r1430, p, 0xffffffff;
    @!p not.b32 %r1430, %r1430;
}

	// end inline asm
	and.b32  	%r1447, %r1430, %r1446;
	mov.b32 	%r1435, 64;
	// begin inline asm
	{
    .reg .pred p;
    and.b32 %r1433, %r1437, %r1435;    setp.ne.u32 p, %r1433, 0;
    vote.ballot.sync.b32 %r1433, p, 0xffffffff;
    @!p not.b32 %r1433, %r1433;
}

	// end inline asm
	and.b32  	%r1448, %r1433, %r1447;
	mov.b32 	%r1438, 128;
	// begin inline asm
	{
    .reg .pred p;
    and.b32 %r1436, %r1437, %r1438;    setp.ne.u32 p, %r1436, 0;
    vote.ballot.sync.b32 %r1436, p, 0xffffffff;
    @!p not.b32 %r1436, %r1436;
}

	// end inline asm
	and.b32  	%r1449, %r1436, %r1448;
	clz.b32 	%r1450, %r1449;
	sub.s32 	%r217, 31, %r1450;
	and.b32  	%r1451, %r827, %r1449;
	popc.b32 	%r218, %r1451;
	setp.ne.s32 	%p195, %r381, %r217;
	mov.b32 	%r2241, 0;
	@%p195 bra 	$L__BB7_211;
	shl.b32 	%r1452, %r1437, 2;
	add.s32 	%r1453, %r124, %r1452;
	atom.shared.add.u32 	%r2241, [%r1453], %r218;
$L__BB7_211:
	shfl.sync.idx.b32	%r1479|%p196, %r2241, %r217, 31, -1;
	add.s32 	%r221, %r218, %r1479;
	setp.eq.s16 	%p197, %rs395, 32767;
	selp.b16 	%rs191, -32768, %rs395, %p197;
	cvt.u32.u16 	%r1480, %rs191;
	shr.u32 	%r1481, %r1480, %r34;
	and.b32  	%r1476, %r1481, %r9;
	mov.b32 	%r1456, 1;
	// begin inline asm
	{
    .reg .pred p;
    and.b32 %r1454, %r1476, %r1456;    setp.ne.u32 p, %r1454, 0;
    vote.ballot.sync.b32 %r1454, p, 0xffffffff;
    @!p not.b32 %r1454, %r1454;
}

	// end inline asm
	mov.b32 	%r1459, 2;
	// begin inline asm
	{
    .reg .pred p;
    and.b32 %r1457, %r1476, %r1459;    setp.ne.u32 p, %r1457, 0;
    vote.ballot.sync.b32 %r1457, p, 0xffffffff;
    @!p not.b32 %r1457, %r1457;
}

	// end inline asm
	and.b32  	%r1482, %r1457, %r1454;
	mov.b32 	%r1462, 4;
	// begin inline asm
	{
    .reg .pred p;
    and.b32 %r1460, %r1476, %r1462;    setp.ne.u32 p, %r1460, 0;
    vote.ballot.sync.b32 %r1460, p, 0xffffffff;
    @!p not.b32 %r1460, %r1460;
}

	// end inline asm
	and.b32  	%r1483, %r1460, %r1482;
	mov.b32 	%r1465, 8;
	// begin inline asm
	{
    .reg .pred p;
    and.b32 %r1463, %r1476, %r1465;    setp.ne.u32 p, %r1463, 0;
    vote.ballot.sync.b32 %r1463, p, 0xffffffff;
    @!p not.b32 %r1463, %r1463;
}

	// end inline asm
	and.b32  	%r1484, %r1463, %r1483;
	mov.b32 	%r1468, 16;
	// begin inline asm
	{
    .reg .pred p;
    and.b32 %r1466, %r1476, %r1468;    setp.ne.u32 p, %r1466, 0;
    vote.ballot.sync.b32 %r1466, p, 0xffffffff;
    @!p not.b32 %r1466, %r1466;
}

	// end inline asm
	and.b32  	%r1485, %r1466, %r1484;
	mov.b32 	%r1471, 32;
	// begin inline asm
	{
    .reg .pred p;
    and.b32 %r1469, %r1476, %r1471;    setp.ne.u32 p, %r1469, 0;
    vote.ballot.sync.b32 %r1469, p, 0xffffffff;
    @!p not.b32 %r1469, %r1469;
}

	// end inline asm
	and.b32  	%r1486, %r1469, %r1485;
	mov.b32 	%r1474, 64;
	// begin inline asm
	{
    .reg .pred p;
    and.b32 %r1472, %r1476, %r1474;    setp.ne.u32 p, %r1472, 0;
    vote.ballot.sync.b32 %r1472, p, 0xffffffff;
    @!p not.b32 %r1472, %r1472;
}

	// end inline asm
	and.b32  	%r1487, %r1472, %r1486;
	mov.b32 	%r1477, 128;
	// begin inline asm
	{
    .reg .pred p;
    and.b32 %r1475, %r1476, %r1477;    setp.ne.u32 p, %r1475, 0;
    vote.ballot.sync.b32 %r1475, p, 0xffffffff;
    @!p not.b32 %r1475, %r1475;
}

	// end inline asm
	and.b32  	%r1488, %r1475, %r1487;
	clz.b32 	%r1489, %r1488;
	sub.s32 	%r223, 31, %r1489;
	and.b32  	%r1490, %r827, %r1488;
	popc.b32 	%r224, %r1490;
	setp.ne.s32 	%p198, %r381, %r223;
	mov.b32 	%r2242, 0;
	@%p198 bra 	$L__BB7_213;
	shl.b32 	%r1491, %r1476, 2;
	add.s32 	%r1492, %r124, %r1491;
	atom.shared.add.u32 	%r2242, [%r1492], %r224;
$L__BB7_213:
	setp.gt.u32 	%p199, %r1, 255;
	shfl.sync.idx.b32	%r1493|%p200, %r2242, %r223, 31, -1;
	add.s32 	%r227, %r224, %r1493;
	bar.sync 	0;
	shl.b32 	%r1494, %r131, 1;
	add.s32 	%r1496, %r709, %r1494;
	st.shared.u16 	[%r1496+-2], %rs411;
	shl.b32 	%r1497, %r137, 1;
	add.s32 	%r1498, %r709, %r1497;
	st.shared.u16 	[%r1498+-2], %rs410;
	shl.b32 	%r1499, %r143, 1;
	add.s32 	%r1500, %r709, %r1499;
	st.shared.u16 	[%r1500+-2], %rs409;
	shl.b32 	%r1501, %r149, 1;
	add.s32 	%r1502, %r709, %r1501;
	st.shared.u16 	[%r1502+-2], %rs408;
	shl.b32 	%r1503, %r155, 1;
	add.s32 	%r1504, %r709, %r1503;
	st.shared.u16 	[%r1504+-2], %rs407;
	shl.b32 	%r1505, %r161, 1;
	add.s32 	%r1506, %r709, %r1505;
	st.shared.u16 	[%r1506+-2], %rs406;
	shl.b32 	%r1507, %r167, 1;
	add.s32 	%r1508, %r709, %r1507;
	st.shared.u16 	[%r1508+-2], %rs405;
	shl.b32 	%r1509, %r173, 1;
	add.s32 	%r1510, %r709, %r1509;
	st.shared.u16 	[%r1510+-2], %rs404;
	shl.b32 	%r1511, %r179, 1;
	add.s32 	%r1512, %r709, %r1511;
	st.shared.u16 	[%r1512+-2], %rs403;
	shl.b32 	%r1513, %r185, 1;
	add.s32 	%r1514, %r709, %r1513;
	st.shared.u16 	[%r1514+-2], %rs402;
	shl.b32 	%r1515, %r191, 1;
	add.s32 	%r1516, %r709, %r1515;
	st.shared.u16 	[%r1516+-2], %rs401;
	shl.b32 	%r1517, %r197, 1;
	add.s32 	%r1518, %r709, %r1517;
	st.shared.u16 	[%r1518+-2], %rs400;
	shl.b32 	%r1519, %r203, 1;
	add.s32 	%r1520, %r709, %r1519;
	st.shared.u16 	[%r1520+-2], %rs399;
	shl.b32 	%r1521, %r209, 1;
	add.s32 	%r1522, %r709, %r1521;
	st.shared.u16 	[%r1522+-2], %rs398;
	shl.b32 	%r1523, %r215, 1;
	add.s32 	%r1524, %r709, %r1523;
	st.shared.u16 	[%r1524+-2], %rs397;
	shl.b32 	%r1525, %r221, 1;
	add.s32 	%r1526, %r709, %r1525;
	st.shared.u16 	[%r1526+-2], %rs396;
	shl.b32 	%r1527, %r227, 1;
	add.s32 	%r1528, %r709, %r1527;
	st.shared.u16 	[%r1528+-2], %rs395;
	@%p199 bra 	$L__BB7_221;
	ld.param.u64 	%rd210, [_ZN3cub18CUB_300001_SM_10006detail10radix_sort29DeviceRadixSortOnesweepKernelINS1_5radix10policy_hubI6__halfjjE10Policy1000ELNS0_9SortOrderE1ES6_jjiiNS1_21identity_decomposer_tEEEvPT5_SC_PT3_PKSD_PT1_PKSH_PT2_PKSL_T4_iiT6__param_3];
	cvta.to.global.u64 	%rd56, %rd210;
	add.s64 	%rd58, %rd56, %rd41;
	ld.global.u32 	%r1529, [%rd58];
	sub.s32 	%r2246, %r1529, %r123;
	st.shared.u32 	[%r122+34816], %r2246;
	setp.lt.s32 	%p201, %r4, 1;
	mov.u32 	%r2247, %r2187;
	@%p201 bra 	$L__BB7_220;
	mov.b32 	%r2244, -1;
	mov.u32 	%r2243, %r4;
	mov.u32 	%r2247, %r2187;
$L__BB7_216:
	ld.param.u64 	%rd203, [_ZN3cub18CUB_300001_SM_10006detail10radix_sort29DeviceRadixSortOnesweepKernelINS1_5radix10policy_hubI6__halfjjE10Policy1000ELNS0_9SortOrderE1ES6_jjiiNS1_21identity_decomposer_tEEEvPT5_SC_PT3_PKSD_PT1_PKSH_PT2_PKSL_T4_iiT6__param_0];
	add.s32 	%r232, %r2243, -1;
	shl.b32 	%r1531, %r232, 8;
	add.s32 	%r1532, %r1531, %r1;
	cvta.to.global.u64 	%rd59, %rd203;
	mul.wide.s32 	%rd60, %r1532, 4;
	add.s64 	%rd15, %rd59, %rd60;
$L__BB7_217:
	membar.cta;
	ld.volatile.global.u32 	%r233, [%rd15];
	setp.eq.s32 	%p202, %r233, 0;
	@%p202 bra 	$L__BB7_217;
	and.b32  	%r1533, %r233, 1073741823;
	add.s32 	%r2247, %r1533, %r2247;
	setp.gt.s32 	%p203, %r233, -1;
	vote.sync.ballot.b32 	%r2244, %p203, %r2244;
	setp.gt.u32 	%p205, %r2243, 1;
	and.pred  	%p206, %p203, %p205;
	mov.u32 	%r2243, %r232;
	@%p206 bra 	$L__BB7_216;
	ld.shared.u32 	%r2246, [%r122+34816];
$L__BB7_220:
	ld.param.u64 	%rd204, [_ZN3cub18CUB_300001_SM_10006detail10radix_sort29DeviceRadixSortOnesweepKernelINS1_5radix10policy_hubI6__halfjjE10Policy1000ELNS0_9SortOrderE1ES6_jjiiNS1_21identity_decomposer_tEEEvPT5_SC_PT3_PKSD_PT1_PKSH_PT2_PKSL_T4_iiT6__param_0];
	or.b32  	%r1534, %r2247, -2147483648;
	cvta.to.global.u64 	%rd61, %rd204;
	shl.b32 	%r1535, %r4, 8;
	add.s32 	%r1536, %r1535, %r1;
	mul.wide.s32 	%rd62, %r1536, 4;
	add.s64 	%rd63, %rd61, %rd62;
	st.volatile.global.u32 	[%rd63], %r1534;
	sub.s32 	%r1537, %r2247, %r2187;
	add.s32 	%r1538, %r1537, %r2246;
	st.shared.u32 	[%r122+34816], %r1538;
$L__BB7_221:
	ld.param.u32 	%r2171, [_ZN3cub18CUB_300001_SM_10006detail10radix_sort29DeviceRadixSortOnesweepKernelINS1_5radix10policy_hubI6__halfjjE10Policy1000ELNS0_9SortOrderE1ES6_jjiiNS1_21identity_decomposer_tEEEvPT5_SC_PT3_PKSD_PT1_PKSH_PT2_PKSL_T4_iiT6__param_8];
	ld.param.u64 	%rd207, [_ZN3cub18CUB_300001_SM_10006detail10radix_sort29DeviceRadixSortOnesweepKernelINS1_5radix10policy_hubI6__halfjjE10Policy1000ELNS0_9SortOrderE1ES6_jjiiNS1_21identity_decomposer_tEEEvPT5_SC_PT3_PKSD_PT1_PKSH_PT2_PKSL_T4_iiT6__param_2];
	setp.gt.u32 	%p207, %r1, 255;
	mad.lo.s32 	%r239, %r4, 8704, 8704;
	setp.lt.s32 	%p208, %r239, %r2171;
	setp.eq.s64 	%p209, %rd207, 0;
	or.pred  	%p210, %p209, %p208;
	or.pred  	%p211, %p207, %p210;
	@%p211 bra 	$L__BB7_223;
	ld.param.u64 	%rd208, [_ZN3cub18CUB_300001_SM_10006detail10radix_sort29DeviceRadixSortOnesweepKernelINS1_5radix10policy_hubI6__halfjjE10Policy1000ELNS0_9SortOrderE1ES6_jjiiNS1_21identity_decomposer_tEEEvPT5_SC_PT3_PKSD_PT1_PKSH_PT2_PKSL_T4_iiT6__param_2];
	ld.shared.u32 	%r1539, [%r122+34816];
	add.s32 	%r1540, %r123, %r2187;
	add.s32 	%r1541, %r1540, %r1539;
	cvta.to.global.u64 	%rd64, %rd208;
	add.s64 	%rd66, %rd64, %rd41;
	st.global.u32 	[%rd66], %r1541;
$L__BB7_223:
	ld.param.u32 	%r2172, [_ZN3cub18CUB_300001_SM_10006detail10radix_sort29DeviceRadixSortOnesweepKernelINS1_5radix10policy_hubI6__halfjjE10Policy1000ELNS0_9SortOrderE1ES6_jjiiNS1_21identity_decomposer_tEEEvPT5_SC_PT3_PKSD_PT1_PKSH_PT2_PKSL_T4_iiT6__param_8];
	setp.gt.s32 	%p212, %r239, %r2172;
	bar.sync 	0;
	shl.b32 	%r1542, %r1, 1;
	sub.s32 	%r240, %r122, %r1542;
	@%p212 bra 	$L__BB7_225;
	ld.shared.u16 	%rs192, [%r240];
	setp.eq.s16 	%p213, %rs192, 32767;
	selp.b16 	%rs193, -32768, %rs192, %p213;
	cvt.u32.u16 	%r1543, %rs193;
	shr.u32 	%r1544, %r1543, %r34;
	and.b32  	%r1545, %r1544, %r9;
	shl.b32 	%r1546, %r1545, 2;
	add.s32 	%r1548, %r709, 34816;
	add.s32 	%r1549, %r1548, %r1546;
	ld.shared.u32 	%r1550, [%r1549];
	add.s32 	%r1551, %r1550, %r1;
	setp.lt.s16 	%p214, %rs192, 0;
	selp.b16 	%rs194, 0, 32767, %p214;
	xor.b16  	%rs195, %rs194, %rs192;
	mul.wide.u32 	%rd67, %r1551, 2;
	add.s64 	%rd68, %rd2, %rd67;
	st.global.u16 	[%rd68], %rs195;
	bar.warp.sync 	-1;
	ld.shared.u16 	%rs196, [%r240+1024];
	setp.eq.s16 	%p215, %rs196, 32767;
	selp.b16 	%rs197, -32768, %rs196, %p215;
	cvt.u32.u16 	%r1552, %rs197;
	shr.u32 	%r1553, %r1552, %r34;
	and.b32  	%r1554, %r1553, %r9;
	shl.b32 	%r1555, %r1554, 2;
	add.s32 	%r1556, %r1548, %r1555;
	ld.shared.u32 	%r1557, [%r1556];
	add.s32 	%r1558, %r1, %r1557;
	add.s32 	%r1559, %r1558, 512;
	setp.lt.s16 	%p216, %rs196, 0;
	selp.b16 	%rs198, 0, 32767, %p216;
	xor.b16  	%rs199, %rs198, %rs196;
	mul.wide.u32 	%rd69, %r1559, 2;
	add.s64 	%rd70, %rd2, %rd69;
	st.global.u16 	[%rd70], %rs199;
	bar.warp.sync 	-1;
	ld.shared.u16 	%rs200, [%r240+2048];
	setp.eq.s16 	%p217, %rs200, 32767;
	selp.b16 	%rs201, -32768, %rs200, %p217;
	cvt.u32.u16 	%r1560, %rs201;
	shr.u32 	%r1561, %r1560, %r34;
	and.b32  	%r1562, %r1561, %r9;
	shl.b32 	%r1563, %r1562, 2;
	add.s32 	%r1564, %r1548, %r1563;
	ld.shared.u32 	%r1565, [%r1564];
	add.s32 	%r1566, %r1, %r1565;
	add.s32 	%r1567, %r1566, 1024;
	setp.lt.s16 	%p218, %rs200, 0;
	selp.b16 	%rs202, 0, 32767, %p218;
	xor.b16  	%rs203, %rs202, %rs200;
	mul.wide.u32 	%rd71, %r1567, 2;
	add.s64 	%rd72, %rd2, %rd71;
	st.global.u16 	[%rd72], %rs203;
	bar.warp.sync 	-1;
	ld.shared.u16 	%rs204, [%r240+3072];
	setp.eq.s16 	%p219, %rs204, 32767;
	selp.b16 	%rs205, -32768, %rs204, %p219;
	cvt.u32.u16 	%r1568, %rs205;
	shr.u32 	%r1569, %r1568, %r34;
	and.b32  	%r1570, %r1569, %r9;
	shl.b32 	%r1571, %r1570, 2;
	add.s32 	%r1572, %r1548, %r1571;
	ld.shared.u32 	%r1573, [%r1572];
	add.s32 	%r1574, %r1, %r1573;
	add.s32 	%r1575, %r1574, 1536;
	setp.lt.s16 	%p220, %rs204, 0;
	selp.b16 	%rs206, 0, 32767, %p220;
	xor.b16  	%rs207, %rs206, %rs204;
	mul.wide.u32 	%rd73, %r1575, 2;
	add.s64 	%rd74, %rd2, %rd73;
	st.global.u16 	[%rd74], %rs207;
	bar.warp.sync 	-1;
	ld.shared.u16 	%rs208, [%r240+4096];
	setp.eq.s16 	%p221, %rs208, 32767;
	selp.b16 	%rs209, -32768, %rs208, %p221;
	cvt.u32.u16 	%r1576, %rs209;
	shr.u32 	%r1577, %r1576, %r34;
	and.b32  	%r1578, %r1577, %r9;
	shl.b32 	%r1579, %r1578, 2;
	add.s32 	%r1580, %r1548, %r1579;
	ld.shared.u32 	%r1581, [%r1580];
	add.s32 	%r1582, %r1, %r1581;
	add.s32 	%r1583, %r1582, 2048;
	setp.lt.s16 	%p222, %rs208, 0;
	selp.b16 	%rs210, 0, 32767, %p222;
	xor.b16  	%rs211, %rs210, %rs208;
	mul.wide.u32 	%rd75, %r1583, 2;
	add.s64 	%rd76, %rd2, %rd75;
	st.global.u16 	[%rd76], %rs211;
	bar.warp.sync 	-1;
	ld.shared.u16 	%rs212, [%r240+5120];
	setp.eq.s16 	%p223, %rs212, 32767;
	selp.b16 	%rs213, -32768, %rs212, %p223;
	cvt.u32.u16 	%r1584, %rs213;
	shr.u32 	%r1585, %r1584, %r34;
	and.b32  	%r1586, %r1585, %r9;
	shl.b32 	%r1587, %r1586, 2;
	add.s32 	%r1588, %r1548, %r1587;
	ld.shared.u32 	%r1589, [%r1588];
	add.s32 	%r1590, %r1, %r1589;
	add.s32 	%r1591, %r1590, 2560;
	setp.lt.s16 	%p224, %rs212, 0;
	selp.b16 	%rs214, 0, 32767, %p224;
	xor.b16  	%rs215, %rs214, %rs212;
	mul.wide.u32 	%rd77, %r1591, 2;
	add.s64 	%rd78, %rd2, %rd77;
	st.global.u16 	[%rd78], %rs215;
	bar.warp.sync 	-1;
	ld.shared.u16 	%rs216, [%r240+6144];
	setp.eq.s16 	%p225, %rs216, 32767;
	selp.b16 	%rs217, -32768, %rs216, %p225;
	cvt.u32.u16 	%r1592, %rs217;
	shr.u32 	%r1593, %r1592, %r34;
	and.b32  	%r1594, %r1593, %r9;
	shl.b32 	%r1595, %r1594, 2;
	add.s32 	%r1596, %r1548, %r1595;
	ld.shared.u32 	%r1597, [%r1596];
	add.s32 	%r1598, %r1, %r1597;
	add.s32 	%r1599, %r1598, 3072;
	setp.lt.s16 	%p226, %rs216, 0;
	selp.b16 	%rs218, 0, 32767, %p226;
	xor.b16  	%rs219, %rs218, %rs216;
	mul.wide.u32 	%rd79, %r1599, 2;
	add.s64 	%rd80, %rd2, %rd79;
	st.global.u16 	[%rd80], %rs219;
	bar.warp.sync 	-1;
	ld.shared.u16 	%rs220, [%r240+7168];
	setp.eq.s16 	%p227, %rs220, 32767;
	selp.b16 	%rs221, -32768, %rs220, %p227;
	cvt.u32.u16 	%r1600, %rs221;
	shr.u32 	%r1601, %r1600, %r34;
	and.b32  	%r1602, %r1601, %r9;
	shl.b32 	%r1603, %r1602, 2;
	add.s32 	%r1604, %r1548, %r1603;
	ld.shared.u32 	%r1605, [%r1604];
	add.s32 	%r1606, %r1, %r1605;
	add.s32 	%r1607, %r1606, 3584;
	setp.lt.s16 	%p228, %rs220, 0;
	selp.b16 	%rs222, 0, 32767, %p228;
	xor.b16  	%rs223, %rs222, %rs220;
	mul.wide.u32 	%rd81, %r1607, 2;
	add.s64 	%rd82, %rd2, %rd81;
	st.global.u16 	[%rd82], %rs223;
	bar.warp.sync 	-1;
	ld.shared.u16 	%rs224, [%r240+8192];
	setp.eq.s16 	%p229, %rs224, 32767;
	selp.b16 	%rs225, -32768, %rs224, %p229;
	cvt.u32.u16 	%r1608, %rs225;
	shr.u32 	%r1609, %r1608, %r34;
	and.b32  	%r1610, %r1609, %r9;
	shl.b32 	%r1611, %r1610, 2;
	add.s32 	%r1612, %r1548, %r1611;
	ld.shared.u32 	%r1613, [%r1612];
	add.s32 	%r1614, %r1, %r1613;
	add.s32 	%r1615, %r1614, 4096;
	setp.lt.s16 	%p230, %rs224, 0;
	selp.b16 	%rs226, 0, 32767, %p230;
	xor.b16  	%rs227, %rs226, %rs224;
	mul.wide.u32 	%rd83, %r1615, 2;
	add.s64 	%rd84, %rd2, %rd83;
	st.global.u16 	[%rd84], %rs227;
	bar.warp.sync 	-1;
	ld.shared.u16 	%rs228, [%r240+9216];
	setp.eq.s16 	%p231, %rs228, 32767;
	selp.b16 	%rs229, -32768, %rs228, %p231;
	cvt.u32.u16 	%r1616, %rs229;
	shr.u32 	%r1617, %r1616, %r34;
	and.b32  	%r1618, %r1617, %r9;
	shl.b32 	%r1619, %r1618, 2;
	add.s32 	%r1620, %r1548, %r1619;
	ld.shared.u32 	%r1621, [%r1620];
	add.s32 	%r1622, %r1, %r1621;
	add.s32 	%r1623, %r1622, 4608;
	setp.lt.s16 	%p232, %rs228, 0;
	selp.b16 	%rs230, 0, 32767, %p232;
	xor.b16  	%rs231, %rs230, %rs228;
	mul.wide.u32 	%rd85, %r1623, 2;
	add.s64 	%rd86, %rd2, %rd85;
	st.global.u16 	[%rd86], %rs231;
	bar.warp.sync 	-1;
	ld.shared.u16 	%rs232, [%r240+10240];
	setp.eq.s16 	%p233, %rs232, 32767;
	selp.b16 	%rs233, -32768, %rs232, %p233;
	cvt.u32.u16 	%r1624, %rs233;
	shr.u32 	%r1625, %r1624, %r34;
	and.b32  	%r1626, %r1625, %r9;
	shl.b32 	%r1627, %r1626, 2;
	add.s32 	%r1628, %r1548, %r1627;
	ld.shared.u32 	%r1629, [%r1628];
	add.s32 	%r1630, %r1, %r1629;
	add.s32 	%r1631, %r1630, 5120;
	setp.lt.s16 	%p234, %rs232, 0;
	selp.b16 	%rs234, 0, 32767, %p234;
	xor.b16  	%rs235, %rs234, %rs232;
	mul.wide.u32 	%rd87, %r1631, 2;
	add.s64 	%rd88, %rd2, %rd87;
	st.global.u16 	[%rd88], %rs235;
	bar.warp.sync 	-1;
	ld.shared.u16 	%rs236, [%r240+11264];
	setp.eq.s16 	%p235, %rs236, 32767;
	selp.b16 	%rs237, -32768, %rs236, %p235;
	cvt.u32.u16 	%r1632, %rs237;
	shr.u32 	%r1633, %r1632, %r34;
	and.b32  	%r1634, %r1633, %r9;
	shl.b32 	%r1635, %r1634, 2;
	add.s32 	%r1636, %r1548, %r1635;
	ld.shared.u32 	%r1637, [%r1636];
	add.s32 	%r1638, %r1, %r1637;
	add.s32 	%r1639, %r1638, 5632;
	setp.lt.s16 	%p236, %rs236, 0;
	selp.b16 	%rs238, 0, 32767, %p236;
	xor.b16  	%rs239, %rs238, %rs236;
	mul.wide.u32 	%rd89, %r1639, 2;
	add.s64 	%rd90, %rd2, %rd89;
	st.global.u16 	[%rd90], %rs239;
	bar.warp.sync 	-1;
	ld.shared.u16 	%rs240, [%r240+12288];
	setp.eq.s16 	%p237, %rs240, 32767;
	selp.b16 	%rs241, -32768, %rs240, %p237;
	cvt.u32.u16 	%r1640, %rs241;
	shr.u32 	%r1641, %r1640, %r34;
	and.b32  	%r1642, %r1641, %r9;
	shl.b32 	%r1643, %r1642, 2;
	add.s32 	%r1644, %r1548, %r1643;
	ld.shared.u32 	%r1645, [%r1644];
	add.s32 	%r1646, %r1, %r1645;
	add.s32 	%r1647, %r1646, 6144;
	setp.lt.s16 	%p238, %rs240, 0;
	selp.b16 	%rs242, 0, 32767, %p238;
	xor.b16  	%rs243, %rs242, %rs240;
	mul.wide.u32 	%rd91, %r1647, 2;
	add.s64 	%rd92, %rd2, %rd91;
	st.global.u16 	[%rd92], %rs243;
	bar.warp.sync 	-1;
	ld.shared.u16 	%rs244, [%r240+13312];
	setp.eq.s16 	%p239, %rs244, 32767;
	selp.b16 	%rs245, -32768, %rs244, %p239;
	cvt.u32.u16 	%r1648, %rs245;
	shr.u32 	%r1649, %r1648, %r34;
	and.b32  	%r1650, %r1649, %r9;
	shl.b32 	%r1651, %r1650, 2;
	add.s32 	%r1652, %r1548, %r1651;
	ld.shared.u32 	%r1653, [%r1652];
	add.s32 	%r1654, %r1, %r1653;
	add.s32 	%r1655, %r1654, 6656;
	setp.lt.s16 	%p240, %rs244, 0;
	selp.b16 	%rs246, 0, 32767, %p240;
	xor.b16  	%rs247, %rs246, %rs244;
	mul.wide.u32 	%rd93, %r1655, 2;
	add.s64 	%rd94, %rd2, %rd93;
	st.global.u16 	[%rd94], %rs247;
	bar.warp.sync 	-1;
	ld.shared.u16 	%rs248, [%r240+14336];
	setp.eq.s16 	%p241, %rs248, 32767;
	selp.b16 	%rs249, -32768, %rs248, %p241;
	cvt.u32.u16 	%r1656, %rs249;
	shr.u32 	%r1657, %r1656, %r34;
	and.b32  	%r1658, %r1657, %r9;
	shl.b32 	%r1659, %r1658, 2;
	add.s32 	%r1660, %r1548, %r1659;
	ld.shared.u32 	%r1661, [%r1660];
	add.s32 	%r1662, %r1, %r1661;
	add.s32 	%r1663, %r1662, 7168;
	setp.lt.s16 	%p242, %rs248, 0;
	selp.b16 	%rs250, 0, 32767, %p242;
	xor.b16  	%rs251, %rs250, %rs248;
	mul.wide.u32 	%rd95, %r1663, 2;
	add.s64 	%rd96, %rd2, %rd95;
	st.global.u16 	[%rd96], %rs251;
	bar.warp.sync 	-1;
	ld.shared.u16 	%rs252, [%r240+15360];
	setp.eq.s16 	%p243, %rs252, 32767;
	selp.b16 	%rs253, -32768, %rs252, %p243;
	cvt.u32.u16 	%r1664, %rs253;
	shr.u32 	%r1665, %r1664, %r34;
	and.b32  	%r1666, %r1665, %r9;
	shl.b32 	%r1667, %r1666, 2;
	add.s32 	%r1668, %r1548, %r1667;
	ld.shared.u32 	%r1669, [%r1668];
	add.s32 	%r1670, %r1, %r1669;
	add.s32 	%r1671, %r1670, 7680;
	setp.lt.s16 	%p244, %rs252, 0;
	selp.b16 	%rs254, 0, 32767, %p244;
	xor.b16  	%rs255, %rs254, %rs252;
	mul.wide.u32 	%rd97, %r1671, 2;
	add.s64 	%rd98, %rd2, %rd97;
	st.global.u16 	[%rd98], %rs255;
	bar.warp.sync 	-1;
	ld.shared.u16 	%rs256, [%r240+16384];
	setp.eq.s16 	%p245, %rs256, 32767;
	selp.b16 	%rs257, -32768, %rs256, %p245;
	cvt.u32.u16 	%r1672, %rs257;
	shr.u32 	%r1673, %r1672, %r34;
	and.b32  	%r1674, %r1673, %r9;
	shl.b32 	%r1675, %r1674, 2;
	add.s32 	%r1676, %r1548, %r1675;
	ld.shared.u32 	%r1677, [%r1676];
	add.s32 	%r1678, %r1, %r1677;
	add.s32 	%r1679, %r1678, 8192;
	setp.lt.s16 	%p246, %rs256, 0;
	selp.b16 	%rs258, 0, 32767, %p246;
	xor.b16  	%rs259, %rs258, %rs256;
	mul.wide.u32 	%rd99, %r1679, 2;
	add.s64 	%rd100, %rd2, %rd99;
	st.global.u16 	[%rd100], %rs259;
	bar.warp.sync 	-1;
	bra.uni 	$L__BB7_260;
$L__BB7_225:
	ld.param.u32 	%r2173, [_ZN3cub18CUB_300001_SM_10006detail10radix_sort29DeviceRadixSortOnesweepKernelINS1_5radix10policy_hubI6__halfjjE10Policy1000ELNS0_9SortOrderE1ES6_jjiiNS1_21identity_decomposer_tEEEvPT5_SC_PT3_PKSD_PT1_PKSH_PT2_PKSL_T4_iiT6__param_8];
	mad.lo.s32 	%r241, %r4, -8704, %r2173;
	setp.ge.s32 	%p247, %r1, %r241;
	@%p247 bra 	$L__BB7_227;
	ld.shared.u16 	%rs260, [%r240];
	setp.eq.s16 	%p248, %rs260, 32767;
	selp.b16 	%rs261, -32768, %rs260, %p248;
	cvt.u32.u16 	%r1680, %rs261;
	shr.u32 	%r1681, %r1680, %r34;
	and.b32  	%r1682, %r1681, %r9;
	shl.b32 	%r1683, %r1682, 2;
	add.s32 	%r1685, %r709, %r1683;
	ld.shared.u32 	%r1686, [%r1685+34816];
	setp.lt.s16 	%p249, %rs260, 0;
	selp.b16 	%rs262, 0, 32767, %p249;
	xor.b16  	%rs263, %rs262, %rs260;
	add.s32 	%r1687, %r1686, %r1;
	mul.wide.u32 	%rd101, %r1687, 2;
	add.s64 	%rd102, %rd2, %rd101;
	st.global.u16 	[%rd102], %rs263;
$L__BB7_227:
	bar.warp.sync 	-1;
	add.s32 	%r242, %r1, 512;
	setp.ge.s32 	%p250, %r242, %r241;
	@%p250 bra 	$L__BB7_229;
	ld.shared.u16 	%rs264, [%r240+1024];
	setp.eq.s16 	%p251, %rs264, 32767;
	selp.b16 	%rs265, -32768, %rs264, %p251;
	cvt.u32.u16 	%r1688, %rs265;
	shr.u32 	%r1689, %r1688, %r34;
	and.b32  	%r1690, %r1689, %r9;
	shl.b32 	%r1691, %r1690, 2;
	add.s32 	%r1693, %r709, %r1691;
	ld.shared.u32 	%r1694, [%r1693+34816];
	setp.lt.s16 	%p252, %rs264, 0;
	selp.b16 	%rs266, 0, 32767, %p252;
	xor.b16  	%rs267, %rs266, %rs264;
	add.s32 	%r1695, %r1694, %r242;
	mul.wide.u32 	%rd103, %r1695, 2;
	add.s64 	%rd104, %rd2, %rd103;
	st.global.u16 	[%rd104], %rs267;
$L__BB7_229:
	bar.warp.sync 	-1;
	or.b32  	%r243, %r1, 1024;
	setp.ge.s32 	%p253, %r243, %r241;
	@%p253 bra 	$L__BB7_231;
	ld.shared.u16 	%rs268, [%r240+2048];
	setp.eq.s16 	%p254, %rs268, 32767;
	selp.b16 	%rs269, -32768, %rs268, %p254;
	cvt.u32.u16 	%r1696, %rs269;
	shr.u32 	%r1697, %r1696, %r34;
	and.b32  	%r1698, %r1697, %r9;
	shl.b32 	%r1699, %r1698, 2;
	add.s32 	%r1701, %r709, %r1699;
	ld.shared.u32 	%r1702, [%r1701+34816];
	setp.lt.s16 	%p255, %rs268, 0;
	selp.b16 	%rs270, 0, 32767, %p255;
	xor.b16  	%rs271, %rs270, %rs268;
	add.s32 	%r1703, %r1702, %r243;
	mul.wide.u32 	%rd105, %r1703, 2;
	add.s64 	%rd106, %rd2, %rd105;
	st.global.u16 	[%rd106], %rs271;
$L__BB7_231:
	bar.warp.sync 	-1;
	add.s32 	%r244, %r1, 1536;
	setp.ge.s32 	%p256, %r244, %r241;
	@%p256 bra 	$L__BB7_233;
	ld.shared.u16 	%rs272, [%r240+3072];
	setp.eq.s16 	%p257, %rs272, 32767;
	selp.b16 	%rs273, -32768, %rs272, %p257;
	cvt.u32.u16 	%r1704, %rs273;
	shr.u32 	%r1705, %r1704, %r34;
	and.b32  	%r1706, %r1705, %r9;
	shl.b32 	%r1707, %r1706, 2;
	add.s32 	%r1709, %r709, %r1707;
	ld.shared.u32 	%r1710, [%r1709+34816];
	setp.lt.s16 	%p258, %rs272, 0;
	selp.b16 	%rs274, 0, 32767, %p258;
	xor.b16  	%rs275, %rs274, %rs272;
	add.s32 	%r1711, %r1710, %r244;
	mul.wide.u32 	%rd107, %r1711, 2;
	add.s64 	%rd108, %rd2, %rd107;
	st.global.u16 	[%rd108], %rs275;
$L__BB7_233:
	bar.warp.sync 	-1;
	or.b32  	%r245, %r1, 2048;
	setp.ge.s32 	%p259, %r245, %r241;
	@%p259 bra 	$L__BB7_235;
	ld.shared.u16 	%rs276, [%r240+4096];
	setp.eq.s16 	%p260, %rs276, 32767;
	selp.b16 	%rs277, -32768, %rs276, %p260;
	cvt.u32.u16 	%r1712, %rs277;
	shr.u32 	%r1713, %r1712, %r34;
	and.b32  	%r1714, %r1713, %r9;
	shl.b32 	%r1715, %r1714, 2;
	add.s32 	%r1717, %r709, %r1715;
	ld.shared.u32 	%r1718, [%r1717+34816];
	setp.lt.s16 	%p261, %rs276, 0;
	selp.b16 	%rs278, 0, 32767, %p261;
	xor.b16  	%rs279, %rs278, %rs276;
	add.s32 	%r1719, %r1718, %r245;
	mul.wide.u32 	%rd109, %r1719, 2;
	add.s64 	%rd110, %rd2, %rd109;
	st.global.u16 	[%rd110], %rs279;
$L__BB7_235:
	bar.warp.sync 	-1;
	add.s32 	%r246, %r1, 2560;
	setp.ge.s32 	%p262, %r246, %r241;
	@%p262 bra 	$L__BB7_237;
	ld.shared.u16 	%rs280, [%r240+5120];
	setp.eq.s16 	%p263, %rs280, 32767;
	selp.b16 	%rs281, -32768, %rs280, %p263;
	cvt.u32.u16 	%r1720, %rs281;
	shr.u32 	%r1721, %r1720, %r34;
	and.b32  	%r1722, %r1721, %r9;
	shl.b32 	%r1723, %r1722, 2;
	add.s32 	%r1725, %r709, %r1723;
	ld.shared.u32 	%r1726, [%r1725+34816];
	setp.lt.s16 	%p264, %rs280, 0;
	selp.b16 	%rs282, 0, 32767, %p264;
	xor.b16  	%rs283, %rs282, %rs280;
	add.s32 	%r1727, %r1726, %r246;
	mul.wide.u32 	%rd111, %r1727, 2;
	add.s64 	%rd112, %rd2, %rd111;
	st.global.u16 	[%rd112], %rs283;
$L__BB7_237:
	bar.warp.sync 	-1;
	or.b32  	%r247, %r1, 3072;
	setp.ge.s32 	%p265, %r247, %r241;
	@%p265 bra 	$L__BB7_239;
	ld.shared.u16 	%rs284, [%r240+6144];
	setp.eq.s16 	%p266, %rs284, 32767;
	selp.b16 	%rs285, -32768, %rs284, %p266;
	cvt.u32.u16 	%r1728, %rs285;
	shr.u32 	%r1729, %r1728, %r34;
	and.b32  	%r1730, %r1729, %r9;
	shl.b32 	%r1731, %r1730, 2;
	add.s32 	%r1733, %r709, %r1731;
	ld.shared.u32 	%r1734, [%r1733+34816];
	setp.lt.s16 	%p267, %rs284, 0;
	selp.b16 	%rs286, 0, 32767, %p267;
	xor.b16  	%rs287, %rs286, %rs284;
	add.s32 	%r1735, %r1734, %r247;
	mul.wide.u32 	%rd113, %r1735, 2;
	add.s64 	%rd114, %rd2, %rd113;
	st.global.u16 	[%rd114], %rs287;
$L__BB7_239:
	bar.warp.sync 	-1;
	add.s32 	%r248, %r1, 3584;
	setp.ge.s32 	%p268, %r248, %r241;
	@%p268 bra 	$L__BB7_241;
	ld.shared.u16 	%rs288, [%r240+7168];
	setp.eq.s16 	%p269, %rs288, 32767;
	selp.b16 	%rs289, -32768, %rs288, %p269;
	cvt.u32.u16 	%r1736, %rs289;
	shr.u32 	%r1737, %r1736, %r34;
	and.b32  	%r1738, %r1737, %r9;
	shl.b32 	%r1739, %r1738, 2;
	add.s32 	%r1741, %r709, %r1739;
	ld.shared.u32 	%r1742, [%r1741+34816];
	setp.lt.s16 	%p270, %rs288, 0;
	selp.b16 	%rs290, 0, 32767, %p270;
	xor.b16  	%rs291, %rs290, %rs288;
	add.s32 	%r1743, %r1742, %r248;
	mul.wide.u32 	%rd115, %r1743, 2;
	add.s64 	%rd116, %rd2, %rd115;
	st.global.u16 	[%rd116], %rs291;
$L__BB7_241:
	bar.warp.sync 	-1;
	or.b32  	%r249, %r1, 4096;
	setp.ge.s32 	%p271, %r249, %r241;
	@%p271 bra 	$L__BB7_243;
	ld.shared.u16 	%rs292, [%r240+8192];
	setp.eq.s16 	%p272, %rs292, 32767;
	selp.b16 	%rs293, -32768, %rs292, %p272;
	cvt.u32.u16 	%r1744, %rs293;
	shr.u32 	%r1745, %r1744, %r34;
	and.b32  	%r1746, %r1745, %r9;
	shl.b32 	%r1747, %r1746, 2;
	add.s32 	%r1749, %r709, %r1747;
	ld.shared.u32 	%r1750, [%r1749+34816];
	setp.lt.s16 	%p273, %rs292, 0;
	selp.b16 	%rs294, 0, 32767, %p273;
	xor.b16  	%rs295, %rs294, %rs292;
	add.s32 	%r1751, %r1750, %r249;
	mul.wide.u32 	%rd117, %r1751, 2;
	add.s64 	%rd118, %rd2, %rd117;
	st.global.u16 	[%rd118], %rs295;
$L__BB7_243:
	bar.warp.sync 	-1;
	add.s32 	%r250, %r1, 4608;
	setp.ge.s32 	%p274, %r250, %r241;
	@%p274 bra 	$L__BB7_245;
	ld.shared.u16 	%rs296, [%r240+9216];
	setp.eq.s16 	%p275, %rs296, 32767;
	selp.b16 	%rs297, -32768, %rs296, %p275;
	cvt.u32.u16 	%r1752, %rs297;
	shr.u32 	%r1753, %r1752, %r34;
	and.b32  	%r1754, %r1753, %r9;
	shl.b32 	%r1755, %r1754, 2;
	add.s32 	%r1757, %r709, %r1755;
	ld.shared.u32 	%r1758, [%r1757+34816];
	setp.lt.s16 	%p276, %rs296, 0;
	selp.b16 	%rs298, 0, 32767, %p276;
	xor.b16  	%rs299, %rs298, %rs296;
	add.s32 	%r1759, %r1758, %r250;
	mul.wide.u32 	%rd119, %r1759, 2;
	add.s64 	%rd120, %rd2, %rd119;
	st.global.u16 	[%rd120], %rs299;
$L__BB7_245:
	bar.warp.sync 	-1;
	or.b32  	%r251, %r1, 5120;
	setp.ge.s32 	%p277, %r251, %r241;
	@%p277 bra 	$L__BB7_247;
	ld.shared.u16 	%rs300, [%r240+10240];
	setp.eq.s16 	%p278, %rs300, 32767;
	selp.b16 	%rs301, -32768, %rs300, %p278;
	cvt.u32.u16 	%r1760, %rs301;
	shr.u32 	%r1761, %r1760, %r34;
	and.b32  	%r1762, %r1761, %r9;
	shl.b32 	%r1763, %r1762, 2;
	add.s32 	%r1765, %r709, %r1763;
	ld.shared.u32 	%r1766, [%r1765+34816];
	setp.lt.s16 	%p279, %rs300, 0;
	selp.b16 	%rs302, 0, 32767, %p279;
	xor.b16  	%rs303, %rs302, %rs300;
	add.s32 	%r1767, %r1766, %r251;
	mul.wide.u32 	%rd121, %r1767, 2;
	add.s64 	%rd122, %rd2, %rd121;
	st.global.u16 	[%rd122], %rs303;
$L__BB7_247:
	bar.warp.sync 	-1;
	add.s32 	%r252, %r1, 5632;
	setp.ge.s32 	%p280, %r252, %r241;
	@%p280 bra 	$L__BB7_249;
	ld.shared.u16 	%rs304, [%r240+11264];
	setp.eq.s16 	%p281, %rs304, 32767;
	selp.b16 	%rs305, -32768, %rs304, %p281;
	cvt.u32.u16 	%r1768, %rs305;
	shr.u32 	%r1769, %r1768, %r34;
	and.b32  	%r1770, %r1769, %r9;
	shl.b32 	%r1771, %r1770, 2;
	add.s32 	%r1773, %r709, %r1771;
	ld.shared.u32 	%r1774, [%r1773+34816];
	setp.lt.s16 	%p282, %rs304, 0;
	selp.b16 	%rs306, 0, 32767, %p282;
	xor.b16  	%rs307, %rs306, %rs304;
	add.s32 	%r1775, %r1774, %r252;
	mul.wide.u32 	%rd123, %r1775, 2;
	add.s64 	%rd124, %rd2, %rd123;
	st.global.u16 	[%rd124], %rs307;
$L__BB7_249:
	bar.warp.sync 	-1;
	or.b32  	%r253, %r1, 6144;
	setp.ge.s32 	%p283, %r253, %r241;
	@%p283 bra 	$L__BB7_251;
	ld.shared.u16 	%rs308, [%r240+12288];
	setp.eq.s16 	%p284, %rs308, 32767;
	selp.b16 	%rs309, -32768, %rs308, %p284;
	cvt.u32.u16 	%r1776, %rs309;
	shr.u32 	%r1777, %r1776, %r34;
	and.b32  	%r1778, %r1777, %r9;
	shl.b32 	%r1779, %r1778, 2;
	add.s32 	%r1781, %r709, %r1779;
	ld.shared.u32 	%r1782, [%r1781+34816];
	setp.lt.s16 	%p285, %rs308, 0;
	selp.b16 	%rs310, 0, 32767, %p285;
	xor.b16  	%rs311, %rs310, %rs308;
	add.s32 	%r1783, %r1782, %r253;
	mul.wide.u32 	%rd125, %r1783, 2;
	add.s64 	%rd126, %rd2, %rd125;
	st.global.u16 	[%rd126], %rs311;
$L__BB7_251:
	bar.warp.sync 	-1;
	add.s32 	%r254, %r1, 6656;
	setp.ge.s32 	%p286, %r254, %r241;
	@%p286 bra 	$L__BB7_253;
	ld.shared.u16 	%rs312, [%r240+13312];
	setp.eq.s16 	%p287, %rs312, 32767;
	selp.b16 	%rs313, -32768, %rs312, %p287;
	cvt.u32.u16 	%r1784, %rs313;
	shr.u32 	%r1785, %r1784, %r34;
	and.b32  	%r1786, %r1785, %r9;
	shl.b32 	%r1787, %r1786, 2;
	add.s32 	%r1789, %r709, %r1787;
	ld.shared.u32 	%r1790, [%r1789+34816];
	setp.lt.s16 	%p288, %rs312, 0;
	selp.b16 	%rs314, 0, 32767, %p288;
	xor.b16  	%rs315, %rs314, %rs312;
	add.s32 	%r1791, %r1790, %r254;
	mul.wide.u32 	%rd127, %r1791, 2;
	add.s64 	%rd128, %rd2, %rd127;
	st.global.u16 	[%rd128], %rs315;
$L__BB7_253:
	bar.warp.sync 	-1;
	or.b32  	%r255, %r1, 7168;
	setp.ge.s32 	%p289, %r255, %r241;
	@%p289 bra 	$L__BB7_255;
	ld.shared.u16 	%rs316, [%r240+14336];
	setp.eq.s16 	%p290, %rs316, 32767;
	selp.b16 	%rs317, -32768, %rs316, %p290;
	cvt.u32.u16 	%r1792, %rs317;
	shr.u32 	%r1793, %r1792, %r34;
	and.b32  	%r1794, %r1793, %r9;
	shl.b32 	%r1795, %r1794, 2;
	add.s32 	%r1797, %r709, %r1795;
	ld.shared.u32 	%r1798, [%r1797+34816];
	setp.lt.s16 	%p291, %rs316, 0;
	selp.b16 	%rs318, 0, 32767, %p291;
	xor.b16  	%rs319, %rs318, %rs316;
	add.s32 	%r1799, %r1798, %r255;
	mul.wide.u32 	%rd129, %r1799, 2;
	add.s64 	%rd130, %rd2, %rd129;
	st.global.u16 	[%rd130], %rs319;
$L__BB7_255:
	bar.warp.sync 	-1;
	add.s32 	%r256, %r1, 7680;
	setp.ge.s32 	%p292, %r256, %r241;
	@%p292 bra 	$L__BB7_257;
	ld.shared.u16 	%rs320, [%r240+15360];
	setp.eq.s16 	%p293, %rs320, 32767;
	selp.b16 	%rs321, -32768, %rs320, %p293;
	cvt.u32.u16 	%r1800, %rs321;
	shr.u32 	%r1801, %r1800, %r34;
	and.b32  	%r1802, %r1801, %r9;
	shl.b32 	%r1803, %r1802, 2;
	add.s32 	%r1805, %r709, %r1803;
	ld.shared.u32 	%r1806, [%r1805+34816];
	setp.lt.s16 	%p294, %rs320, 0;
	selp.b16 	%rs322, 0, 32767, %p294;
	xor.b16  	%rs323, %rs322, %rs320;
	add.s32 	%r1807, %r1806, %r256;
	mul.wide.u32 	%rd131, %r1807, 2;
	add.s64 	%rd132, %rd2, %rd131;
	st.global.u16 	[%rd132], %rs323;
$L__BB7_257:
	bar.warp.sync 	-1;
	or.b32  	%r257, %r1, 8192;
	setp.ge.s32 	%p295, %r257, %r241;
	@%p295 bra 	$L__BB7_259;
	ld.shared.u16 	%rs324, [%r240+16384];
	setp.eq.s16 	%p296, %rs324, 32767;
	selp.b16 	%rs325, -32768, %rs324, %p296;
	cvt.u32.u16 	%r1808, %rs325;
	shr.u32 	%r1809, %r1808, %r34;
	and.b32  	%r1810, %r1809, %r9;
	shl.b32 	%r1811, %r1810, 2;
	add.s32 	%r1813, %r709, %r1811;
	ld.shared.u32 	%r1814, [%r1813+34816];
	setp.lt.s16 	%p297, %rs324, 0;
	selp.b16 	%rs326, 0, 32767, %p297;
	xor.b16  	%rs327, %rs326, %rs324;
	add.s32 	%r1815, %r1814, %r257;
	mul.wide.u32 	%rd133, %r1815, 2;
	add.s64 	%rd134, %rd2, %rd133;
	st.global.u16 	[%rd134], %rs327;
$L__BB7_259:
	bar.warp.sync 	-1;
$L__BB7_260:
	ld.param.u32 	%r2174, [_ZN3cub18CUB_300001_SM_10006detail10radix_sort29DeviceRadixSortOnesweepKernelINS1_5radix10policy_hubI6__halfjjE10Policy1000ELNS0_9SortOrderE1ES6_jjiiNS1_21identity_decomposer_tEEEvPT5_SC_PT3_PKSD_PT1_PKSH_PT2_PKSL_T4_iiT6__param_8];
	add.s32 	%r1816, %r5, 8704;
	setp.gt.s32 	%p298, %r1816, %r2174;
	ld.shared.u16 	%rs328, [%r240];
	setp.eq.s16 	%p299, %rs328, 32767;
	selp.b16 	%rs329, -32768, %rs328, %p299;
	cvt.u32.u16 	%r1817, %rs329;
	shr.u32 	%r1818, %r1817, %r34;
	and.b32  	%r259, %r1818, %r9;
	ld.shared.u16 	%rs330, [%r240+1024];
	setp.eq.s16 	%p300, %rs330, 32767;
	selp.b16 	%rs331, -32768, %rs330, %p300;
	cvt.u32.u16 	%r1819, %rs331;
	shr.u32 	%r1820, %r1819, %r34;
	and.b32  	%r260, %r1820, %r9;
	ld.shared.u16 	%rs332, [%r240+2048];
	setp.eq.s16 	%p301, %rs332, 32767;
	selp.b16 	%rs333, -32768, %rs332, %p301;
	cvt.u32.u16 	%r1821, %rs333;
	shr.u32 	%r1822, %r1821, %r34;
	and.b32  	%r261, %r1822, %r9;
	ld.shared.u16 	%rs334, [%r240+3072];
	setp.eq.s16 	%p302, %rs334, 32767;
	selp.b16 	%rs335, -32768, %rs334, %p302;
	cvt.u32.u16 	%r1823, %rs335;
	shr.u32 	%r1824, %r1823, %r34;
	and.b32  	%r262, %r1824, %r9;
	ld.shared.u16 	%rs336, [%r240+4096];
	setp.eq.s16 	%p303, %rs336, 32767;
	selp.b16 	%rs337, -32768, %rs336, %p303;
	cvt.u32.u16 	%r1825, %rs337;
	shr.u32 	%r1826, %r1825, %r34;
	and.b32  	%r263, %r1826, %r9;
	ld.shared.u16 	%rs338, [%r240+5120];
	setp.eq.s16 	%p304, %rs338, 32767;
	selp.b16 	%rs339, -32768, %rs338, %p304;
	cvt.u32.u16 	%r1827, %rs339;
	shr.u32 	%r1828, %r1827, %r34;
	and.b32  	%r264, %r1828, %r9;
	ld.shared.u16 	%rs340, [%r240+6144];
	setp.eq.s16 	%p305, %rs340, 32767;
	selp.b16 	%rs341, -32768, %rs340, %p305;
	cvt.u32.u16 	%r1829, %rs341;
	shr.u32 	%r1830, %r1829, %r34;
	and.b32  	%r265, %r1830, %r9;
	ld.shared.u16 	%rs342, [%r240+7168];
	setp.eq.s16 	%p306, %rs342, 32767;
	selp.b16 	%rs343, -32768, %rs342, %p306;
	cvt.u32.u16 	%r1831, %rs343;
	shr.u32 	%r1832, %r1831, %r34;
	and.b32  	%r266, %r1832, %r9;
	ld.shared.u16 	%rs344, [%r240+8192];
	setp.eq.s16 	%p307, %rs344, 32767;
	selp.b16 	%rs345, -32768, %rs344, %p307;
	cvt.u32.u16 	%r1833, %rs345;
	shr.u32 	%r1834, %r1833, %r34;
	and.b32  	%r267, %r1834, %r9;
	ld.shared.u16 	%rs346, [%r240+9216];
	setp.eq.s16 	%p308, %rs346, 32767;
	selp.b16 	%rs347, -32768, %rs346, %p308;
	cvt.u32.u16 	%r1835, %rs347;
	shr.u32 	%r1836, %r1835, %r34;
	and.b32  	%r268, %r1836, %r9;
	ld.shared.u16 	%rs348, [%r240+10240];
	setp.eq.s16 	%p309, %rs348, 32767;
	selp.b16 	%rs349, -32768, %rs348, %p309;
	cvt.u32.u16 	%r1837, %rs349;
	shr.u32 	%r1838, %r1837, %r34;
	and.b32  	%r269, %r1838, %r9;
	ld.shared.u16 	%rs350, [%r240+11264];
	setp.eq.s16 	%p310, %rs350, 32767;
	selp.b16 	%rs351, -32768, %rs350, %p310;
	cvt.u32.u16 	%r1839, %rs351;
	shr.u32 	%r1840, %r1839, %r34;
	and.b32  	%r270, %r1840, %r9;
	ld.shared.u16 	%rs352, [%r240+12288];
	setp.eq.s16 	%p311, %rs352, 32767;
	selp.b16 	%rs353, -32768, %rs352, %p311;
	cvt.u32.u16 	%r1841, %rs353;
	shr.u32 	%r1842, %r1841, %r34;
	and.b32  	%r271, %r1842, %r9;
	ld.shared.u16 	%rs354, [%r240+13312];
	setp.eq.s16 	%p312, %rs354, 32767;
	selp.b16 	%rs355, -32768, %rs354, %p312;
	cvt.u32.u16 	%r1843, %rs355;
	shr.u32 	%r1844, %r1843, %r34;
	and.b32  	%r272, %r1844, %r9;
	ld.shared.u16 	%rs356, [%r240+14336];
	setp.eq.s16 	%p313, %rs356, 32767;
	selp.b16 	%rs357, -32768, %rs356, %p313;
	cvt.u32.u16 	%r1845, %rs357;
	shr.u32 	%r1846, %r1845, %r34;
	and.b32  	%r273, %r1846, %r9;
	ld.shared.u16 	%rs358, [%r240+15360];
	setp.eq.s16 	%p314, %rs358, 32767;
	selp.b16 	%rs359, -32768, %rs358, %p314;
	cvt.u32.u16 	%r1847, %rs359;
	shr.u32 	%r1848, %r1847, %r34;
	and.b32  	%r274, %r1848, %r9;
	ld.shared.u16 	%rs360, [%r240+16384];
	setp.eq.s16 	%p315, %rs360, 32767;
	selp.b16 	%rs361, -32768, %rs360, %p315;
	cvt.u32.u16 	%r1849, %rs361;
	shr.u32 	%r1850, %r1849, %r34;
	and.b32  	%r275, %r1850, %r9;
	@%p298 bra 	$L__BB7_262;
	ld.global.u32 	%r2264, [%rd8];
	ld.global.u32 	%r2265, [%rd8+128];
	ld.global.u32 	%r2266, [%rd8+256];
	ld.global.u32 	%r2267, [%rd8+384];
	ld.global.u32 	%r2268, [%rd8+512];
	ld.global.u32 	%r2269, [%rd8+640];
	ld.global.u32 	%r2270, [%rd8+768];
	ld.global.u32 	%r2271, [%rd8+896];
	ld.global.u32 	%r2272, [%rd8+1024];
	ld.global.u32 	%r2273, [%rd8+1152];
	ld.global.u32 	%r2274, [%rd8+1280];
	ld.global.u32 	%r2275, [%rd8+1408];
	ld.global.u32 	%r2276, [%rd8+1536];
	ld.global.u32 	%r2277, [%rd8+1664];
	ld.global.u32 	%r2278, [%rd8+1792];
	ld.global.u32 	%r2279, [%rd8+1920];
	ld.global.u32 	%r2280, [%rd8+2048];
	bra.uni 	$L__BB7_296;
$L__BB7_262:
	ld.param.u32 	%r2175, [_ZN3cub18CUB_300001_SM_10006detail10radix_sort29DeviceRadixSortOnesweepKernelINS1_5radix10policy_hubI6__halfjjE10Policy1000ELNS0_9SortOrderE1ES6_jjiiNS1_21identity_decomposer_tEEEvPT5_SC_PT3_PKSD_PT1_PKSH_PT2_PKSL_T4_iiT6__param_8];
	cvt.u32.u64 	%r1852, %rd7;
	sub.s32 	%r293, %r2175, %r5;
	setp.ge.s32 	%p316, %r1852, %r293;
	@%p316 bra 	$L__BB7_264;
	ld.global.u32 	%r2264, [%rd8];
$L__BB7_264:
	add.s32 	%r1855, %r1852, 32;
	setp.ge.s32 	%p317, %r1855, %r293;
	@%p317 bra 	$L__BB7_266;
	ld.global.u32 	%r2265, [%rd8+128];
$L__BB7_266:
	add.s32 	%r1858, %r1852, 64;
	setp.ge.s32 	%p318, %r1858, %r293;
	@%p318 bra 	$L__BB7_268;
	ld.global.u32 	%r2266, [%rd8+256];
$L__BB7_268:
	add.s32 	%r1861, %r1852, 96;
	setp.ge.s32 	%p319, %r1861, %r293;
	@%p319 bra 	$L__BB7_270;
	ld.global.u32 	%r2267, [%rd8+384];
$L__BB7_270:
	add.s32 	%r1864, %r1852, 128;
	setp.ge.s32 	%p320, %r1864, %r293;
	@%p320 bra 	$L__BB7_272;
	ld.global.u32 	%r2268, [%rd8+512];
$L__BB7_272:
	add.s32 	%r1867, %r1852, 160;
	setp.ge.s32 	%p321, %r1867, %r293;
	@%p321 bra 	$L__BB7_274;
	ld.global.u32 	%r2269, [%rd8+640];
$L__BB7_274:
	add.s32 	%r1870, %r1852, 192;
	setp.ge.s32 	%p322, %r1870, %r293;
	@%p322 bra 	$L__BB7_276;
	ld.global.u32 	%r2270, [%rd8+768];
$L__BB7_276:
	add.s32 	%r1873, %r1852, 224;
	setp.ge.s32 	%p323, %r1873, %r293;
	@%p323 bra 	$L__BB7_278;
	ld.global.u32 	%r2271, [%rd8+896];
$L__BB7_278:
	add.s32 	%r1876, %r1852, 256;
	setp.ge.s32 	%p324, %r1876, %r293;
	@%p324 bra 	$L__BB7_280;
	ld.global.u32 	%r2272, [%rd8+1024];
$L__BB7_280:
	add.s32 	%r1879, %r1852, 288;
	setp.ge.s32 	%p325, %r1879, %r293;
	@%p325 bra 	$L__BB7_282;
	ld.global.u32 	%r2273, [%rd8+1152];
$L__BB7_282:
	add.s32 	%r1882, %r1852, 320;
	setp.ge.s32 	%p326, %r1882, %r293;
	@%p326 bra 	$L__BB7_284;
	ld.global.u32 	%r2274, [%rd8+1280];
$L__BB7_284:
	add.s32 	%r1885, %r1852, 352;
	setp.ge.s32 	%p327, %r1885, %r293;
	@%p327 bra 	$L__BB7_286;
	ld.global.u32 	%r2275, [%rd8+1408];
$L__BB7_286:
	add.s32 	%r1888, %r1852, 384;
	setp.ge.s32 	%p328, %r1888, %r293;
	@%p328 bra 	$L__BB7_288;
	ld.global.u32 	%r2276, [%rd8+1536];
$L__BB7_288:
	add.s32 	%r1891, %r1852, 416;
	setp.ge.s32 	%p329, %r1891, %r293;
	@%p329 bra 	$L__BB7_290;
	ld.global.u32 	%r2277, [%rd8+1664];
$L__BB7_290:
	add.s32 	%r1894, %r1852, 448;
	setp.ge.s32 	%p330, %r1894, %r293;
	@%p330 bra 	$L__BB7_292;
	ld.global.u32 	%r2278, [%rd8+1792];
$L__BB7_292:
	add.s32 	%r1897, %r1852, 480;
	setp.ge.s32 	%p331, %r1897, %r293;
	@%p331 bra 	$L__BB7_294;
	ld.global.u32 	%r2279, [%rd8+1920];
$L__BB7_294:
	add.s32 	%r1900, %r1852, 512;
	setp.ge.s32 	%p332, %r1900, %r293;
	@%p332 bra 	$L__BB7_296;
	ld.global.u32 	%r2280, [%rd8+2048];
$L__BB7_296:
	ld.param.u32 	%r2176, [_ZN3cub18CUB_300001_SM_10006detail10radix_sort29DeviceRadixSortOnesweepKernelINS1_5radix10policy_hubI6__halfjjE10Policy1000ELNS0_9SortOrderE1ES6_jjiiNS1_21identity_decomposer_tEEEvPT5_SC_PT3_PKSD_PT1_PKSH_PT2_PKSL_T4_iiT6__param_8];
	ld.param.u64 	%rd211, [_ZN3cub18CUB_300001_SM_10006detail10radix_sort29DeviceRadixSortOnesweepKernelINS1_5radix10policy_hubI6__halfjjE10Policy1000ELNS0_9SortOrderE1ES6_jjiiNS1_21identity_decomposer_tEEEvPT5_SC_PT3_PKSD_PT1_PKSH_PT2_PKSL_T4_iiT6__param_6];
	cvta.to.global.u64 	%rd16, %rd211;
	or.b32  	%r344, %r1, 1024;
	or.b32  	%r345, %r1, 3072;
	add.s32 	%r346, %r1, 2560;
	or.b32  	%r347, %r1, 4096;
	or.b32  	%r348, %r1, 5120;
	add.s32 	%r349, %r1, 4608;
	add.s32 	%r350, %r1, 3584;
	or.b32  	%r351, %r1, 2048;
	or.b32  	%r352, %r1, 7168;
	add.s32 	%r353, %r1, 6656;
	or.b32  	%r354, %r1, 6144;
	or.b32  	%r355, %r1, 8192;
	add.s32 	%r356, %r1, 7680;
	add.s32 	%r357, %r1, 5632;
	add.s32 	%r358, %r1, 1536;
	add.s32 	%r359, %r1, 512;
	mad.lo.s32 	%r1901, %r4, 8704, 8704;
	setp.gt.s32 	%p333, %r1901, %r2176;
	bar.sync 	0;
	mov.u32 	%r1903, _ZZN3cub18CUB_300001_SM_10006detail10radix_sort29DeviceRadixSortOnesweepKernelINS1_5radix10policy_hubI6__halfjjE10Policy1000ELNS0_9SortOrderE1ES6_jjiiNS1_21identity_decomposer_tEEEvPT5_SC_PT3_PKSD_PT1_PKSH_PT2_PKSL_T4_iiT6_E1s;
	add.s32 	%r1904, %r1903, %r1494;
	add.s32 	%r1905, %r1904, %r1494;
	st.shared.u32 	[%r1905+-4], %r2264;
	add.s32 	%r1907, %r1903, %r1497;
	add.s32 	%r1908, %r1907, %r1497;
	st.shared.u32 	[%r1908+-4], %r2265;
	add.s32 	%r1910, %r1903, %r1499;
	add.s32 	%r1911, %r1910, %r1499;
	st.shared.u32 	[%r1911+-4], %r2266;
	add.s32 	%r1913, %r1903, %r1501;
	add.s32 	%r1914, %r1913, %r1501;
	st.shared.u32 	[%r1914+-4], %r2267;
	add.s32 	%r1916, %r1903, %r1503;
	add.s32 	%r1917, %r1916, %r1503;
	st.shared.u32 	[%r1917+-4], %r2268;
	add.s32 	%r1919, %r1903, %r1505;
	add.s32 	%r1920, %r1919, %r1505;
	st.shared.u32 	[%r1920+-4], %r2269;
	add.s32 	%r1922, %r1903, %r1507;
	add.s32 	%r1923, %r1922, %r1507;
	st.shared.u32 	[%r1923+-4], %r2270;
	add.s32 	%r1925, %r1903, %r1509;
	add.s32 	%r1926, %r1925, %r1509;
	st.shared.u32 	[%r1926+-4], %r2271;
	add.s32 	%r1928, %r1903, %r1511;
	add.s32 	%r1929, %r1928, %r1511;
	st.shared.u32 	[%r1929+-4], %r2272;
	add.s32 	%r1931, %r1903, %r1513;
	add.s32 	%r1932, %r1931, %r1513;
	st.shared.u32 	[%r1932+-4], %r2273;
	add.s32 	%r1934, %r1903, %r1515;
	add.s32 	%r1935, %r1934, %r1515;
	st.shared.u32 	[%r1935+-4], %r2274;
	add.s32 	%r1937, %r1903, %r1517;
	add.s32 	%r1938, %r1937, %r1517;
	st.shared.u32 	[%r1938+-4], %r2275;
	add.s32 	%r1940, %r1903, %r1519;
	add.s32 	%r1941, %r1940, %r1519;
	st.shared.u32 	[%r1941+-4], %r2276;
	add.s32 	%r1943, %r1903, %r1521;
	add.s32 	%r1944, %r1943, %r1521;
	st.shared.u32 	[%r1944+-4], %r2277;
	add.s32 	%r1946, %r1903, %r1523;
	add.s32 	%r1947, %r1946, %r1523;
	st.shared.u32 	[%r1947+-4], %r2278;
	add.s32 	%r1949, %r1903, %r1525;
	add.s32 	%r1950, %r1949, %r1525;
	st.shared.u32 	[%r1950+-4], %r2279;
	add.s32 	%r1952, %r1903, %r1527;
	add.s32 	%r1953, %r1952, %r1527;
	st.shared.u32 	[%r1953+-4], %r2280;
	bar.sync 	0;
	@%p333 bra 	$L__BB7_298;
	shl.b32 	%r1954, %r1, 1;
	add.s32 	%r1955, %r240, %r1954;
	ld.shared.u32 	%r1956, [%r1955];
	shl.b32 	%r1957, %r259, 2;
	add.s32 	%r1959, %r1903, 34816;
	add.s32 	%r1960, %r1959, %r1957;
	ld.shared.u32 	%r1961, [%r1960];
	add.s32 	%r1962, %r1961, %r1;
	mul.wide.u32 	%rd135, %r1962, 4;
	add.s64 	%rd136, %rd16, %rd135;
	st.global.u32 	[%rd136], %r1956;
	bar.warp.sync 	-1;
	ld.shared.u32 	%r1963, [%r1955+2048];
	shl.b32 	%r1964, %r260, 2;
	add.s32 	%r1965, %r1959, %r1964;
	ld.shared.u32 	%r1966, [%r1965];
	add.s32 	%r1967, %r1966, %r359;
	mul.wide.u32 	%rd137, %r1967, 4;
	add.s64 	%rd138, %rd16, %rd137;
	st.global.u32 	[%rd138], %r1963;
	bar.warp.sync 	-1;
	ld.shared.u32 	%r1968, [%r1955+4096];
	shl.b32 	%r1969, %r261, 2;
	add.s32 	%r1970, %r1959, %r1969;
	ld.shared.u32 	%r1971, [%r1970];
	add.s32 	%r1972, %r1971, %r344;
	mul.wide.u32 	%rd139, %r1972, 4;
	add.s64 	%rd140, %rd16, %rd139;
	st.global.u32 	[%rd140], %r1968;
	bar.warp.sync 	-1;
	ld.shared.u32 	%r1973, [%r1955+6144];
	shl.b32 	%r1974, %r262, 2;
	add.s32 	%r1975, %r1959, %r1974;
	ld.shared.u32 	%r1976, [%r1975];
	add.s32 	%r1977, %r1976, %r358;
	mul.wide.u32 	%rd141, %r1977, 4;
	add.s64 	%rd142, %rd16, %rd141;
	st.global.u32 	[%rd142], %r1973;
	bar.warp.sync 	-1;
	ld.shared.u32 	%r1978, [%r1955+8192];
	shl.b32 	%r1979, %r263, 2;
	add.s32 	%r1980, %r1959, %r1979;
	ld.shared.u32 	%r1981, [%r1980];
	add.s32 	%r1982, %r1981, %r351;
	mul.wide.u32 	%rd143, %r1982, 4;
	add.s64 	%rd144, %rd16, %rd143;
	st.global.u32 	[%rd144], %r1978;
	bar.warp.sync 	-1;
	ld.shared.u32 	%r1983, [%r1955+10240];
	shl.b32 	%r1984, %r264, 2;
	add.s32 	%r1985, %r1959, %r1984;
	ld.shared.u32 	%r1986, [%r1985];
	add.s32 	%r1987, %r1986, %r346;
	mul.wide.u32 	%rd145, %r1987, 4;
	add.s64 	%rd146, %rd16, %rd145;
	st.global.u32 	[%rd146], %r1983;
	bar.warp.sync 	-1;
	ld.shared.u32 	%r1988, [%r1955+12288];
	shl.b32 	%r1989, %r265, 2;
	add.s32 	%r1990, %r1959, %r1989;
	ld.shared.u32 	%r1991, [%r1990];
	add.s32 	%r1992, %r1991, %r345;
	mul.wide.u32 	%rd147, %r1992, 4;
	add.s64 	%rd148, %rd16, %rd147;
	st.global.u32 	[%rd148], %r1988;
	bar.warp.sync 	-1;
	ld.shared.u32 	%r1993, [%r1955+14336];
	shl.b32 	%r1994, %r266, 2;
	add.s32 	%r1995, %r1959, %r1994;
	ld.shared.u32 	%r1996, [%r1995];
	add.s32 	%r1997, %r1996, %r350;
	mul.wide.u32 	%rd149, %r1997, 4;
	add.s64 	%rd150, %rd16, %rd149;
	st.global.u32 	[%rd150], %r1993;
	bar.warp.sync 	-1;
	ld.shared.u32 	%r1998, [%r1955+16384];
	shl.b32 	%r1999, %r267, 2;
	add.s32 	%r2000, %r1959, %r1999;
	ld.shared.u32 	%r2001, [%r2000];
	add.s32 	%r2002, %r2001, %r347;
	mul.wide.u32 	%rd151, %r2002, 4;
	add.s64 	%rd152, %rd16, %rd151;
	st.global.u32 	[%rd152], %r1998;
	bar.warp.sync 	-1;
	ld.shared.u32 	%r2003, [%r1955+18432];
	shl.b32 	%r2004, %r268, 2;
	add.s32 	%r2005, %r1959, %r2004;
	ld.shared.u32 	%r2006, [%r2005];
	add.s32 	%r2007, %r2006, %r349;
	mul.wide.u32 	%rd153, %r2007, 4;
	add.s64 	%rd154, %rd16, %rd153;
	st.global.u32 	[%rd154], %r2003;
	bar.warp.sync 	-1;
	ld.shared.u32 	%r2008, [%r1955+20480];
	shl.b32 	%r2009, %r269, 2;
	add.s32 	%r2010, %r1959, %r2009;
	ld.shared.u32 	%r2011, [%r2010];
	add.s32 	%r2012, %r2011, %r348;
	mul.wide.u32 	%rd155, %r2012, 4;
	add.s64 	%rd156, %rd16, %rd155;
	st.global.u32 	[%rd156], %r2008;
	bar.warp.sync 	-1;
	ld.shared.u32 	%r2013, [%r1955+22528];
	shl.b32 	%r2014, %r270, 2;
	add.s32 	%r2015, %r1959, %r2014;
	ld.shared.u32 	%r2016, [%r2015];
	add.s32 	%r2017, %r2016, %r357;
	mul.wide.u32 	%rd157, %r2017, 4;
	add.s64 	%rd158, %rd16, %rd157;
	st.global.u32 	[%rd158], %r2013;
	bar.warp.sync 	-1;
	ld.shared.u32 	%r2018, [%r1955+24576];
	shl.b32 	%r2019, %r271, 2;
	add.s32 	%r2020, %r1959, %r2019;
	ld.shared.u32 	%r2021, [%r2020];
	add.s32 	%r2022, %r2021, %r354;
	mul.wide.u32 	%rd159, %r2022, 4;
	add.s64 	%rd160, %rd16, %rd159;
	st.global.u32 	[%rd160], %r2018;
	bar.warp.sync 	-1;
	ld.shared.u32 	%r2023, [%r1955+26624];
	shl.b32 	%r2024, %r272, 2;
	add.s32 	%r2025, %r1959, %r2024;
	ld.shared.u32 	%r2026, [%r2025];
	add.s32 	%r2027, %r2026, %r353;
	mul.wide.u32 	%rd161, %r2027, 4;
	add.s64 	%rd162, %rd16, %rd161;
	st.global.u32 	[%rd162], %r2023;
	bar.warp.sync 	-1;
	ld.shared.u32 	%r2028, [%r1955+28672];
	shl.b32 	%r2029, %r273, 2;
	add.s32 	%r2030, %r1959, %r2029;
	ld.shared.u32 	%r2031, [%r2030];
	add.s32 	%r2032, %r2031, %r352;
	mul.wide.u32 	%rd163, %r2032, 4;
	add.s64 	%rd164, %rd16, %rd163;
	st.global.u32 	[%rd164], %r2028;
	bar.warp.sync 	-1;
	ld.shared.u32 	%r2033, [%r1955+30720];
	shl.b32 	%r2034, %r274, 2;
	add.s32 	%r2035, %r1959, %r2034;
	ld.shared.u32 	%r2036, [%r2035];
	add.s32 	%r2037, %r2036, %r356;
	mul.wide.u32 	%rd165, %r2037, 4;
	add.s64 	%rd166, %rd16, %rd165;
	st.global.u32 	[%rd166], %r2033;
	bar.warp.sync 	-1;
	ld.shared.u32 	%r2038, [%r1955+32768];
	shl.b32 	%r2039, %r275, 2;
	add.s32 	%r2040, %r1959, %r2039;
	ld.shared.u32 	%r2041, [%r2040];
	add.s32 	%r2042, %r2041, %r355;
	mul.wide.u32 	%rd167, %r2042, 4;
	add.s64 	%rd168, %rd16, %rd167;
	st.global.u32 	[%rd168], %r2038;
	bar.warp.sync 	-1;
	bra.uni 	$L__BB7_333;
$L__BB7_298:
	ld.param.u32 	%r2177, [_ZN3cub18CUB_300001_SM_10006detail10radix_sort29DeviceRadixSortOnesweepKernelINS1_5radix10policy_hubI6__halfjjE10Policy1000ELNS0_9SortOrderE1ES6_jjiiNS1_21identity_decomposer_tEEEvPT5_SC_PT3_PKSD_PT1_PKSH_PT2_PKSL_T4_iiT6__param_8];
	mad.lo.s32 	%r360, %r4, -8704, %r2177;
	shl.b32 	%r2043, %r259, 2;
	add.s32 	%r2045, %r1903, %r2043;
	ld.shared.u32 	%r361, [%r2045+34816];
	setp.ge.s32 	%p334, %r1, %r360;
	@%p334 bra 	$L__BB7_300;
	shl.b32 	%r2046, %r1, 1;
	add.s32 	%r2047, %r240, %r2046;
	ld.shared.u32 	%r2048, [%r2047];
	add.s32 	%r2049, %r361, %r1;
	mul.wide.u32 	%rd169, %r2049, 4;
	add.s64 	%rd170, %rd16, %rd169;
	st.global.u32 	[%rd170], %r2048;
$L__BB7_300:
	bar.warp.sync 	-1;
	shl.b32 	%r2050, %r260, 2;
	add.s32 	%r2052, %r1903, %r2050;
	ld.shared.u32 	%r2053, [%r2052+34816];
	add.s32 	%r362, %r2053, %r359;
	setp.ge.s32 	%p335, %r359, %r360;
	@%p335 bra 	$L__BB7_302;
	shl.b32 	%r2054, %r1, 1;
	add.s32 	%r2055, %r240, %r2054;
	ld.shared.u32 	%r2056, [%r2055+2048];
	mul.wide.u32 	%rd171, %r362, 4;
	add.s64 	%rd172, %rd16, %rd171;
	st.global.u32 	[%rd172], %r2056;
$L__BB7_302:
	bar.warp.sync 	-1;
	shl.b32 	%r2057, %r261, 2;
	add.s32 	%r2059, %r1903, %r2057;
	ld.shared.u32 	%r2060, [%r2059+34816];
	add.s32 	%r363, %r2060, %r344;
	setp.ge.s32 	%p336, %r344, %r360;
	@%p336 bra 	$L__BB7_304;
	shl.b32 	%r2061, %r1, 1;
	add.s32 	%r2062, %r240, %r2061;
	ld.shared.u32 	%r2063, [%r2062+4096];
	mul.wide.u32 	%rd173, %r363, 4;
	add.s64 	%rd174, %rd16, %rd173;
	st.global.u32 	[%rd174], %r2063;
$L__BB7_304:
	bar.warp.sync 	-1;
	shl.b32 	%r2064, %r262, 2;
	add.s32 	%r2066, %r1903, %r2064;
	ld.shared.u32 	%r2067, [%r2066+34816];
	add.s32 	%r364, %r2067, %r358;
	setp.ge.s32 	%p337, %r358, %r360;
	@%p337 bra 	$L__BB7_306;
	shl.b32 	%r2068, %r1, 1;
	add.s32 	%r2069, %r240, %r2068;
	ld.shared.u32 	%r2070, [%r2069+6144];
	mul.wide.u32 	%rd175, %r364, 4;
	add.s64 	%rd176, %rd16, %rd175;
	st.global.u32 	[%rd176], %r2070;
$L__BB7_306:
	bar.warp.sync 	-1;
	shl.b32 	%r2071, %r263, 2;
	add.s32 	%r2073, %r1903, %r2071;
	ld.shared.u32 	%r2074, [%r2073+34816];
	add.s32 	%r365, %r2074, %r351;
	setp.ge.s32 	%p338, %r351, %r360;
	@%p338 bra 	$L__BB7_308;
	shl.b32 	%r2075, %r1, 1;
	add.s32 	%r2076, %r240, %r2075;
	ld.shared.u32 	%r2077, [%r2076+8192];
	mul.wide.u32 	%rd177, %r365, 4;
	add.s64 	%rd178, %rd16, %rd177;
	st.global.u32 	[%rd178], %r2077;
$L__BB7_308:
	bar.warp.sync 	-1;
	shl.b32 	%r2078, %r264, 2;
	add.s32 	%r2080, %r1903, %r2078;
	ld.shared.u32 	%r2081, [%r2080+34816];
	add.s32 	%r366, %r2081, %r346;
	setp.ge.s32 	%p339, %r346, %r360;
	@%p339 bra 	$L__BB7_310;
	shl.b32 	%r2082, %r1, 1;
	add.s32 	%r2083, %r240, %r2082;
	ld.shared.u32 	%r2084, [%r2083+10240];
	mul.wide.u32 	%rd179, %r366, 4;
	add.s64 	%rd180, %rd16, %rd179;
	st.global.u32 	[%rd180], %r2084;
$L__BB7_310:
	bar.warp.sync 	-1;
	shl.b32 	%r2085, %r265, 2;
	add.s32 	%r2087, %r1903, %r2085;
	ld.shared.u32 	%r2088, [%r2087+34816];
	add.s32 	%r367, %r2088, %r345;
	setp.ge.s32 	%p340, %r345, %r360;
	@%p340 bra 	$L__BB7_312;
	shl.b32 	%r2089, %r1, 1;
	add.s32 	%r2090, %r240, %r2089;
	ld.shared.u32 	%r2091, [%r2090+12288];
	mul.wide.u32 	%rd181, %r367, 4;
	add.s64 	%rd182, %rd16, %rd181;
	st.global.u32 	[%rd182], %r2091;
$L__BB7_312:
	bar.warp.sync 	-1;
	shl.b32 	%r2092, %r266, 2;
	add.s32 	%r2094, %r1903, %r2092;
	ld.shared.u32 	%r2095, [%r2094+34816];
	add.s32 	%r368, %r2095, %r350;
	setp.ge.s32 	%p341, %r350, %r360;
	@%p341 bra 	$L__BB7_314;
	shl.b32 	%r2096, %r1, 1;
	add.s32 	%r2097, %r240, %r2096;
	ld.shared.u32 	%r2098, [%r2097+14336];
	mul.wide.u32 	%rd183, %r368, 4;
	add.s64 	%rd184, %rd16, %rd183;
	st.global.u32 	[%rd184], %r2098;
$L__BB7_314:
	bar.warp.sync 	-1;
	shl.b32 	%r2099, %r267, 2;
	add.s32 	%r2101, %r1903, %r2099;
	ld.shared.u32 	%r2102, [%r2101+34816];
	add.s32 	%r369, %r2102, %r347;
	setp.ge.s32 	%p342, %r347, %r360;
	@%p342 bra 	$L__BB7_316;
	shl.b32 	%r2103, %r1, 1;
	add.s32 	%r2104, %r240, %r2103;
	ld.shared.u32 	%r2105, [%r2104+16384];
	mul.wide.u32 	%rd185, %r369, 4;
	add.s64 	%rd186, %rd16, %rd185;
	st.global.u32 	[%rd186], %r2105;
$L__BB7_316:
	bar.warp.sync 	-1;
	shl.b32 	%r2106, %r268, 2;
	add.s32 	%r2108, %r1903, %r2106;
	ld.shared.u32 	%r2109, [%r2108+34816];
	add.s32 	%r370, %r2109, %r349;
	setp.ge.s32 	%p343, %r349, %r360;
	@%p343 bra 	$L__BB7_318;
	shl.b32 	%r2110, %r1, 1;
	add.s32 	%r2111, %r240, %r2110;
	ld.shared.u32 	%r2112, [%r2111+18432];
	mul.wide.u32 	%rd187, %r370, 4;
	add.s64 	%rd188, %rd16, %rd187;
	st.global.u32 	[%rd188], %r2112;
$L__BB7_318:
	bar.warp.sync 	-1;
	shl.b32 	%r2113, %r269, 2;
	add.s32 	%r2115, %r1903, %r2113;
	ld.shared.u32 	%r2116, [%r2115+34816];
	add.s32 	%r371, %r2116, %r348;
	setp.ge.s32 	%p344, %r348, %r360;
	@%p344 bra 	$L__BB7_320;
	shl.b32 	%r2117, %r1, 1;
	add.s32 	%r2118, %r240, %r2117;
	ld.shared.u32 	%r2119, [%r2118+20480];
	mul.wide.u32 	%rd189, %r371, 4;
	add.s64 	%rd190, %rd16, %rd189;
	st.global.u32 	[%rd190], %r2119;
$L__BB7_320:
	bar.warp.sync 	-1;
	shl.b32 	%r2120, %r270, 2;
	add.s32 	%r2122, %r1903, %r2120;
	ld.shared.u32 	%r2123, [%r2122+34816];
	add.s32 	%r372, %r2123, %r357;
	setp.ge.s32 	%p345, %r357, %r360;
	@%p345 bra 	$L__BB7_322;
	shl.b32 	%r2124, %r1, 1;
	add.s32 	%r2125, %r240, %r2124;
	ld.shared.u32 	%r2126, [%r2125+22528];
	mul.wide.u32 	%rd191, %r372, 4;
	add.s64 	%rd192, %rd16, %rd191;
	st.global.u32 	[%rd192], %r2126;
$L__BB7_322:
	bar.warp.sync 	-1;
	shl.b32 	%r2127, %r271, 2;
	add.s32 	%r2129, %r1903, %r2127;
	ld.shared.u32 	%r2130, [%r2129+34816];
	add.s32 	%r373, %r2130, %r354;
	setp.ge.s32 	%p346, %r354, %r360;
	@%p346 bra 	$L__BB7_324;
	shl.b32 	%r2131, %r1, 1;
	add.s32 	%r2132, %r240, %r2131;
	ld.shared.u32 	%r2133, [%r2132+24576];
	mul.wide.u32 	%rd193, %r373, 4;
	add.s64 	%rd194, %rd16, %rd193;
	st.global.u32 	[%rd194], %r2133;
$L__BB7_324:
	bar.warp.sync 	-1;
	shl.b32 	%r2134, %r272, 2;
	add.s32 	%r2136, %r1903, %r2134;
	ld.shared.u32 	%r2137, [%r2136+34816];
	add.s32 	%r374, %r2137, %r353;
	setp.ge.s32 	%p347, %r353, %r360;
	@%p347 bra 	$L__BB7_326;
	shl.b32 	%r2138, %r1, 1;
	add.s32 	%r2139, %r240, %r2138;
	ld.shared.u32 	%r2140, [%r2139+26624];
	mul.wide.u32 	%rd195, %r374, 4;
	add.s64 	%rd196, %rd16, %rd195;
	st.global.u32 	[%rd196], %r2140;
$L__BB7_326:
	bar.warp.sync 	-1;
	shl.b32 	%r2141, %r273, 2;
	add.s32 	%r2143, %r1903, %r2141;
	ld.shared.u32 	%r2144, [%r2143+34816];
	add.s32 	%r375, %r2144, %r352;
	setp.ge.s32 	%p348, %r352, %r360;
	@%p348 bra 	$L__BB7_328;
	shl.b32 	%r2145, %r1, 1;
	add.s32 	%r2146, %r240, %r2145;
	ld.shared.u32 	%r2147, [%r2146+28672];
	mul.wide.u32 	%rd197, %r375, 4;
	add.s64 	%rd198, %rd16, %rd197;
	st.global.u32 	[%rd198], %r2147;
$L__BB7_328:
	bar.warp.sync 	-1;
	shl.b32 	%r2148, %r274, 2;
	add.s32 	%r2150, %r1903, %r2148;
	ld.shared.u32 	%r2151, [%r2150+34816];
	add.s32 	%r376, %r2151, %r356;
	setp.ge.s32 	%p349, %r356, %r360;
	@%p349 bra 	$L__BB7_330;
	shl.b32 	%r2152, %r1, 1;
	add.s32 	%r2153, %r240, %r2152;
	ld.shared.u32 	%r2154, [%r2153+30720];
	mul.wide.u32 	%rd199, %r376, 4;
	add.s64 	%rd200, %rd16, %rd199;
	st.global.u32 	[%rd200], %r2154;
$L__BB7_330:
	bar.warp.sync 	-1;
	shl.b32 	%r2155, %r275, 2;
	add.s32 	%r2157, %r1903, %r2155;
	ld.shared.u32 	%r2158, [%r2157+34816];
	add.s32 	%r377, %r2158, %r355;
	setp.ge.s32 	%p350, %r355, %r360;
	@%p350 bra 	$L__BB7_332;
	shl.b32 	%r2159, %r1, 1;
	add.s32 	%r2160, %r240, %r2159;
	ld.shared.u32 	%r2161, [%r2160+32768];
	mul.wide.u32 	%rd201, %r377, 4;
	add.s64 	%rd202, %rd16, %rd201;
	st.global.u32 	[%rd202], %r2161;
$L__BB7_332:
	bar.warp.sync 	-1;
$L__BB7_333:
	ret;

}
	// .globl	_ZN3cub18CUB_300001_SM_10006detail4scan20DeviceScanInitKernelINS0_13ScanTileStateI6__halfLb1EEEEEvT_i
.visible .entry _ZN3cub18CUB_300001_SM_10006detail4scan20DeviceScanInitKernelINS0_13ScanTileStateI6__halfLb1EEEEEvT_i(
	.param .align 8 .b8 _ZN3cub18CUB_300001_SM_10006detail4scan20DeviceScanInitKernelINS0_13ScanTileStateI6__halfLb1EEEEEvT_i_param_0[8],
	.param .u32 _ZN3cub18CUB_300001_SM_10006detail4scan20DeviceScanInitKernelINS0_13ScanTileStateI6__halfLb1EEEEEvT_i_param_1
)
{
	.reg .pred 	%p<5>;
	.reg .b32 	%r<9>;
	.reg .b64 	%rd<7>;

	ld.param.u64 	%rd2, [_ZN3cub18CUB_300001_SM_10006detail4scan20DeviceScanInitKernelINS0_13ScanTileStateI6__halfLb1EEEEEvT_i_param_0];
	ld.param.u32 	%r4, [_ZN3cub18CUB_300001_SM_10006detail4scan20DeviceScanInitKernelINS0_13ScanTileStateI6__halfLb1EEEEEvT_i_param_1];
	cvta.to.global.u64 	%rd1, %rd2;
	mov.u32 	%r1, %ctaid.x;
	mov.u32 	%r5, %ntid.x;
	mov.u32 	%r2, %tid.x;
	mad.lo.s32 	%r3, %r1, %r5, %r2;
	setp.ge.s32 	%p1, %r3, %r4;
	@%p1 bra 	$L__BB8_2;
	mul.wide.s32 	%rd3, %r3, 4;
	add.s64 	%rd4, %rd1, %rd3;
	mov.b32 	%r6, 99;
	st.global.u32 	[%rd4+128], %r6;
$L__BB8_2:
	setp.ne.s32 	%p2, %r1, 0;
	setp.gt.u32 	%p3, %r2, 31;
	or.pred  	%p4, %p2, %p3;
	@%p4 bra 	$L__BB8_4;
	mul.wide.u32 	%rd5, %r2, 4;
	add.s64 	%rd6, %rd1, %rd5;
	mov.b32 	%r8, 0;
	st.global.u32 	[%rd6], %r8;
$L__BB8_4:
	ret;

}
	// .globl	_ZN3cub18CUB_300001_SM_10006detail4scan16DeviceScanKernelINS2_10policy_hubI6__halfS5_S5_jN4cuda3std3__44plusIvEEE10Policy1000EPS5_SD_NS0_13ScanTileStateIS5_Lb1EEESA_NS0_8NullTypeEjS5_Lb0ESG_EEvT0_T1_T2_iT3_T4_T5_
.visible .entry _ZN3cub18CUB_300001_SM_10006detail4scan16DeviceScanKernelINS2_10policy_hubI6__halfS5_S5_jN4cuda3std3__44plusIvEEE10Policy1000EPS5_SD_NS0_13ScanTileStateIS5_Lb1EEESA_NS0_8NullTypeEjS5_Lb0ESG_EEvT0_T1_T2_iT3_T4_T5_(
	.param .u64 .ptr .align 1 _ZN3cub18CUB_300001_SM_10006detail4scan16DeviceScanKernelINS2_10policy_hubI6__halfS5_S5_jN4cuda3std3__44plusIvEEE10Policy1000EPS5_SD_NS0_13ScanTileStateIS5_Lb1EEESA_NS0_8NullTypeEjS5_Lb0ESG_EEvT0_T1_T2_iT3_T4_T5__param_0,
	.param .u64 .ptr .align 1 _ZN3cub18CUB_300001_SM_10006detail4scan16DeviceScanKernelINS2_10policy_hubI6__halfS5_S5_jN4cuda3std3__44plusIvEEE10Policy1000EPS5_SD_NS0_13ScanTileStateIS5_Lb1EEESA_NS0_8NullTypeEjS5_Lb0ESG_EEvT0_T1_T2_iT3_T4_T5__param_1,
	.param .align 8 .b8 _ZN3cub18CUB_300001_SM_10006detail4scan16DeviceScanKernelINS2_10policy_hubI6__halfS5_S5_jN4cuda3std3__44plusIvEEE10Policy1000EPS5_SD_NS0_13ScanTileStateIS5_Lb1EEESA_NS0_8NullTypeEjS5_Lb0ESG_EEvT0_T1_T2_iT3_T4_T5__param_2[8],
	.param .u32 _ZN3cub18CUB_300001_SM_10006detail4scan16DeviceScanKernelINS2_10policy_hubI6__halfS5_S5_jN4cuda3std3__44plusIvEEE10Policy1000EPS5_SD_NS0_13ScanTileStateIS5_Lb1EEESA_NS0_8NullTypeEjS5_Lb0ESG_EEvT0_T1_T2_iT3_T4_T5__param_3,
	.param .align 1 .b8 _ZN3cub18CUB_300001_SM_10006detail4scan16DeviceScanKernelINS2_10policy_hubI6__halfS5_S5_jN4cuda3std3__44plusIvEEE10Policy1000EPS5_SD_NS0_13ScanTileStateIS5_Lb1EEESA_NS0_8NullTypeEjS5_Lb0ESG_EEvT0_T1_T2_iT3_T4_T5__param_4[1],
	.param .align 1 .b8 _ZN3cub18CUB_300001_SM_10006detail4scan16DeviceScanKernelINS2_10policy_hubI6__halfS5_S5_jN4cuda3std3__44plusIvEEE10Policy1000EPS5_SD_NS0_13ScanTileStateIS5_Lb1EEESA_NS0_8NullTypeEjS5_Lb0ESG_EEvT0_T1_T2_iT3_T4_T5__param_5[1],
	.param .u32 _ZN3cub18CUB_300001_SM_10006detail4scan16DeviceScanKernelINS2_10policy_hubI6__halfS5_S5_jN4cuda3std3__44plusIvEEE10Policy1000EPS5_SD_NS0_13ScanTileStateIS5_Lb1EEESA_NS0_8NullTypeEjS5_Lb0ESG_EEvT0_T1_T2_iT3_T4_T5__param_6
)
.maxntid 512
{
	.reg .pred 	%p<203>;
	.reg .b16 	%rs<1241>;
	.reg .b32 	%r<753>;
	.reg .b64 	%rd<55>;
	// demoted variable
	.shared .align 16 .b8 _ZZN3cub18CUB_300001_SM_10006detail4scan16DeviceScanKernelINS2_10policy_hubI6__halfS5_S5_jN4cuda3std3__44plusIvEEE10Policy1000EPS5_SD_NS0_13ScanTileStateIS5_Lb1EEESA_NS0_8NullTypeEjS5_Lb0ESG_EEvT0_T1_T2_iT3_T4_T5_E12temp_storage[26640];
	ld.param.u64 	%rd3, [_ZN3cub18CUB_300001_SM_10006detail4scan16DeviceScanKernelINS2_10policy_hubI6__halfS5_S5_jN4cuda3std3__44plusIvEEE10Policy1000EPS5_SD_NS0_13ScanTileStateIS5_Lb1EEESA_NS0_8NullTypeEjS5_Lb0ESG_EEvT0_T1_T2_iT3_T4_T5__param_2];
	ld.param.u64 	%rd17, [_ZN3cub18CUB_300001_SM_10006detail4scan16DeviceScanKernelINS2_10policy_hubI6__halfS5_S5_jN4cuda3std3__44plusIvEEE10Policy1000EPS5_SD_NS0_13ScanTileStateIS5_Lb1EEESA_NS0_8NullTypeEjS5_Lb0ESG_EEvT0_T1_T2_iT3_T4_T5__param_0];
	ld.param.u64 	%rd16, [_ZN3cub18CUB_300001_SM_10006detail4scan16DeviceScanKernelINS2_10policy_hubI6__halfS5_S5_jN4cuda3std3__44plusIvEEE10Policy1000EPS5_SD_NS0_13ScanTileStateIS5_Lb1EEESA_NS0_8NullTypeEjS5_Lb0ESG_EEvT0_T1_T2_iT3_T4_T5__param_1];
	ld.param.u32 	%r114, [_ZN3cub18CUB_300001_SM_10006detail4scan16DeviceScanKernelINS2_10policy_hubI6__halfS5_S5_jN4cuda3std3__44plusIvEEE10Policy1000EPS5_SD_NS0_13ScanTileStateIS5_Lb1EEESA_NS0_8NullTypeEjS5_Lb0ESG_EEvT0_T1_T2_iT3_T4_T5__param_3];
	ld.param.u32 	%r115, [_ZN3cub18CUB_300001_SM_10006detail4scan16DeviceScanKernelINS2_10policy_hubI6__halfS5_S5_jN4cuda3std3__44plusIvEEE10Policy1000EPS5_SD_NS0_13ScanTileStateIS5_Lb1EEESA_NS0_8NullTypeEjS5_Lb0ESG_EEvT0_T1_T2_iT3_T4_T5__param_6];
	cvta.to.global.u64 	%rd1, %rd16;
	cvta.to.global.u64 	%rd2, %rd17;
	mov.u32 	%r116, %ctaid.x;
	add.s32 	%r1, %r114, %r116;
	mul.lo.s32 	%r2, %r1, 13312;
	sub.s32 	%r3, %r115, %r2;
	setp.lt.u32 	%p1, %r3, 13313;
	@%p1 bra 	$L__BB9_53;
	cvt.u64.u32 	%rd36, %r2;
	mov.u32 	%r4, %tid.x;
	and.b32  	%r479, %r4, 31;
	and.b32  	%r480, %r4, 992;
	mul.lo.s32 	%r481, %r480, 26;
	or.b32  	%r482, %r481, %r479;
	cvt.u64.u32 	%rd37, %r482;
	add.s64 	%rd4, %rd37, %rd36;
	shl.b64 	%rd38, %rd4, 1;
	add.s64 	%rd39, %rd2, %rd38;
	ld.global.u16 	%rs723, [%rd39];
	ld.global.u16 	%rs724, [%rd39+64];
	ld.global.u16 	%rs725, [%rd39+128];
	ld.global.u16 	%rs726, [%rd39+192];
	ld.global.u16 	%rs727, [%rd39+256];
	ld.global.u16 	%rs728, [%rd39+320];
	ld.global.u16 	%rs729, [%rd39+384];
	ld.global.u16 	%rs730, [%rd39+448];
	ld.global.u16 	%rs731, [%rd39+512];
	ld.global.u16 	%rs732, [%rd39+576];
	ld.global.u16 	%rs733, [%rd39+640];
	ld.global.u16 	%rs734, [%rd39+704];
	ld.global.u16 	%rs735, [%rd39+768];
	ld.global.u16 	%rs736, [%rd39+832];
	ld.global.u16 	%rs737, [%rd39+896];
	ld.global.u16 	%rs738, [%rd39+960];
	ld.global.u16 	%rs739, [%rd39+1024];
	ld.global.u16 	%rs740, [%rd39+1088];
	ld.global.u16 	%rs741, [%rd39+1152];
	ld.global.u16 	%rs742, [%rd39+1216];
	ld.global.u16 	%rs743, [%rd39+1280];
	ld.global.u16 	%rs744, [%rd39+1344];
	ld.global.u16 	%rs745, [%rd39+1408];
	ld.global.u16 	%rs746, [%rd39+1472];
	ld.global.u16 	%rs747, [%rd39+1536];
	ld.global.u16 	%rs748, [%rd39+1600];
	// begin inline asm
	mov.u32 %r478, %laneid;
	// end inline asm
	shr.u32 	%r6, %r4, 5;
	mad.lo.s32 	%r483, %r6, 832, %r478;
	shl.b32 	%r484, %r483, 1;
	mov.u32 	%r485, _ZZN3cub18CUB_300001_SM_10006detail4scan16DeviceScanKernelINS2_10policy_hubI6__halfS5_S5_jN4cuda3std3__44plusIvEEE10Policy1000EPS5_SD_NS0_13ScanTileStateIS5_Lb1EEESA_NS0_8NullTypeEjS5_Lb0ESG_EEvT0_T1_T2_iT3_T4_T5_E12temp_storage;
	add.s32 	%r7, %r485, %r484;
	st.shared.u16 	[%r7], %rs723;
	st.shared.u16 	[%r7+64], %rs724;
	st.shared.u16 	[%r7+128], %rs725;
	st.shared.u16 	[%r7+192], %rs726;
	st.shared.u16 	[%r7+256], %rs727;
	st.shared.u16 	[%r7+320], %rs728;
	st.shared.u16 	[%r7+384], %rs729;
	st.shared.u16 	[%r7+448], %rs730;
	st.shared.u16 	[%r7+512], %rs731;
	st.shared.u16 	[%r7+576], %rs732;
	st.shared.u16 	[%r7+640], %rs733;
	st.shared.u16 	[%r7+704], %rs734;
	st.shared.u16 	[%r7+768], %rs735;
	st.shared.u16 	[%r7+832], %rs736;
	st.shared.u16 	[%r7+896], %rs737;
	st.shared.u16 	[%r7+960], %rs738;
	st.shared.u16 	[%r7+1024], %rs739;
	st.shared.u16 	[%r7+1088], %rs740;
	st.shared.u16 	[%r7+1152], %rs741;
	st.shared.u16 	[%r7+1216], %rs742;
	st.shared.u16 	[%r7+1280], %rs743;
	st.shared.u16 	[%r7+1344], %rs744;
	st.shared.u16 	[%r7+1408], %rs745;
	st.shared.u16 	[%r7+1472], %rs746;
	st.shared.u16 	[%r7+1536], %rs747;
	st.shared.u16 	[%r7+1600], %rs748;
	bar.warp.sync 	-1;
	mad.lo.s32 	%r8, %r478, 50, %r7;
	ld.shared.u32 	%r9, [%r8];
	mov.b32 	{%rs1132, %rs2}, %r9;
	ld.shared.u32 	%r10, [%r8+4];
	mov.b32 	{%rs3, %rs4}, %r10;
	ld.shared.u32 	%r11, [%r8+8];
	mov.b32 	{%rs5, %rs6}, %r11;
	ld.shared.u32 	%r12, [%r8+12];
	mov.b32 	{%rs7, %rs8}, %r12;
	ld.shared.u32 	%r13, [%r8+16];
	mov.b32 	{%rs9, %rs10}, %r13;
	ld.shared.u32 	%r14, [%r8+20];
	mov.b32 	{%rs11, %rs12}, %r14;
	ld.shared.u32 	%r15, [%r8+24];
	mov.b32 	{%rs13, %rs14}, %r15;
	ld.shared.u32 	%r16, [%r8+28];
	mov.b32 	{%rs15, %rs16}, %r16;
	ld.shared.u32 	%r17, [%r8+32];
	mov.b32 	{%rs17, %rs18}, %r17;
	ld.shared.u32 	%r18, [%r8+36];
	mov.b32 	{%rs19, %rs20}, %r18;
	ld.shared.u32 	%r19, [%r8+40];
	mov.b32 	{%rs21, %rs22}, %r19;
	ld.shared.u32 	%r20, [%r8+44];
	mov.b32 	{%rs23, %rs24}, %r20;
	ld.shared.u32 	%r21, [%r8+48];
	mov.b32 	{%rs25, %rs26}, %r21;
	bar.sync 	0;
	setp.ne.s32 	%p129, %r1, 0;
	@%p129 bra 	$L__BB9_10;
	// begin inline asm
	{add.f16x2 %r647,%r9,%r10;
}
	// end inline asm
	// begin inline asm
	{add.f16x2 %r650,%r647,%r11;
}
	// end inline asm
	// begin inline asm
	{add.f16x2 %r653,%r650,%r12;
}
	// end inline asm
	// begin inline asm
	{add.f16x2 %r656,%r653,%r13;
}
	// end inline asm
	// begin inline asm
	{add.f16x2 %r659,%r656,%r14;
}
	// end inline asm
	// begin inline asm
	{add.f16x2 %r662,%r659,%r15;
}
	// end inline asm
	// begin inline asm
	{add.f16x2 %r665,%r662,%r16;
}
	// end inline asm
	// begin inline asm
	{add.f16x2 %r668,%r665,%r17;
}
	// end inline asm
	// begin inline asm
	{add.f16x2 %r671,%r668,%r18;
}
	// end inline asm
	// begin inline asm
	{add.f16x2 %r674,%r671,%r19;
}
	// end inline asm
	// begin inline asm
	{add.f16x2 %r677,%r674,%r20;
}
	// end inline asm
	// begin inline asm
	{add.f16x2 %r680,%r677,%r21;
}
	// end inline asm
	mov.b32 	{%rs962, %rs963}, %r680;
	mov.b32 	%r685, {%rs963, %rs962};
	// begin inline asm
	{add.f16x2 %r683,%r680,%r685;
}
	// end inline asm
	cvt.u16.u32 	%rs949, %r683;
	and.b32  	%r687, %r683, 65535;
	mov.b32 	%r713, 1;
	mov.b32 	%r714, 0;
	mov.b32 	%r715, -1;
	// begin inline asm
	shfl.sync.up.b32 %r686, %r687, %r713, %r714, %r715;
	// end inline asm
	cvt.u16.u32 	%rs948, %r686;
	// begin inline asm
	{add.f16 %rs947,%rs948,%rs949;
}
	// end inline asm
	setp.lt.s32 	%p179, %r478, 1;
	selp.b16 	%rs952, %rs949, %rs947, %p179;
	cvt.u32.u16 	%r692, %rs952;
	mov.b32 	%r693, 2;
	// begin inline asm
	shfl.sync.up.b32 %r691, %r692, %r693, %r714, %r715;
	// end inline asm
	cvt.u16.u32 	%rs951, %r691;
	// begin inline asm
	{add.f16 %rs950,%rs951,%rs952;
}
	// end inline asm
	setp.lt.s32 	%p180, %r478, 2;
	selp.b16 	%rs955, %rs952, %rs950, %p180;
	cvt.u32.u16 	%r697, %rs955;
	mov.b32 	%r698, 4;
	// begin inline asm
	shfl.sync.up.b32 %r696, %r697, %r698, %r714, %r715;
	// end inline asm
	cvt.u16.u32 	%rs954, %r696;
	// begin inline asm
	{add.f16 %rs953,%rs954,%rs955;
}
	// end inline asm
	setp.lt.s32 	%p181, %r478, 4;
	selp.b16 	%rs958, %rs955, %rs953, %p181;
	cvt.u32.u16 	%r702, %rs958;
	mov.b32 	%r703, 8;
	// begin inline asm
	shfl.sync.up.b32 %r701, %r702, %r703, %r714, %r715;
	// end inline asm
	cvt.u16.u32 	%rs957, %r701;
	// begin inline asm
	{add.f16 %rs956,%rs957,%rs958;
}
	// end inline asm
	setp.lt.s32 	%p182, %r478, 8;
	selp.b16 	%rs961, %rs958, %rs956, %p182;
	cvt.u32.u16 	%r707, %rs961;
	mov.b32 	%r708, 16;
	// begin inline asm
	shfl.sync.up.b32 %r706, %r707, %r708, %r714, %r715;
	// end inline asm
	cvt.u16.u32 	%rs960, %r706;
	// begin inline asm
	{add.f16 %rs959,%rs960,%rs961;
}
	// end inline asm
	setp.lt.s32 	%p183, %r478, 16;
	selp.b16 	%rs964, %rs961, %rs959, %p183;
	cvt.u32.u16 	%r712, %rs964;
	// begin inline asm
	shfl.sync.up.b32 %r711, %r712, %r713, %r714, %r715;
	// end inline asm
	cvt.u16.u32 	%rs1131, %r711;
	setp.ne.s32 	%p184, %r478, 31;
	@%p184 bra 	$L__BB9_4;
	shl.b32 	%r716, %r6, 1;
	mov.u32 	%r717, _ZZN3cub18CUB_300001_SM_10006detail4scan16DeviceScanKernelINS2_10policy_hubI6__halfS5_S5_jN4cuda3std3__44plusIvEEE10Policy1000EPS5_SD_NS0_13ScanTileStateIS5_Lb1EEESA_NS0_8NullTypeEjS5_Lb0ESG_EEvT0_T1_T2_iT3_T4_T5_E12temp_storage;
	add.s32 	%r718, %r717, %r716;
	st.shared.u16 	[%r718+16], %rs959;
$L__BB9_4:
	bar.sync 	0;
	ld.shared.v4.b32 	{%r719, %r720, %r721, %r722}, [_ZZN3cub18CUB_300001_SM_10006detail4scan16DeviceScanKernelINS2_10policy_hubI6__halfS5_S5_jN4cuda3std3__44plusIvEEE10Policy1000EPS5_SD_NS0_13ScanTileStateIS5_Lb1EEESA_NS0_8NullTypeEjS5_Lb0ESG_EEvT0_T1_T2_iT3_T4_T5_E12temp_storage+16];
	mov.b32 	{%rs982, %rs985}, %r722;
	mov.b32 	{%rs976, %rs979}, %r721;
	mov.b32 	{%rs970, %rs973}, %r720;
	mov.b32 	{%rs966, %rs967}, %r719;
	// begin inline asm
	{add.f16 %rs965,%rs966,%rs967;
}
	// end inline asm
	setp.eq.s32 	%p185, %r6, 2;
	selp.b16 	%rs1010, %rs965, %rs966, %p185;
	// begin inline asm
	{add.f16 %rs968,%rs965,%rs970;
}
	// end inline asm
	setp.eq.s32 	%p186, %r6, 3;
	selp.b16 	%rs1011, %rs968, %rs1010, %p186;
	// begin inline asm
	{add.f16 %rs971,%rs968,%rs973;
}
	// end inline asm
	setp.eq.s32 	%p187, %r6, 4;
	selp.b16 	%rs1012, %rs971, %rs1011, %p187;
	// begin inline asm
	{add.f16 %rs974,%rs971,%rs976;
}
	// end inline asm
	setp.eq.s32 	%p188, %r6, 5;
	selp.b16 	%rs1013, %rs974, %rs1012, %p188;
	// begin inline asm
	{add.f16 %rs977,%rs974,%rs979;
}
	// end inline asm
	setp.eq.s32 	%p189, %r6, 6;
	selp.b16 	%rs1014, %rs977, %rs1013, %p189;
	// begin inline asm
	{add.f16 %rs980,%rs977,%rs982;
}
	// end inline asm
	setp.eq.s32 	%p190, %r6, 7;
	selp.b16 	%rs1015, %rs980, %rs1014, %p190;
	// begin inline asm
	{add.f16 %rs983,%rs980,%rs985;
}
	// end inline asm
	setp.eq.s32 	%p191, %r6, 8;
	selp.b16 	%rs1016, %rs983, %rs1015, %p191;
	ld.shared.v4.b32 	{%r723, %r724, %r725, %r726}, [_ZZN3cub18CUB_300001_SM_10006detail4scan16DeviceScanKernelINS2_10policy_hubI6__halfS5_S5_jN4cuda3std3__44plusIvEEE10Policy1000EPS5_SD_NS0_13ScanTileStateIS5_Lb1EEESA_NS0_8NullTypeEjS5_Lb0ESG_EEvT0_T1_T2_iT3_T4_T5_E12temp_storage+32];
	mov.b32 	{%rs1006, %rs1009}, %r726;
	mov.b32 	{%rs1000, %rs1003}, %r725;
	mov.b32 	{%rs994, %rs997}, %r724;
	mov.b32 	{%rs988, %rs991}, %r723;
	// begin inline asm
	{add.f16 %rs986,%rs983,%rs988;
}
	// end inline asm
	setp.eq.s32 	%p192, %r6, 9;
	selp.b16 	%rs1017, %rs986, %rs1016, %p192;
	// begin inline asm
	{add.f16 %rs989,%rs986,%rs991;
}
	// end inline asm
	setp.eq.s32 	%p193, %r6, 10;
	selp.b16 	%rs1018, %rs989, %rs1017, %p193;
	// begin inline asm
	{add.f16 %rs992,%rs989,%rs994;
}
	// end inline asm
	setp.eq.s32 	%p194, %r6, 11;
	selp.b16 	%rs1019, %rs992, %rs1018, %p194;
	// begin inline asm
	{add.f16 %rs995,%rs992,%rs997;
}
	// end inline asm
	setp.eq.s32 	%p195, %r6, 12;
	selp.b16 	%rs1020, %rs995, %rs1019, %p195;
	// begin inline asm
	{add.f16 %rs998,%rs995,%rs1000;
}
	// end inline asm
	setp.eq.s32 	%p196, %r6, 13;
	selp.b16 	%rs1021, %rs998, %rs1020, %p196;
	// begin inline asm
	{add.f16 %rs1001,%rs998,%rs1003;
}
	// end inline asm
	setp.eq.s32 	%p197, %r6, 14;
	selp.b16 	%rs1022, %rs1001, %rs1021, %p197;
	// begin inline asm
	{add.f16 %rs1004,%rs1001,%rs1006;
}
	// end inline asm
	setp.eq.s32 	%p198, %r6, 15;
	selp.b16 	%rs29, %rs1004, %rs1022, %p198;
	// begin inline asm
	{add.f16 %rs1007,%rs1004,%rs1009;
}
	// end inline asm
	setp.lt.u32 	%p199, %r4, 32;
	@%p199 bra 	$L__BB9_6;
	// begin inline asm
	{add.f16 %rs1023,%rs29,%rs1131;
}
	// end inline asm
	setp.eq.s32 	%p200, %r478, 0;
	selp.b16 	%rs1131, %rs29, %rs1023, %p200;
$L__BB9_6:
	setp.eq.s32 	%p201, %r4, 0;
	@%p201 bra 	$L__BB9_8;
	// begin inline asm
	{add.f16 %rs1132,%rs1131,%rs1132;
}
	// end inline asm
$L__BB9_8:
	setp.ne.s32 	%p202, %r4, 0;
	// begin inline asm
	{add.f16 %rs1171,%rs1132,%rs2;
}
	// end inline asm
	// begin inline asm
	{add.f16 %rs1170,%rs1171,%rs3;
}
	// end inline asm
	// begin inline asm
	{add.f16 %rs1169,%rs1170,%rs4;
}
	// end inline asm
	// begin inline asm
	{add.f16 %rs1168,%rs1169,%rs5;
}
	// end inline asm
	// begin inline asm
	{add.f16 %rs1167,%rs1168,%rs6;
}
	// end inline asm
	// begin inline asm
	{add.f16 %rs1166,%rs1167,%rs7;
}
	// end inline asm
	// begin inline asm
	{add.f16 %rs1165,%rs1166,%rs8;
}
	// end inline asm
	// begin inline asm
	{add.f16 %rs1164,%rs1165,%rs9;
}
	// end inline asm
	// begin inline asm
	{add.f16 %rs1163,%rs1164,%rs10;
}
	// end inline asm
	// begin inline asm
	{add.f16 %rs1162,%rs1163,%rs11;
}
	// end inline asm
	// begin inline asm
	{add.f16 %rs1161,%rs1162,%rs12;
}
	// end inline asm
	// begin inline asm
	{add.f16 %rs1160,%rs1161,%rs13;
}
	// end inline asm
	// begin inline asm
	{add.f16 %rs1159,%rs1160,%rs14;
}
	// end inline asm
	// begin inline asm
	{add.f16 %rs1158,%rs1159,%rs15;
}
	// end inline asm
	// begin inline asm
	{add.f16 %rs1157,%rs1158,%rs16;
}
	// end inline asm
	// begin inline asm
	{add.f16 %rs1156,%rs1157,%rs17;
}
	// end inline asm
	// begin inline asm
	{add.f16 %rs1155,%rs1156,%rs18;
}
	// end inline asm
	// begin inline asm
	{add.f16 %rs1154,%rs1155,%rs19;
}
	// end inline asm
	// begin inline asm
	{add.f16 %rs1153,%rs1154,%rs20;
}
	// end inline asm
	// begin inline asm
	{add.f16 %rs1152,%rs1153,%rs21;
}
	// end inline asm
	// begin inline asm
	{add.f16 %rs1151,%rs1152,%rs22;
}
	// end inline asm
	// begin inline asm
	{add.f16 %rs1150,%rs1151,%rs23;
}
	// end inline asm
	// begin inline asm
	{add.f16 %rs1149,%rs1150,%rs24;
}
	// end inline asm
	// begin inline asm
	{add.f16 %rs1148,%rs1149,%rs25;
}
	// end inline asm
	// begin inline asm
	{add.f16 %rs1147,%rs1148,%rs26;
}
	// end inline asm
	@%p202 bra 	$L__BB9_52;
	add.s64 	%rd51, %rd3, 128;
	mov.b16 	%rs1104, 101;
	mov.b32 	%r727, {%rs1104, %rs1007};
	// begin inline asm
	st.relaxed.gpu.u32 [%rd51], %r727;
	// end inline asm
	bra.uni 	$L__BB9_52;
$L__BB9_10:
	// begin inline asm
	{add.f16x2 %r486,%r9,%r10;
}
	// end inline asm
	// begin inline asm
	{add.f16x2 %r489,%r486,%r11;
}
	// end inline asm
	// begin inline asm
	{add.f16x2 %r492,%r489,%r12;
}
	// end inline asm
	// begin inline asm
	{add.f16x2 %r495,%r492,%r13;
}
	// end inline asm
	// begin inline asm
	{add.f16x2 %r498,%r495,%r14;
}
	// end inline asm
	// begin inline asm
	{add.f16x2 %r501,%r498,%r15;
}
	// end inline asm
	// begin inline asm
	{add.f16x2 %r504,%r501,%r16;
}
	// end inline asm
	// begin inline asm
	{add.f16x2 %r507,%r504,%r17;
}
	// end inline asm
	// begin inline asm
	{add.f16x2 %r510,%r507,%r18;
}
	// end inline asm
	// begin inline asm
	{add.f16x2 %r513,%r510,%r19;
}
	// end inline asm
	// begin inline asm
	{add.f16x2 %r516,%r513,%r20;
}
	// end inline asm
	// begin inline asm
	{add.f16x2 %r519,%r516,%r21;
}
	// end inline asm
	mov.b32 	{%rs764, %rs765}, %r519;
	mov.b32 	%r524, {%rs765, %rs764};
	// begin inline asm
	{add.f16x2 %r522,%r519,%r524;
}
	// end inline asm
	cvt.u16.u32 	%rs751, %r522;
	and.b32  	%r526, %r522, 65535;
	mov.b32 	%r552, 1;
	mov.b32 	%r553, 0;
	mov.b32 	%r554, -1;
	// begin inline asm
	shfl.sync.up.b32 %r525, %r526, %r552, %r553, %r554;
	// end inline asm
	cvt.u16.u32 	%rs750, %r525;
	// begin inline asm
	{add.f16 %rs749,%rs750,%rs751;
}
	// end inline asm
	setp.lt.s32 	%p130, %r478, 1;
	selp.b16 	%rs754, %rs751, %rs749, %p130;
	cvt.u32.u16 	%r531, %rs754;
	mov.b32 	%r532, 2;
	// begin inline asm
	shfl.sync.up.b32 %r530, %r531, %r532, %r553, %r554;
	// end inline asm
	cvt.u16.u32 	%rs753, %r530;
	// begin inline asm
	{add.f16 %rs752,%rs753,%rs754;
}
	// end inline asm
	setp.lt.s32 	%p131, %r478, 2;
	selp.b16 	%rs757, %rs754, %rs752, %p131;
	cvt.u32.u16 	%r536, %rs757;
	mov.b32 	%r537, 4;
	// begin inline asm
	shfl.sync.up.b32 %r535, %r536, %r537, %r553, %r554;
	// end inline asm
	cvt.u16.u32 	%rs756, %r535;
	// begin inline asm
	{add.f16 %rs755,%rs756,%rs757;
}
	// end inline asm
	setp.lt.s32 	%p132, %r478, 4;
	selp.b16 	%rs760, %rs757, %rs755, %p132;
	cvt.u32.u16 	%r541, %rs760;
	mov.b32 	%r542, 8;
	// begin inline asm
	shfl.sync.up.b32 %r540, %r541, %r542, %r553, %r554;
	// end inline asm
	cvt.u16.u32 	%rs759, %r540;
	// begin inline asm
	{add.f16 %rs758,%rs759,%rs760;
}
	// end inline asm
	setp.lt.s32 	%p133, %r478, 8;
	selp.b16 	%rs763, %rs760, %rs758, %p133;
	cvt.u32.u16 	%r546, %rs763;
	mov.b32 	%r547, 16;
	// begin inline asm
	shfl.sync.up.b32 %r545, %r546, %r547, %r553, %r554;
	// end inline asm
	cvt.u16.u32 	%rs762, %r545;
	// begin inline asm
	{add.f16 %rs761,%rs762,%rs763;
}
	// end inline asm
	setp.lt.s32 	%p134, %r478, 16;
	selp.b16 	%rs766, %rs763, %rs761, %p134;
	cvt.u32.u16 	%r551, %rs766;
	// begin inline asm
	shfl.sync.up.b32 %r550, %r551, %r552, %r553, %r554;
	// end inline asm
	cvt.u16.u32 	%rs1145, %r550;
	setp.ne.s32 	%p135, %r478, 31;
	@%p135 bra 	$L__BB9_12;
	shl.b32 	%r555, %r6, 1;
	mov.u32 	%r556, _ZZN3cub18CUB_300001_SM_10006detail4scan16DeviceScanKernelINS2_10policy_hubI6__halfS5_S5_jN4cuda3std3__44plusIvEEE10Policy1000EPS5_SD_NS0_13ScanTileStateIS5_Lb1EEESA_NS0_8NullTypeEjS5_Lb0ESG_EEvT0_T1_T2_iT3_T4_T5_E12temp_storage;
	add.s32 	%r557, %r556, %r555;
	st.shared.u16 	[%r557+16], %rs761;
$L__BB9_12:
	bar.sync 	0;
	ld.shared.v4.b32 	{%r558, %r559, %r560, %r561}, [_ZZN3cub18CUB_300001_SM_10006detail4scan16DeviceScanKernelINS2_10policy_hubI6__halfS5_S5_jN4cuda3std3__44plusIvEEE10Policy1000EPS5_SD_NS0_13ScanTileStateIS5_Lb1EEESA_NS0_8NullTypeEjS5_Lb0ESG_EEvT0_T1_T2_iT3_T4_T5_E12temp_storage+16];
	mov.b32 	{%rs784, %rs787}, %r561;
	mov.b32 	{%rs778, %rs781}, %r560;
	mov.b32 	{%rs772, %rs775}, %r559;
	mov.b32 	{%rs768, %rs769}, %r558;
	// begin inline asm
	{add.f16 %rs767,%rs768,%rs769;
}
	// end inline asm
	setp.eq.s32 	%p136, %r6, 2;
	selp.b16 	%rs812, %rs767, %rs768, %p136;
	// begin inline asm
	{add.f16 %rs770,%rs767,%rs772;
}
	// end inline asm
	setp.eq.s32 	%p137, %r6, 3;
	selp.b16 	%rs813, %rs770, %rs812, %p137;
	// begin inline asm
	{add.f16 %rs773,%rs770,%rs775;
}
	// end inline asm
	setp.eq.s32 	%p138, %r6, 4;
	selp.b16 	%rs814, %rs773, %rs813, %p138;
	// begin inline asm
	{add.f16 %rs776,%rs773,%rs778;
}
	// end inline asm
	setp.eq.s32 	%p139, %r6, 5;
	selp.b16 	%rs815, %rs776, %rs814, %p139;
	// begin inline asm
	{add.f16 %rs779,%rs776,%rs781;
}
	// end inline asm
	setp.eq.s32 	%p140, %r6, 6;
	selp.b16 	%rs816, %rs779, %rs815, %p140;
	// begin inline asm
	{add.f16 %rs782,%rs779,%rs784;
}
	// end inline asm
	setp.eq.s32 	%p141, %r6, 7;
	selp.b16 	%rs817, %rs782, %rs816, %p141;
	// begin inline asm
	{add.f16 %rs785,%rs782,%rs787;
}
	// end inline asm
	setp.eq.s32 	%p142, %r6, 8;
	selp.b16 	%rs818, %rs785, %rs817, %p142;
	ld.shared.v4.b32 	{%r562, %r563, %r564, %r565}, [_ZZN3cub18CUB_300001_SM_10006detail4scan16DeviceScanKernelINS2_10policy_hubI6__halfS5_S5_jN4cuda3std3__44plusIvEEE10Policy1000EPS5_SD_NS0_13ScanTileStateIS5_Lb1EEESA_NS0_8NullTypeEjS5_Lb0ESG_EEvT0_T1_T2_iT3_T4_T5_E12temp_storage+32];
	mov.b32 	{%rs808, %rs811}, %r565;
	mov.b32 	{%rs802, %rs805}, %r564;
	mov.b32 	{%rs796, %rs799}, %r563;
	mov.b32 	{%rs790, %rs793}, %r562;
	// begin inline asm
	{add.f16 %rs788,%rs785,%rs790;
}
	// end inline asm
	setp.eq.s32 	%p143, %r6, 9;
	selp.b16 	%rs819, %rs788, %rs818, %p143;
	// begin inline asm
	{add.f16 %rs791,%rs788,%rs793;
}
	// end inline asm
	setp.eq.s32 	%p144, %r6, 10;
	selp.b16 	%rs820, %rs791, %rs819, %p144;
	// begin inline asm
	{add.f16 %rs794,%rs791,%rs796;
}
	// end inline asm
	setp.eq.s32 	%p145, %r6, 11;
	selp.b16 	%rs821, %rs794, %rs820, %p145;
	// begin inline asm
	{add.f16 %rs797,%rs794,%rs799;
}
	// end inline asm
	setp.eq.s32 	%p146, %r6, 12;
	selp.b16 	%rs822, %rs797, %rs821, %p146;
	// begin inline asm
	{add.f16 %rs800,%rs797,%rs802;
}
	// end inline asm
	setp.eq.s32 	%p147, %r6, 13;
	selp.b16 	%rs823, %rs800, %rs822, %p147;
	// begin inline asm
	{add.f16 %rs803,%rs800,%rs805;
}
	// end inline asm
	setp.eq.s32 	%p148, %r6, 14;
	selp.b16 	%rs824, %rs803, %rs823, %p148;
	// begin inline asm
	{add.f16 %rs806,%rs803,%rs808;
}
	// end inline asm
	setp.eq.s32 	%p149, %r6, 15;
	selp.b16 	%rs62, %rs806, %rs824, %p149;
	// begin inline asm
	{add.f16 %rs809,%rs806,%rs811;
}
	// end inline asm
	setp.lt.u32 	%p150, %r4, 32;
	@%p150 bra 	$L__BB9_14;
	// begin inline asm
	{add.f16 %rs825,%rs62,%rs1145;
}
	// end inline asm
	setp.eq.s32 	%p151, %r478, 0;
	selp.b16 	%rs1145, %rs62, %rs825, %p151;
	bra.uni 	$L__BB9_49;
$L__BB9_14:
	setp.ne.s32 	%p152, %r4, 0;
	mul.wide.s32 	%rd40, %r1, 4;
	add.s64 	%rd5, %rd3, %rd40;
	@%p152 bra 	$L__BB9_16;
	st.shared.u16 	[_ZZN3cub18CUB_300001_SM_10006detail4scan16DeviceScanKernelINS2_10policy_hubI6__halfS5_S5_jN4cuda3std3__44plusIvEEE10Policy1000EPS5_SD_NS0_13ScanTileStateIS5_Lb1EEESA_NS0_8NullTypeEjS5_Lb0ESG_EEvT0_T1_T2_iT3_T4_T5_E12temp_storage+6], %rs809;
	add.s64 	%rd41, %rd5, 128;
	mov.b16 	%rs828, 100;
	mov.b32 	%r566, {%rs828, %rs809};
	// begin inline asm
	st.relaxed.gpu.u32 [%rd41], %r566;
	// end inline asm
$L__BB9_16:
	not.b32 	%r570, %r4;
	add.s32 	%r744, %r1, %r570;
	mov.b32 	%r567, 720;
	// begin inline asm
	nanosleep.u32 %r567;
	// end inline asm
	mul.wide.s32 	%rd43, %r744, 4;
	add.s64 	%rd44, %rd3, %rd43;
	add.s64 	%rd42, %rd44, 128;
	// begin inline asm
	ld.relaxed.gpu.u32 %r742, [%rd42];
	// end inline asm
	mov.b32 	%r741, 692;
$L__BB9_17:
	mov.b32 	{%rs1138, %rs1134}, %r742;
	setp.eq.s16 	%p153, %rs1138, 99;
	mov.b32 	%r571, -1;
	vote.sync.any.pred 	%p154, %p153, %r571;
	not.pred 	%p155, %p154;
	@%p155 bra 	$L__BB9_19;
	// begin inline asm
	nanosleep.u32 %r741;
	// end inline asm
	shr.u32 	%r741, %r741, 1;
	// begin inline asm
	ld.relaxed.gpu.u32 %r742, [%rd42];
	// end inline asm
	bra.uni 	$L__BB9_17;
$L__BB9_19:
	setp.eq.s16 	%p156, %rs1138, 101;
	mov.b32 	%r578, -1;
	vote.sync.ballot.b32 	%r579, %p156, %r578;
	// begin inline asm
	mov.u32 %r573, %lanemask_ge;
	// end inline asm
	and.b32  	%r580, %r579, %r573;
	or.b32  	%r581, %r580, -2147483648;
	add.s32 	%r582, %r581, -1;
	not.b32 	%r583, %r581;
	and.b32  	%r584, %r583, %r582;
	popc.b32 	%r29, %r584;
	cvt.u32.u16 	%r575, %rs1134;
	mov.b32 	%r576, 1;
	// begin inline asm
	shfl.sync.down.b32 %r574, %r575, %r576, %r29, %r578;
	// end inline asm
	setp.ge.s32 	%p158, %r478, %r29;
	@%p158 bra 	$L__BB9_21;
	cvt.u16.u32 	%rs830, %r574;
	// begin inline asm
	{add.f16 %rs1134,%rs830,%rs1134;
}
	// end inline asm
$L__BB9_21:
	cvt.u32.u16 	%r586, %rs1134;
	mov.b32 	%r587, 2;
	mov.b32 	%r589, -1;
	// begin inline asm
	shfl.sync.down.b32 %r585, %r586, %r587, %r29, %r589;
	// end inline asm
	add.s32 	%r32, %r478, 2;
	setp.gt.s32 	%p159, %r32, %r29;
	@%p159 bra 	$L__BB9_23;
	cvt.u16.u32 	%rs833, %r585;
	// begin inline asm
	{add.f16 %rs1134,%rs833,%rs1134;
}
	// end inline asm
$L__BB9_23:
	cvt.u32.u16 	%r591, %rs1134;
	mov.b32 	%r592, 4;
	mov.b32 	%r594, -1;
	// begin inline asm
	shfl.sync.down.b32 %r590, %r591, %r592, %r29, %r594;
	// end inline asm
	add.s32 	%r34, %r478, 4;
	setp.gt.s32 	%p160, %r34, %r29;
	@%p160 bra 	$L__BB9_25;
	cvt.u16.u32 	%rs836, %r590;
	// begin inline asm
	{add.f16 %rs1134,%rs836,%rs1134;
}
	// end inline asm
$L__BB9_25:
	cvt.u32.u16 	%r596, %rs1134;
	mov.b32 	%r597, 8;
	mov.b32 	%r599, -1;
	// begin inline asm
	shfl.sync.down.b32 %r595, %r596, %r597, %r29, %r599;
	// end inline asm
	add.s32 	%r36, %r478, 8;
	setp.gt.s32 	%p161, %r36, %r29;
	@%p161 bra 	$L__BB9_27;
	cvt.u16.u32 	%rs839, %r595;
	// begin inline asm
	{add.f16 %rs1134,%rs839,%rs1134;
}
	// end inline asm
$L__BB9_27:
	cvt.u32.u16 	%r601, %rs1134;
	mov.b32 	%r602, 16;
	mov.b32 	%r604, -1;
	// begin inline asm
	shfl.sync.down.b32 %r600, %r601, %r602, %r29, %r604;
	// end inline asm
	add.s32 	%r38, %r478, 16;
	setp.gt.s32 	%p162, %r38, %r29;
	@%p162 bra 	$L__BB9_29;
	cvt.u16.u32 	%rs842, %r600;
	// begin inline asm
	{add.f16 %rs1134,%rs842,%rs1134;
}
	// end inline asm
$L__BB9_29:
	add.s64 	%rd7, %rd3, 128;
	mov.b32 	%r743, 692;
$L__BB9_30:
	setp.ne.s16 	%p163, %rs1138, 101;
	mov.b32 	%r606, -1;
	vote.sync.all.pred 	%p164, %p163, %r606;
	not.pred 	%p165, %p164;
	@%p165 bra 	$L__BB9_45;
	shr.u32 	%r743, %r743, 1;
	mul.wide.s32 	%rd47, %r744, 4;
	add.s64 	%rd48, %rd7, %rd47;
	add.s64 	%rd46, %rd48, -128;
	// begin inline asm
	ld.relaxed.gpu.u32 %r746, [%rd46];
	// end inline asm
	mov.u32 	%r745, %r743;
$L__BB9_32:
	mov.b32 	{%rs1138, %rs1141}, %r746;
	setp.eq.s16 	%p169, %rs1138, 99;
	mov.b32 	%r610, -1;
	vote.sync.any.pred 	%p170, %p169, %r610;
	not.pred 	%p171, %p170;
	@%p171 bra 	$L__BB9_34;
	// begin inline asm
	nanosleep.u32 %r745;
	// end inline asm
	shr.u32 	%r745, %r745, 1;
	// begin inline asm
	ld.relaxed.gpu.u32 %r746, [%rd46];
	// end inline asm
	bra.uni 	$L__BB9_32;
$L__BB9_34:
	setp.eq.s16 	%p172, %rs1138, 101;
	mov.b32 	%r616, -1;
	vote.sync.ballot.b32 	%r617, %p172, %r616;
	and.b32  	%r618, %r617, %r573;
	or.b32  	%r619, %r618, -2147483648;
	add.s32 	%r620, %r619, -1;
	not.b32 	%r621, %r619;
	and.b32  	%r622, %r621, %r620;
	popc.b32 	%r47, %r622;
	cvt.u32.u16 	%r613, %rs1141;
	mov.b32 	%r614, 1;
	// begin inline asm
	shfl.sync.down.b32 %r612, %r613, %r614, %r47, %r616;
	// end inline asm
	setp.ge.s32 	%p174, %r478, %r47;
	@%p174 bra 	$L__BB9_36;
	cvt.u16.u32 	%rs930, %r612;
	// begin inline asm
	{add.f16 %rs1141,%rs930,%rs1141;
}
	// end inline asm
$L__BB9_36:
	cvt.u32.u16 	%r624, %rs1141;
	mov.b32 	%r625, 2;
	mov.b32 	%r627, -1;
	// begin inline asm
	shfl.sync.down.b32 %r623, %r624, %r625, %r47, %r627;
	// end inline asm
	setp.gt.s32 	%p175, %r32, %r47;
	@%p175 bra 	$L__BB9_38;
	cvt.u16.u32 	%rs933, %r623;
	// begin inline asm
	{add.f16 %rs1141,%rs933,%rs1141;
}
	// end inline asm
$L__BB9_38:
	cvt.u32.u16 	%r629, %rs1141;
	mov.b32 	%r630, 4;
	mov.b32 	%r632, -1;
	// begin inline asm
	shfl.sync.down.b32 %r628, %r629, %r630, %r47, %r632;
	// end inline asm
	setp.gt.s32 	%p176, %r34, %r47;
	@%p176 bra 	$L__BB9_40;
	cvt.u16.u32 	%rs936, %r628;
	// begin inline asm
	{add.f16 %rs1141,%rs936,%rs1141;
}
	// end inline asm
$L__BB9_40:
	cvt.u32.u16 	%r634, %rs1141;
	mov.b32 	%r635, 8;
	mov.b32 	%r637, -1;
	// begin inline asm
	shfl.sync.down.b32 %r633, %r634, %r635, %r47, %r637;
	// end inline asm
	setp.gt.s32 	%p177, %r36, %r47;
	@%p177 bra 	$L__BB9_42;
	cvt.u16.u32 	%rs939, %r633;
	// begin inline asm
	{add.f16 %rs1141,%rs939,%rs1141;
}
	// end inline asm
$L__BB9_42:
	cvt.u32.u16 	%r639, %rs1141;
	mov.b32 	%r640, 16;
	mov.b32 	%r642, -1;
	// begin inline asm
	shfl.sync.down.b32 %r638, %r639, %r640, %r47, %r642;
	// end inline asm
	setp.gt.s32 	%p178, %r38, %r47;
	@%p178 bra 	$L__BB9_44;
	cvt.u16.u32 	%rs942, %r638;
	// begin inline asm
	{add.f16 %rs1141,%rs942,%rs1141;
}
	// end inline asm
$L__BB9_44:
	// begin inline asm
	{add.f16 %rs1134,%rs1141,%rs1134;
}
	// end inline asm
	add.s32 	%r744, %r744, -32;
	bra.uni 	$L__BB9_30;
$L__BB9_45:
	@%p152 bra 	$L__BB9_47;
	// begin inline asm
	{add.f16 %rs844,%rs1134,%rs809;
}
	// end inline asm
	add.s64 	%rd45, %rd5, 128;
	mov.b16 	%rs847, 101;
	mov.b32 	%r608, {%rs847, %rs844};
	// begin inline asm
	st.relaxed.gpu.u32 [%rd45], %r608;
	// end inline asm
	st.shared.u16 	[_ZZN3cub18CUB_300001_SM_10006detail4scan16DeviceScanKernelINS2_10policy_hubI6__halfS5_S5_jN4cuda3std3__44plusIvEEE10Policy1000EPS5_SD_NS0_13ScanTileStateIS5_Lb1EEESA_NS0_8NullTypeEjS5_Lb0ESG_EEvT0_T1_T2_iT3_T4_T5_E12temp_storage+2], %rs1134;
	st.shared.u16 	[_ZZN3cub18CUB_300001_SM_10006detail4scan16DeviceScanKernelINS2_10policy_hubI6__halfS5_S5_jN4cuda3std3__44plusIvEEE10Policy1000EPS5_SD_NS0_13ScanTileStateIS5_Lb1EEESA_NS0_8NullTypeEjS5_Lb0ESG_EEvT0_T1_T2_iT3_T4_T5_E12temp_storage+4], %rs844;
$L__BB9_47:
	setp.ne.s32 	%p167, %r478, 0;
	@%p167 bra 	$L__BB9_49;
	st.shared.u16 	[_ZZN3cub18CUB_300001_SM_10006detail4scan16DeviceScanKernelINS2_10policy_hubI6__halfS5_S5_jN4cuda3std3__44plusIvEEE10Policy1000EPS5_SD_NS0_13ScanTileStateIS5_Lb1EEESA_NS0_8NullTypeEjS5_Lb0ESG_EEvT0_T1_T2_iT3_T4_T5_E12temp_storage+64], %rs1134;
	mov.u16 	%rs1145, %rs1134;
$L__BB9_49:
	bar.sync 	0;
	setp.eq.s32 	%p168, %r4, 0;
	@%p168 bra 	$L__BB9_51;
	ld.shared.u16 	%rs849, [_ZZN3cub18CUB_300001_SM_10006detail4scan16DeviceScanKernelINS2_10policy_hubI6__halfS5_S5_jN4cuda3std3__44plusIvEEE10Policy1000EPS5_SD_NS0_13ScanTileStateIS5_Lb1EEESA_NS0_8NullTypeEjS5_Lb0ESG_EEvT0_T1_T2_iT3_T4_T5_E12temp_storage+64];
	// begin inline asm
	{add.f16 %rs1145,%rs849,%rs1145;
}
	// end inline asm
$L__BB9_51:
	// begin inline asm
	{add.f16 %rs1132,%rs1145,%rs1132;
}
	// end inline asm
	// begin inline asm
	{add.f16 %rs1171,%rs1132,%rs2;
}
	// end inline asm
	// begin inline asm
	{add.f16 %rs1170,%rs1171,%rs3;
}
	// end inline asm
	// begin inline asm
	{add.f16 %rs1169,%rs1170,%rs4;
}
	// end inline asm
	// begin inline asm
	{add.f16 %rs1168,%rs1169,%rs5;
}
	// end inline asm
	// begin inline asm
	{add.f16 %rs1167,%rs1168,%rs6;
}
	// end inline asm
	// begin inline asm
	{add.f16 %rs1166,%rs1167,%rs7;
}
	// end inline asm
	// begin inline asm
	{add.f16 %rs1165,%rs1166,%rs8;
}
	// end inline asm
	// begin inline asm
	{add.f16 %rs1164,%rs1165,%rs9;
}
	// end inline asm
	// begin inline asm
	{add.f16 %rs1163,%rs1164,%rs10;
}
	// end inline asm
	// begin inline asm
	{add.f16 %rs1162,%rs1163,%rs11;
}
	// end inline asm
	// begin inline asm
	{add.f16 %rs1161,%rs1162,%rs12;
}
	// end inline asm
	// begin inline asm
	{add.f16 %rs1160,%rs1161,%rs13;
}
	// end inline asm
	// begin inline asm
	{add.f16 %rs1159,%rs1160,%rs14;
}
	// end inline asm
	// begin inline asm
	{add.f16 %rs1158,%rs1159,%rs15;
}
	// end inline asm
	// begin inline asm
	{add.f16 %rs1157,%rs1158,%rs16;
}
	// end inline asm
	// begin inline asm
	{add.f16 %rs1156,%rs1157,%rs17;
}
	// end inline asm
	// begin inline asm
	{add.f16 %rs1155,%rs1156,%rs18;
}
	// end inline asm
	// begin inline asm
	{add.f16 %rs1154,%rs1155,%rs19;
}
	// end inline asm
	// begin inline asm
	{add.f16 %rs1153,%rs1154,%rs20;
}
	// end inline asm
	// begin inline asm
	{add.f16 %rs1152,%rs1153,%rs21;
}
	// end inline asm
	// begin inline asm
	{add.f16 %rs1151,%rs1152,%rs22;
}
	// end inline asm
	// begin inline asm
	{add.f16 %rs1150,%rs1151,%rs23;
}
	// end inline asm
	// begin inline asm
	{add.f16 %rs1149,%rs1150,%rs24;
}
	// end inline asm
	// begin inline asm
	{add.f16 %rs1148,%rs1149,%rs25;
}
	// end inline asm
	// begin inline asm
	{add.f16 %rs1147,%rs1148,%rs26;
}
	// end inline asm
$L__BB9_52:
	bar.sync 	0;
	mov.b32 	%r728, {%rs1132, %rs1171};
	st.shared.u32 	[%r8], %r728;
	mov.b32 	%r729, {%rs1170, %rs1169};
	st.shared.u32 	[%r8+4], %r729;
	mov.b32 	%r730, {%rs1168, %rs1167};
	st.shared.u32 	[%r8+8], %r730;
	mov.b32 	%r731, {%rs1166, %rs1165};
	st.shared.u32 	[%r8+12], %r731;
	mov.b32 	%r732, {%rs1164, %rs1163};
	st.shared.u32 	[%r8+16], %r732;
	mov.b32 	%r733, {%rs1162, %rs1161};
	st.shared.u32 	[%r8+20], %r733;
	mov.b32 	%r734, {%rs1160, %rs1159};
	st.shared.u32 	[%r8+24], %r734;
	mov.b32 	%r735, {%rs1158, %rs1157};
	st.shared.u32 	[%r8+28], %r735;
	mov.b32 	%r736, {%rs1156, %rs1155};
	st.shared.u32 	[%r8+32], %r736;
	mov.b32 	%r737, {%rs1154, %rs1153};
	st.shared.u32 	[%r8+36], %r737;
	mov.b32 	%r738, {%rs1152, %rs1151};
	st.shared.u32 	[%r8+40], %r738;
	mov.b32 	%r739, {%rs1150, %rs1149};
	st.shared.u32 	[%r8+44], %r739;
	mov.b32 	%r740, {%rs1148, %rs1147};
	st.shared.u32 	[%r8+48], %r740;
	bar.warp.sync 	-1;
	ld.shared.u16 	%rs1105, [%r7];
	ld.shared.u16 	%rs1106, [%r7+64];
	ld.shared.u16 	%rs1107, [%r7+128];
	ld.shared.u16 	%rs1108, [%r7+192];
	ld.shared.u16 	%rs1109, [%r7+256];
	ld.shared.u16 	%rs1110, [%r7+320];
	ld.shared.u16 	%rs1111, [%r7+384];
	ld.shared.u16 	%rs1112, [%r7+448];
	ld.shared.u16 	%rs1113, [%r7+512];
	ld.shared.u16 	%rs1114, [%r7+576];
	ld.shared.u16 	%rs1115, [%r7+640];
	ld.shared.u16 	%rs1116, [%r7+704];
	ld.shared.u16 	%rs1117, [%r7+768];
	ld.shared.u16 	%rs1118, [%r7+832];
	ld.shared.u16 	%rs1119, [%r7+896];
	ld.shared.u16 	%rs1120, [%r7+960];
	ld.shared.u16 	%rs1121, [%r7+1024];
	ld.shared.u16 	%rs1122, [%r7+1088];
	ld.shared.u16 	%rs1123, [%r7+1152];
	ld.shared.u16 	%rs1124, [%r7+1216];
	ld.shared.u16 	%rs1125, [%r7+1280];
	ld.shared.u16 	%rs1126, [%r7+1344];
	ld.shared.u16 	%rs1127, [%r7+1408];
	ld.shared.u16 	%rs1128, [%r7+1472];
	ld.shared.u16 	%rs1129, [%r7+1536];
	ld.shared.u16 	%rs1130, [%r7+1600];
	add.s64 	%rd53, %rd1, %rd38;
	st.global.u16 	[%rd53], %rs1105;
	st.global.u16 	[%rd53+64], %rs1106;
	st.global.u16 	[%rd53+128], %rs1107;
	st.global.u16 	[%rd53+192], %rs1108;
	st.global.u16 	[%rd53+256], %rs1109;
	st.global.u16 	[%rd53+320], %rs1110;
	st.global.u16 	[%rd53+384], %rs1111;
	st.global.u16 	[%rd53+448], %rs1112;
	st.global.u16 	[%rd53+512], %rs1113;
	st.global.u16 	[%rd53+576], %rs1114;
	st.global.u16 	[%rd53+640], %rs1115;
	st.global.u16 	[%rd53+704], %rs1116;
	st.global.u16 	[%rd53+768], %rs1117;
	st.global.u16 	[%rd53+832], %rs1118;
	st.global.u16 	[%rd53+896], %rs1119;
	st.global.u16 	[%rd53+960], %rs1120;
	st.global.u16 	[%rd53+1024], %rs1121;
	st.global.u16 	[%rd53+1088], %rs1122;
	st.global.u16 	[%rd53+1152], %rs1123;
	st.global.u16 	[%rd53+1216], %rs1124;
	st.global.u16 	[%rd53+1280], %rs1125;
	st.global.u16 	[%rd53+1344], %rs1126;
	st.global.u16 	[%rd53+1408], %rs1127;
	st.global.u16 	[%rd53+1472], %rs1128;
	st.global.u16 	[%rd53+1536], %rs1129;
	st.global.u16 	[%rd53+1600], %rs1130;
	bra.uni 	$L__BB9_210;
$L__BB9_53:
	setp.eq.s32 	%p2, %r3, 0;
	@%p2 bra 	$L__BB9_210;
	cvt.u64.u32 	%rd9, %r2;
	mul.wide.u32 	%rd18, %r2, 2;
	add.s64 	%rd19, %rd2, %rd18;
	mov.u32 	%r54, %tid.x;
	ld.global.u16 	%rs1198, [%rd19];
	and.b32  	%r117, %r54, 31;
	and.b32  	%r118, %r54, 992;
	mul.lo.s32 	%r119, %r118, 26;
	or.b32  	%r55, %r119, %r117;
	setp.ge.u32 	%p3, %r55, %r3;
	shl.b32 	%r120, %r55, 1;
	cvt.u64.u32 	%rd20, %r120;
	add.s64 	%rd10, %rd19, %rd20;
	mov.u16 	%rs1173, %rs1198;
	@%p3 bra 	$L__BB9_56;
	ld.global.u16 	%rs1173, [%rd10];
$L__BB9_56:
	add.s32 	%r56, %r55, 32;
	setp.ge.u32 	%p4, %r56, %r3;
	mov.u16 	%rs1174, %rs1198;
	@%p4 bra 	$L__BB9_58;
	ld.global.u16 	%rs1174, [%rd10+64];
$L__BB9_58:
	add.s32 	%r121, %r55, 64;
	setp.ge.u32 	%p5, %r121, %r3;
	mov.u16 	%rs1175, %rs1198;
	@%p5 bra 	$L__BB9_60;
	ld.global.u16 	%rs1175, [%rd10+128];
$L__BB9_60:
	add.s32 	%r57, %r55, 96;
	setp.ge.u32 	%p6, %r57, %r3;
	mov.u16 	%rs1176, %rs1198;
	@%p6 bra 	$L__BB9_62;
	ld.global.u16 	%rs1176, [%rd10+192];
$L__BB9_62:
	add.s32 	%r58, %r55, 128;
	setp.ge.u32 	%p7, %r58, %r3;
	mov.u16 	%rs1177, %rs1198;
	@%p7 bra 	$L__BB9_64;
	ld.global.u16 	%rs1177, [%rd10+256];
$L__BB9_64:
	add.s32 	%r59, %r55, 160;
	setp.ge.u32 	%p8, %r59, %r3;
	mov.u16 	%rs1178, %rs1198;
	@%p8 bra 	$L__BB9_66;
	ld.global.u16 	%rs1178, [%rd10+320];
$L__BB9_66:
	add.s32 	%r122, %r55, 192;
	setp.ge.u32 	%p9, %r122, %r3;
	mov.u16 	%rs1179, %rs1198;
	@%p9 bra 	$L__BB9_68;
	ld.global.u16 	%rs1179, [%rd10+384];
$L__BB9_68:
	add.s32 	%r123, %r55, 224;
	setp.ge.u32 	%p10, %r123, %r3;
	mov.u16 	%rs1180, %rs1198;
	@%p10 bra 	$L__BB9_70;
	ld.global.u16 	%rs1180, [%rd10+448];
$L__BB9_70:
	add.s32 	%r60, %r55, 256;
	setp.ge.u32 	%p11, %r60, %r3;
	mov.u16 	%rs1181, %rs1198;
	@%p11 bra 	$L__BB9_72;
	ld.global.u16 	%rs1181, [%rd10+512];
$L__BB9_72:
	add.s32 	%r61, %r55, 288;
	setp.ge.u32 	%p12, %r61, %r3;
	mov.u16 	%rs1182, %rs1198;
	@%p12 bra 	$L__BB9_74;
	ld.global.u16 	%rs1182, [%rd10+576];
$L__BB9_74:
	add.s32 	%r124, %r55, 320;
	setp.ge.u32 	%p13, %r124, %r3;
	mov.u16 	%rs1183, %rs1198;
	@%p13 bra 	$L__BB9_76;
	ld.global.u16 	%rs1183, [%rd10+640];
$L__BB9_76:
	add.s32 	%r62, %r55, 352;
	setp.ge.u32 	%p14, %r62, %r3;
	mov.u16 	%rs1184, %rs1198;
	@%p14 bra 	$L__BB9_78;
	ld.global.u16 	%rs1184, [%rd10+704];
$L__BB9_78:
	add.s32 	%r125, %r55, 384;
	setp.ge.u32 	%p15, %r125, %r3;
	mov.u16 	%rs1185, %rs1198;
	@%p15 bra 	$L__BB9_80;
	ld.global.u16 	%rs1185, [%rd10+768];
$L__BB9_80:
	add.s32 	%r126, %r55, 416;
	setp.ge.u32 	%p16, %r126, %r3;
	mov.u16 	%rs1186, %rs1198;
	@%p16 bra 	$L__BB9_82;
	ld.global.u16 	%rs1186, [%rd10+832];
$L__BB9_82:
	add.s32 	%r127, %r55, 448;
	setp.ge.u32 	%p17, %r127, %r3;
	mov.u16 	%rs1187, %rs1198;
	@%p17 bra 	$L__BB9_84;
	ld.global.u16 	%rs1187, [%rd10+896];
$L__BB9_84:
	add.s32 	%r63, %r55, 480;
	setp.ge.u32 	%p18, %r63, %r3;
	mov.u16 	%rs1188, %rs1198;
	@%p18 bra 	$L__BB9_86;
	ld.global.u16 	%rs1188, [%rd10+960];
$L__BB9_86:
	add.s32 	%r64, %r55, 512;
	setp.ge.u32 	%p19, %r64, %r3;
	mov.u16 	%rs1189, %rs1198;
	@%p19 bra 	$L__BB9_88;
	ld.global.u16 	%rs1189, [%rd10+1024];
$L__BB9_88:
	add.s32 	%r128, %r55, 544;
	setp.ge.u32 	%p20, %r128, %r3;
	mov.u16 	%rs1190, %rs1198;
	@%p20 bra 	$L__BB9_90;
	ld.global.u16 	%rs1190, [%rd10+1088];
$L__BB9_90:
	add.s32 	%r129, %r55, 576;
	setp.ge.u32 	%p21, %r129, %r3;
	mov.u16 	%rs1191, %rs1198;
	@%p21 bra 	$L__BB9_92;
	ld.global.u16 	%rs1191, [%rd10+1152];
$L__BB9_92:
	add.s32 	%r130, %r55, 608;
	setp.ge.u32 	%p22, %r130, %r3;
	mov.u16 	%rs1192, %rs1198;
	@%p22 bra 	$L__BB9_94;
	ld.global.u16 	%rs1192, [%rd10+1216];
$L__BB9_94:
	add.s32 	%r65, %r55, 640;
	setp.ge.u32 	%p23, %r65, %r3;
	mov.u16 	%rs1193, %rs1198;
	@%p23 bra 	$L__BB9_96;
	ld.global.u16 	%rs1193, [%rd10+1280];
$L__BB9_96:
	add.s32 	%r66, %r55, 672;
	setp.ge.u32 	%p24, %r66, %r3;
	mov.u16 	%rs1194, %rs1198;
	@%p24 bra 	$L__BB9_98;
	ld.global.u16 	%rs1194, [%rd10+1344];
$L__BB9_98:
	add.s32 	%r131, %r55, 704;
	setp.ge.u32 	%p25, %r131, %r3;
	mov.u16 	%rs1195, %rs1198;
	@%p25 bra 	$L__BB9_100;
	ld.global.u16 	%rs1195, [%rd10+1408];
$L__BB9_100:
	add.s32 	%r67, %r55, 736;
	setp.ge.u32 	%p26, %r67, %r3;
	mov.u16 	%rs1196, %rs1198;
	@%p26 bra 	$L__BB9_102;
	ld.global.u16 	%rs1196, [%rd10+1472];
$L__BB9_102:
	add.s32 	%r132, %r55, 768;
	setp.ge.u32 	%p27, %r132, %r3;
	mov.u16 	%rs1197, %rs1198;
	@%p27 bra 	$L__BB9_104;
	ld.global.u16 	%rs1197, [%rd10+1536];
$L__BB9_104:
	add.s32 	%r133, %r55, 800;
	setp.ge.u32 	%p28, %r133, %r3;
	@%p28 bra 	$L__BB9_106;
	ld.global.u16 	%rs1198, [%rd10+1600];
$L__BB9_106:
	// begin inline asm
	mov.u32 %r134, %laneid;
	// end inline asm
	shr.u32 	%r69, %r54, 5;
	mad.lo.s32 	%r135, %r69, 832, %r134;
	shl.b32 	%r136, %r135, 1;
	mov.u32 	%r137, _ZZN3cub18CUB_300001_SM_10006detail4scan16DeviceScanKernelINS2_10policy_hubI6__halfS5_S5_jN4cuda3std3__44plusIvEEE10Policy1000EPS5_SD_NS0_13ScanTileStateIS5_Lb1EEESA_NS0_8NullTypeEjS5_Lb0ESG_EEvT0_T1_T2_iT3_T4_T5_E12temp_storage;
	add.s32 	%r70, %r137, %r136;
	st.shared.u16 	[%r70], %rs1173;
	st.shared.u16 	[%r70+64], %rs1174;
	st.shared.u16 	[%r70+128], %rs1175;
	st.shared.u16 	[%r70+192], %rs1176;
	st.shared.u16 	[%r70+256], %rs1177;
	st.shared.u16 	[%r70+320], %rs1178;
	st.shared.u16 	[%r70+384], %rs1179;
	st.shared.u16 	[%r70+448], %rs1180;
	st.shared.u16 	[%r70+512], %rs1181;
	st.shared.u16 	[%r70+576], %rs1182;
	st.shared.u16 	[%r70+640], %rs1183;
	st.shared.u16 	[%r70+704], %rs1184;
	st.shared.u16 	[%r70+768], %rs1185;
	st.shared.u16 	[%r70+832], %rs1186;
	st.shared.u16 	[%r70+896], %rs1187;
	st.shared.u16 	[%r70+960], %rs1188;
	st.shared.u16 	[%r70+1024], %rs1189;
	st.shared.u16 	[%r70+1088], %rs1190;
	st.shared.u16 	[%r70+1152], %rs1191;
	st.shared.u16 	[%r70+1216], %rs1192;
	st.shared.u16 	[%r70+1280], %rs1193;
	st.shared.u16 	[%r70+1344], %rs1194;
	st.shared.u16 	[%r70+1408], %rs1195;
	st.shared.u16 	[%r70+1472], %rs1196;
	st.shared.u16 	[%r70+1536], %rs1197;
	st.shared.u16 	[%r70+1600], %rs1198;
	bar.warp.sync 	-1;
	mad.lo.s32 	%r71, %r134, 50, %r70;
	ld.shared.u32 	%r72, [%r71];
	mov.b32 	{%rs1200, %rs201}, %r72;
	ld.shared.u32 	%r73, [%r71+4];
	mov.b32 	{%rs202, %rs203}, %r73;
	ld.shared.u32 	%r74, [%r71+8];
	mov.b32 	{%rs204, %rs205}, %r74;
	ld.shared.u32 	%r75, [%r71+12];
	mov.b32 	{%rs206, %rs207}, %r75;
	ld.shared.u32 	%r76, [%r71+16];
	mov.b32 	{%rs208, %rs209}, %r76;
	ld.shared.u32 	%r77, [%r71+20];
	mov.b32 	{%rs210, %rs211}, %r77;
	ld.shared.u32 	%r78, [%r71+24];
	mov.b32 	{%rs212, %rs213}, %r78;
	ld.shared.u32 	%r79, [%r71+28];
	mov.b32 	{%rs214, %rs215}, %r79;
	ld.shared.u32 	%r80, [%r71+32];
	mov.b32 	{%rs216, %rs217}, %r80;
	ld.shared.u32 	%r81, [%r71+36];
	mov.b32 	{%rs218, %rs219}, %r81;
	ld.shared.u32 	%r82, [%r71+40];
	mov.b32 	{%rs220, %rs221}, %r82;
	ld.shared.u32 	%r83, [%r71+44];
	mov.b32 	{%rs222, %rs223}, %r83;
	ld.shared.u32 	%r84, [%r71+48];
	mov.b32 	{%rs224, %rs225}, %r84;
	bar.sync 	0;
	setp.ne.s32 	%p29, %r1, 0;
	@%p29 bra 	$L__BB9_114;
	// begin inline asm
	{add.f16x2 %r307,%r72,%r73;
}
	// end inline asm
	// begin inline asm
	{add.f16x2 %r310,%r307,%r74;
}
	// end inline asm
	// begin inline asm
	{add.f16x2 %r313,%r310,%r75;
}
	// end inline asm
	// begin inline asm
	{add.f16x2 %r316,%r313,%r76;
}
	// end inline asm
	// begin inline asm
	{add.f16x2 %r319,%r316,%r77;
}
	// end inline asm
	// begin inline asm
	{add.f16x2 %r322,%r319,%r78;
}
	// end inline asm
	// begin inline asm
	{add.f16x2 %r325,%r322,%r79;
}
	// end inline asm
	// begin inline asm
	{add.f16x2 %r328,%r325,%r80;
}
	// end inline asm
	// begin inline asm
	{add.f16x2 %r331,%r328,%r81;
}
	// end inline asm
	// begin inline asm
	{add.f16x2 %r334,%r331,%r82;
}
	// end inline asm
	// begin inline asm
	{add.f16x2 %r337,%r334,%r83;
}
	// end inline asm
	// begin inline asm
	{add.f16x2 %r340,%r337,%r84;
}
	// end inline asm
	mov.b32 	{%rs584, %rs585}, %r340;
	mov.b32 	%r345, {%rs585, %rs584};
	// begin inline asm
	{add.f16x2 %r343,%r340,%r345;
}
	// end inline asm
	cvt.u16.u32 	%rs571, %r343;
	and.b32  	%r347, %r343, 65535;
	mov.b32 	%r373, 1;
	mov.b32 	%r374, 0;
	mov.b32 	%r375, -1;
	// begin inline asm
	shfl.sync.up.b32 %r346, %r347, %r373, %r374, %r375;
	// end inline asm
	cvt.u16.u32 	%rs570, %r346;
	// begin inline asm
	{add.f16 %rs569,%rs570,%rs571;
}
	// end inline asm
	setp.lt.s32 	%p79, %r134, 1;
	selp.b16 	%rs574, %rs571, %rs569, %p79;
	cvt.u32.u16 	%r352, %rs574;
	mov.b32 	%r353, 2;
	// begin inline asm
	shfl.sync.up.b32 %r351, %r352, %r353, %r374, %r375;
	// end inline asm
	cvt.u16.u32 	%rs573, %r351;
	// begin inline asm
	{add.f16 %rs572,%rs573,%rs574;
}
	// end inline asm
	setp.lt.s32 	%p80, %r134, 2;
	selp.b16 	%rs577, %rs574, %rs572, %p80;
	cvt.u32.u16 	%r357, %rs577;
	mov.b32 	%r358, 4;
	// begin inline asm
	shfl.sync.up.b32 %r356, %r357, %r358, %r374, %r375;
	// end inline asm
	cvt.u16.u32 	%rs576, %r356;
	// begin inline asm
	{add.f16 %rs575,%rs576,%rs577;
}
	// end inline asm
	setp.lt.s32 	%p81, %r134, 4;
	selp.b16 	%rs580, %rs577, %rs575, %p81;
	cvt.u32.u16 	%r362, %rs580;
	mov.b32 	%r363, 8;
	// begin inline asm
	shfl.sync.up.b32 %r361, %r362, %r363, %r374, %r375;
	// end inline asm
	cvt.u16.u32 	%rs579, %r361;
	// begin inline asm
	{add.f16 %rs578,%rs579,%rs580;
}
	// end inline asm
	setp.lt.s32 	%p82, %r134, 8;
	selp.b16 	%rs583, %rs580, %rs578, %p82;
	cvt.u32.u16 	%r367, %rs583;
	mov.b32 	%r368, 16;
	// begin inline asm
	shfl.sync.up.b32 %r366, %r367, %r368, %r374, %r375;
	// end inline asm
	cvt.u16.u32 	%rs582, %r366;
	// begin inline asm
	{add.f16 %rs581,%rs582,%rs583;
}
	// end inline asm
	setp.lt.s32 	%p83, %r134, 16;
	selp.b16 	%rs586, %rs583, %rs581, %p83;
	cvt.u32.u16 	%r372, %rs586;
	// begin inline asm
	shfl.sync.up.b32 %r371, %r372, %r373, %r374, %r375;
	// end inline asm
	cvt.u16.u32 	%rs1199, %r371;
	setp.ne.s32 	%p84, %r134, 31;
	@%p84 bra 	$L__BB9_109;
	shl.b32 	%r376, %r69, 1;
	mov.u32 	%r377, _ZZN3cub18CUB_300001_SM_10006detail4scan16DeviceScanKernelINS2_10policy_hubI6__halfS5_S5_jN4cuda3std3__44plusIvEEE10Policy1000EPS5_SD_NS0_13ScanTileStateIS5_Lb1EEESA_NS0_8NullTypeEjS5_Lb0ESG_EEvT0_T1_T2_iT3_T4_T5_E12temp_storage;
	add.s32 	%r378, %r377, %r376;
	st.shared.u16 	[%r378+16], %rs581;
$L__BB9_109:
	bar.sync 	0;
	ld.shared.v4.b32 	{%r379, %r380, %r381, %r382}, [_ZZN3cub18CUB_300001_SM_10006detail4scan16DeviceScanKernelINS2_10policy_hubI6__halfS5_S5_jN4cuda3std3__44plusIvEEE10Policy1000EPS5_SD_NS0_13ScanTileStateIS5_Lb1EEESA_NS0_8NullTypeEjS5_Lb0ESG_EEvT0_T1_T2_iT3_T4_T5_E12temp_storage+16];
	mov.b32 	{%rs604, %rs607}, %r382;
	mov.b32 	{%rs598, %rs601}, %r381;
	mov.b32 	{%rs592, %rs595}, %r380;
	mov.b32 	{%rs588, %rs589}, %r379;
	// begin inline asm
	{add.f16 %rs587,%rs588,%rs589;
}
	// end inline asm
	setp.eq.s32 	%p85, %r69, 2;
	selp.b16 	%rs629, %rs587, %rs588, %p85;
	// begin inline asm
	{add.f16 %rs590,%rs587,%rs592;
}
	// end inline asm
	setp.eq.s32 	%p86, %r69, 3;
	selp.b16 	%rs630, %rs590, %rs629, %p86;
	// begin inline asm
	{add.f16 %rs593,%rs590,%rs595;
}
	// end inline asm
	setp.eq.s32 	%p87, %r69, 4;
	selp.b16 	%rs631, %rs593, %rs630, %p87;
	// begin inline asm
	{add.f16 %rs596,%rs593,%rs598;
}
	// end inline asm
	setp.eq.s32 	%p88, %r69, 5;
	selp.b16 	%rs632, %rs596, %rs631, %p88;
	// begin inline asm
	{add.f16 %rs599,%rs596,%rs601;
}
	// end inline asm
	setp.eq.s32 	%p89, %r69, 6;
	selp.b16 	%rs633, %rs599, %rs632, %p89;
	// begin inline asm
	{add.f16 %rs602,%rs599,%rs604;
}
	// end inline asm
	setp.eq.s32 	%p90, %r69, 7;
	selp.b16 	%rs634, %rs602, %rs633, %p90;
	// begin inline asm
	{add.f16 %rs605,%rs602,%rs607;
}
	// end inline asm
	setp.eq.s32 	%p91, %r69, 8;
	selp.b16 	%rs635, %rs605, %rs634, %p91;
	.pragma "used_bytes_mask 16383";
	ld.shared.v4.b32 	{%r383, %r384, %r385, %r386}, [_ZZN3cub18CUB_300001_SM_10006detail4scan16DeviceScanKernelINS2_10policy_hubI6__halfS5_S5_jN4cuda3std3__44plusIvEEE10Policy1000EPS5_SD_NS0_13ScanTileStateIS5_Lb1EEESA_NS0_8NullTypeEjS5_Lb0ESG_EEvT0_T1_T2_iT3_T4_T5_E12temp_storage+32];
	{ .reg .b16 tmp; mov.b32 {%rs628, tmp}, %r386; }
	mov.b32 	{%rs622, %rs625}, %r385;
	mov.b32 	{%rs616, %rs619}, %r384;
	mov.b32 	{%rs610, %rs613}, %r383;
	// begin inline asm
	{add.f16 %rs608,%rs605,%rs610;
}
	// end inline asm
	setp.eq.s32 	%p92, %r69, 9;
	selp.b16 	%rs636, %rs608, %rs635, %p92;
	// begin inline asm
	{add.f16 %rs611,%rs608,%rs613;
}
	// end inline asm
	setp.eq.s32 	%p93, %r69, 10;
	selp.b16 	%rs637, %rs611, %rs636, %p93;
	// begin inline asm
	{add.f16 %rs614,%rs611,%rs616;
}
	// end inline asm
	setp.eq.s32 	%p94, %r69, 11;
	selp.b16 	%rs638, %rs614, %rs637, %p94;
	// begin inline asm
	{add.f16 %rs617,%rs614,%rs619;
}
	// end inline asm
	setp.eq.s32 	%p95, %r69, 12;
	selp.b16 	%rs639, %rs617, %rs638, %p95;
	// begin inline asm
	{add.f16 %rs620,%rs617,%rs622;
}
	// end inline asm
	setp.eq.s32 	%p96, %r69, 13;
	selp.b16 	%rs640, %rs620, %rs639, %p96;
	// begin inline asm
	{add.f16 %rs623,%rs620,%rs625;
}
	// end inline asm
	setp.eq.s32 	%p97, %r69, 14;
	selp.b16 	%rs641, %rs623, %rs640, %p97;
	// begin inline asm
	{add.f16 %rs626,%rs623,%rs628;
}
	// end inline asm
	setp.eq.s32 	%p98, %r69, 15;
	selp.b16 	%rs228, %rs626, %rs641, %p98;
	setp.lt.u32 	%p99, %r54, 32;
	@%p99 bra 	$L__BB9_111;
	// begin inline asm
	{add.f16 %rs642,%rs228,%rs1199;
}
	// end inline asm
	setp.eq.s32 	%p100, %r134, 0;
	selp.b16 	%rs1199, %rs228, %rs642, %p100;
$L__BB9_111:
	setp.eq.s32 	%p101, %r54, 0;
	@%p101 bra 	$L__BB9_113;
	// begin inline asm
	{add.f16 %rs1200,%rs1199,%rs1200;
}
	// end inline asm
$L__BB9_113:
	// begin inline asm
	{add.f16 %rs1239,%rs1200,%rs201;
}
	// end inline asm
	// begin inline asm
	{add.f16 %rs1238,%rs1239,%rs202;
}
	// end inline asm
	// begin inline asm
	{add.f16 %rs1237,%rs1238,%rs203;
}
	// end inline asm
	// begin inline asm
	{add.f16 %rs1236,%rs1237,%rs204;
}
	// end inline asm
	// begin inline asm
	{add.f16 %rs1235,%rs1236,%rs205;
}
	// end inline asm
	// begin inline asm
	{add.f16 %rs1234,%rs1235,%rs206;
}
	// end inline asm
	// begin inline asm
	{add.f16 %rs1233,%rs1234,%rs207;
}
	// end inline asm
	// begin inline asm
	{add.f16 %rs1232,%rs1233,%rs208;
}
	// end inline asm
	// begin inline asm
	{add.f16 %rs1231,%rs1232,%rs209;
}
	// end inline asm
	// begin inline asm
	{add.f16 %rs1230,%rs1231,%rs210;
}
	// end inline asm
	// begin inline asm
	{add.f16 %rs1229,%rs1230,%rs211;
}
	// end inline asm
	// begin inline asm
	{add.f16 %rs1228,%rs1229,%rs212;
}
	// end inline asm
	// begin inline asm
	{add.f16 %rs1227,%rs1228,%rs213;
}
	// end inline asm
	// begin inline asm
	{add.f16 %rs1226,%rs1227,%rs214;
}
	// end inline asm
	// begin inline asm
	{add.f16 %rs1225,%rs1226,%rs215;
}
	// end inline asm
	// begin inline asm
	{add.f16 %rs1224,%rs1225,%rs216;
}
	// end inline asm
	// begin inline asm
	{add.f16 %rs1223,%rs1224,%rs217;
}
	// end inline asm
	// begin inline asm
	{add.f16 %rs1222,%rs1223,%rs218;
}
	// end inline asm
	// begin inline asm
	{add.f16 %rs1221,%rs1222,%rs219;
}
	// end inline asm
	// begin inline asm
	{add.f16 %rs1220,%rs1221,%rs220;
}
	// end inline asm
	// begin inline asm
	{add.f16 %rs1219,%rs1220,%rs221;
}
	// end inline asm
	// begin inline asm
	{add.f16 %rs1218,%rs1219,%rs222;
}
	// end inline asm
	// begin inline asm
	{add.f16 %rs1217,%rs1218,%rs223;
}
	// end inline asm
	// begin inline asm
	{add.f16 %rs1216,%rs1217,%rs224;
}
	// end inline asm
	// begin inline asm
	{add.f16 %rs1215,%rs1216,%rs225;
}
	// end inline asm
	bra.uni 	$L__BB9_156;
$L__BB9_114:
	// begin inline asm
	{add.f16x2 %r138,%r72,%r73;
}
	// end inline asm
	// begin inline asm
	{add.f16x2 %r141,%r138,%r74;
}
	// end inline asm
	// begin inline asm
	{add.f16x2 %r144,%r141,%r75;
}
	// end inline asm
	// begin inline asm
	{add.f16x2 %r147,%r144,%r76;
}
	// end inline asm
	// begin inline asm
	{add.f16x2 %r150,%r147,%r77;
}
	// end inline asm
	// begin inline asm
	{add.f16x2 %r153,%r150,%r78;
}
	// end inline asm
	// begin inline asm
	{add.f16x2 %r156,%r153,%r79;
}
	// end inline asm
	// begin inline asm
	{add.f16x2 %r159,%r156,%r80;
}
	// end inline asm
	// begin inline asm
	{add.f16x2 %r162,%r159,%r81;
}
	// end inline asm
	// begin inline asm
	{add.f16x2 %r165,%r162,%r82;
}
	// end inline asm
	// begin inline asm
	{add.f16x2 %r168,%r165,%r83;
}
	// end inline asm
	// begin inline asm
	{add.f16x2 %r171,%r168,%r84;
}
	// end inline asm
	mov.b32 	{%rs386, %rs387}, %r171;
	mov.b32 	%r176, {%rs387, %rs386};
	// begin inline asm
	{add.f16x2 %r174,%r171,%r176;
}
	// end inline asm
	cvt.u16.u32 	%rs373, %r174;
	and.b32  	%r178, %r174, 65535;
	mov.b32 	%r204, 1;
	mov.b32 	%r205, 0;
	mov.b32 	%r206, -1;
	// begin inline asm
	shfl.sync.up.b32 %r177, %r178, %r204, %r205, %r206;
	// end inline asm
	cvt.u16.u32 	%rs372, %r177;
	// begin inline asm
	{add.f16 %rs371,%rs372,%rs373;
}
	// end inline asm
	setp.lt.s32 	%p30, %r134, 1;
	selp.b16 	%rs376, %rs373, %rs371, %p30;
	cvt.u32.u16 	%r183, %rs376;
	mov.b32 	%r184, 2;
	// begin inline asm
	shfl.sync.up.b32 %r182, %r183, %r184, %r205, %r206;
	// end inline asm
	cvt.u16.u32 	%rs375, %r182;
	// begin inline asm
	{add.f16 %rs374,%rs375,%rs376;
}
	// end inline asm
	setp.lt.s32 	%p31, %r134, 2;
	selp.b16 	%rs379, %rs376, %rs374, %p31;
	cvt.u32.u16 	%r188, %rs379;
	mov.b32 	%r189, 4;
	// begin inline asm
	shfl.sync.up.b32 %r187, %r188, %r189, %r205, %r206;
	// end inline asm
	cvt.u16.u32 	%rs378, %r187;
	// begin inline asm
	{add.f16 %rs377,%rs378,%rs379;
}
	// end inline asm
	setp.lt.s32 	%p32, %r134, 4;
	selp.b16 	%rs382, %rs379, %rs377, %p32;
	cvt.u32.u16 	%r193, %rs382;
	mov.b32 	%r194, 8;
	// begin inline asm
	shfl.sync.up.b32 %r192, %r193, %r194, %r205, %r206;
	// end inline asm
	cvt.u16.u32 	%rs381, %r192;
	// begin inline asm
	{add.f16 %rs380,%rs381,%rs382;
}
	// end inline asm
	setp.lt.s32 	%p33, %r134, 8;
	selp.b16 	%rs385, %rs382, %rs380, %p33;
	cvt.u32.u16 	%r198, %rs385;
	mov.b32 	%r199, 16;
	// begin inline asm
	shfl.sync.up.b32 %r197, %r198, %r199, %r205, %r206;
	// end inline asm
	cvt.u16.u32 	%rs384, %r197;
	// begin inline asm
	{add.f16 %rs383,%rs384,%rs385;
}
	// end inline asm
	setp.lt.s32 	%p34, %r134, 16;
	selp.b16 	%rs388, %rs385, %rs383, %p34;
	cvt.u32.u16 	%r203, %rs388;
	// begin inline asm
	shfl.sync.up.b32 %r202, %r203, %r204, %r205, %r206;
	// end inline asm
	cvt.u16.u32 	%rs1213, %r202;
	setp.ne.s32 	%p35, %r134, 31;
	@%p35 bra 	$L__BB9_116;
	shl.b32 	%r207, %r69, 1;
	mov.u32 	%r208, _ZZN3cub18CUB_300001_SM_10006detail4scan16DeviceScanKernelINS2_10policy_hubI6__halfS5_S5_jN4cuda3std3__44plusIvEEE10Policy1000EPS5_SD_NS0_13ScanTileStateIS5_Lb1EEESA_NS0_8NullTypeEjS5_Lb0ESG_EEvT0_T1_T2_iT3_T4_T5_E12temp_storage;
	add.s32 	%r209, %r208, %r207;
	st.shared.u16 	[%r209+16], %rs383;
$L__BB9_116:
	bar.sync 	0;
	ld.shared.v4.b32 	{%r210, %r211, %r212, %r213}, [_ZZN3cub18CUB_300001_SM_10006detail4scan16DeviceScanKernelINS2_10policy_hubI6__halfS5_S5_jN4cuda3std3__44plusIvEEE10Policy1000EPS5_SD_NS0_13ScanTileStateIS5_Lb1EEESA_NS0_8NullTypeEjS5_Lb0ESG_EEvT0_T1_T2_iT3_T4_T5_E12temp_storage+16];
	mov.b32 	{%rs406, %rs409}, %r213;
	mov.b32 	{%rs400, %rs403}, %r212;
	mov.b32 	{%rs394, %rs397}, %r211;
	mov.b32 	{%rs390, %rs391}, %r210;
	// begin inline asm
	{add.f16 %rs389,%rs390,%rs391;
}
	// end inline asm
	setp.eq.s32 	%p36, %r69, 2;
	selp.b16 	%rs434, %rs389, %rs390, %p36;
	// begin inline asm
	{add.f16 %rs392,%rs389,%rs394;
}
	// end inline asm
	setp.eq.s32 	%p37, %r69, 3;
	selp.b16 	%rs435, %rs392, %rs434, %p37;
	// begin inline asm
	{add.f16 %rs395,%rs392,%rs397;
}
	// end inline asm
	setp.eq.s32 	%p38, %r69, 4;
	selp.b16 	%rs436, %rs395, %rs435, %p38;
	// begin inline asm
	{add.f16 %rs398,%rs395,%rs400;
}
	// end inline asm
	setp.eq.s32 	%p39, %r69, 5;
	selp.b16 	%rs437, %rs398, %rs436, %p39;
	// begin inline asm
	{add.f16 %rs401,%rs398,%rs403;
}
	// end inline asm
	setp.eq.s32 	%p40, %r69, 6;
	selp.b16 	%rs438, %rs401, %rs437, %p40;
	// begin inline asm
	{add.f16 %rs404,%rs401,%rs406;
}
	// end inline asm
	setp.eq.s32 	%p41, %r69, 7;
	selp.b16 	%rs439, %rs404, %rs438, %p41;
	// begin inline asm
	{add.f16 %rs407,%rs404,%rs409;
}
	// end inline asm
	setp.eq.s32 	%p42, %r69, 8;
	selp.b16 	%rs440, %rs407, %rs439, %p42;
	ld.shared.v4.b32 	{%r214, %r215, %r216, %r217}, [_ZZN3cub18CUB_300001_SM_10006detail4scan16DeviceScanKernelINS2_10policy_hubI6__halfS5_S5_jN4cuda3std3__44plusIvEEE10Policy1000EPS5_SD_NS0_13ScanTileStateIS5_Lb1EEESA_NS0_8NullTypeEjS5_Lb0ESG_EEvT0_T1_T2_iT3_T4_T5_E12temp_storage+32];
	mov.b32 	{%rs430, %rs433}, %r217;
	mov.b32 	{%rs424, %rs427}, %r216;
	mov.b32 	{%rs418, %rs421}, %r215;
	mov.b32 	{%rs412, %rs415}, %r214;
	// begin inline asm
	{add.f16 %rs410,%rs407,%rs412;
}
	// end inline asm
	setp.eq.s32 	%p43, %r69, 9;
	selp.b16 	%rs441, %rs410, %rs440, %p43;
	// begin inline asm
	{add.f16 %rs413,%rs410,%rs415;
}
	// end inline asm
	setp.eq.s32 	%p44, %r69, 10;
	selp.b16 	%rs442, %rs413, %rs441, %p44;
	// begin inline asm
	{add.f16 %rs416,%rs413,%rs418;
}
	// end inline asm
	setp.eq.s32 	%p45, %r69, 11;
	selp.b16 	%rs443, %rs416, %rs442, %p45;
	// begin inline asm
	{add.f16 %rs419,%rs416,%rs421;
}
	// end inline asm
	setp.eq.s32 	%p46, %r69, 12;
	selp.b16 	%rs444, %rs419, %rs443, %p46;
	// begin inline asm
	{add.f16 %rs422,%rs419,%rs424;
}
	// end inline asm
	setp.eq.s32 	%p47, %r69, 13;
	selp.b16 	%rs445, %rs422, %rs444, %p47;
	// begin inline asm
	{add.f16 %rs425,%rs422,%rs427;
}
	// end inline asm
	setp.eq.s32 	%p48, %r69, 14;
	selp.b16 	%rs446, %rs425, %rs445, %p48;
	// begin inline asm
	{add.f16 %rs428,%rs425,%rs430;
}
	// end inline asm
	setp.eq.s32 	%p49, %r69, 15;
	selp.b16 	%rs260, %rs428, %rs446, %p49;
	// begin inline asm
	{add.f16 %rs431,%rs428,%rs433;
}
	// end inline asm
	setp.lt.u32 	%p50, %r54, 32;
	@%p50 bra 	$L__BB9_118;
	// begin inline asm
	{add.f16 %rs447,%rs260,%rs1213;
}
	// end inline asm
	setp.eq.s32 	%p51, %r134, 0;
	selp.b16 	%rs1213, %rs260, %rs447, %p51;
	bra.uni 	$L__BB9_153;
$L__BB9_118:
	setp.ne.s32 	%p52, %r54, 0;
	mul.wide.s32 	%rd21, %r1, 4;
	add.s64 	%rd11, %rd3, %rd21;
	@%p52 bra 	$L__BB9_120;
	st.shared.u16 	[_ZZN3cub18CUB_300001_SM_10006detail4scan16DeviceScanKernelINS2_10policy_hubI6__halfS5_S5_jN4cuda3std3__44plusIvEEE10Policy1000EPS5_SD_NS0_13ScanTileStateIS5_Lb1EEESA_NS0_8NullTypeEjS5_Lb0ESG_EEvT0_T1_T2_iT3_T4_T5_E12temp_storage+6], %rs431;
	add.s64 	%rd22, %rd11, 128;
	mov.b16 	%rs450, 100;
	mov.b32 	%r218, {%rs450, %rs431};
	// begin inline asm
	st.relaxed.gpu.u32 [%rd22], %r218;
	// end inline asm
$L__BB9_120:
	not.b32 	%r222, %r54;
	add.s32 	%r750, %r1, %r222;
	mov.b32 	%r219, 720;
	// begin inline asm
	nanosleep.u32 %r219;
	// end inline asm
	mul.wide.s32 	%rd24, %r750, 4;
	add.s64 	%rd25, %rd3, %rd24;
	add.s64 	%rd23, %rd25, 128;
	// begin inline asm
	ld.relaxed.gpu.u32 %r748, [%rd23];
	// end inline asm
	mov.b32 	%r747, 692;
$L__BB9_121:
	mov.b32 	{%rs1207, %rs1202}, %r748;
	setp.eq.s16 	%p53, %rs1207, 99;
	mov.b32 	%r223, -1;
	vote.sync.any.pred 	%p54, %p53, %r223;
	not.pred 	%p55, %p54;
	@%p55 bra 	$L__BB9_123;
	// begin inline asm
	nanosleep.u32 %r747;
	// end inline asm
	shr.u32 	%r747, %r747, 1;
	// begin inline asm
	ld.relaxed.gpu.u32 %r748, [%rd23];
	// end inline asm
	bra.uni 	$L__BB9_121;
$L__BB9_123:
	setp.eq.s16 	%p56, %rs1207, 101;
	mov.b32 	%r230, -1;
	vote.sync.ballot.b32 	%r231, %p56, %r230;
	// begin inline asm
	mov.u32 %r225, %lanemask_ge;
	// end inline asm
	and.b32  	%r232, %r231, %r225;
	or.b32  	%r233, %r232, -2147483648;
	add.s32 	%r234, %r233, -1;
	not.b32 	%r235, %r233;
	and.b32  	%r236, %r235, %r234;
	popc.b32 	%r92, %r236;
	cvt.u32.u16 	%r227, %rs1202;
	mov.b32 	%r228, 1;
	// begin inline asm
	shfl.sync.down.b32 %r226, %r227, %r228, %r92, %r230;
	// end inline asm
	setp.ge.s32 	%p58, %r134, %r92;
	@%p58 bra 	$L__BB9_125;
	cvt.u16.u32 	%rs452, %r226;
	// begin inline asm
	{add.f16 %rs1202,%rs452,%rs1202;
}
	// end inline asm
$L__BB9_125:
	cvt.u32.u16 	%r238, %rs1202;
	mov.b32 	%r239, 2;
	mov.b32 	%r241, -1;
	// begin inline asm
	shfl.sync.down.b32 %r237, %r238, %r239, %r92, %r241;
	// end inline asm
	add.s32 	%r242, %r134, 2;
	setp.gt.s32 	%p59, %r242, %r92;
	@%p59 bra 	$L__BB9_127;
	cvt.u16.u32 	%rs455, %r237;
	// begin inline asm
	{add.f16 %rs1202,%rs455,%rs1202;
}
	// end inline asm
$L__BB9_127:
	cvt.u32.u16 	%r244, %rs1202;
	mov.b32 	%r245, 4;
	mov.b32 	%r247, -1;
	// begin inline asm
	shfl.sync.down.b32 %r243, %r244, %r245, %r92, %r247;
	// end inline asm
	add.s32 	%r248, %r134, 4;
	setp.gt.s32 	%p60, %r248, %r92;
	@%p60 bra 	$L__BB9_129;
	cvt.u16.u32 	%rs458, %r243;
	// begin inline asm
	{add.f16 %rs1202,%rs458,%rs1202;
}
	// end inline asm
$L__BB9_129:
	cvt.u32.u16 	%r250, %rs1202;
	mov.b32 	%r251, 8;
	mov.b32 	%r253, -1;
	// begin inline asm
	shfl.sync.down.b32 %r249, %r250, %r251, %r92, %r253;
	// end inline asm
	add.s32 	%r254, %r134, 8;
	setp.gt.s32 	%p61, %r254, %r92;
	@%p61 bra 	$L__BB9_131;
	cvt.u16.u32 	%rs461, %r249;
	// begin inline asm
	{add.f16 %rs1202,%rs461,%rs1202;
}
	// end inline asm
$L__BB9_131:
	cvt.u32.u16 	%r256, %rs1202;
	mov.b32 	%r257, 16;
	mov.b32 	%r259, -1;
	// begin inline asm
	shfl.sync.down.b32 %r255, %r256, %r257, %r92, %r259;
	// end inline asm
	add.s32 	%r260, %r134, 16;
	setp.gt.s32 	%p62, %r260, %r92;
	@%p62 bra 	$L__BB9_133;
	cvt.u16.u32 	%rs464, %r255;
	// begin inline asm
	{add.f16 %rs1202,%rs464,%rs1202;
}
	// end inline asm
$L__BB9_133:
	add.s64 	%rd13, %rd3, 128;
	mov.b32 	%r749, 692;
$L__BB9_134:
	setp.ne.s16 	%p63, %rs1207, 101;
	mov.b32 	%r262, -1;
	vote.sync.all.pred 	%p64, %p63, %r262;
	not.pred 	%p65, %p64;
	@%p65 bra 	$L__BB9_149;
	shr.u32 	%r749, %r749, 1;
	mul.wide.s32 	%rd28, %r750, 4;
	add.s64 	%rd29, %rd13, %rd28;
	add.s64 	%rd27, %rd29, -128;
	// begin inline asm
	ld.relaxed.gpu.u32 %r752, [%rd27];
	// end inline asm
	mov.u32 	%r751, %r749;
$L__BB9_136:
	mov.b32 	{%rs1207, %rs1209}, %r752;
	setp.eq.s16 	%p69, %rs1207, 99;
	mov.b32 	%r266, -1;
	vote.sync.any.pred 	%p70, %p69, %r266;
	not.pred 	%p71, %p70;
	@%p71 bra 	$L__BB9_138;
	// begin inline asm
	nanosleep.u32 %r751;
	// end inline asm
	shr.u32 	%r751, %r751, 1;
	// begin inline asm
	ld.relaxed.gpu.u32 %r752, [%rd27];
	// end inline asm
	bra.uni 	$L__BB9_136;
$L__BB9_138:
	setp.eq.s16 	%p72, %rs1207, 101;
	mov.b32 	%r272, -1;
	vote.sync.ballot.b32 	%r273, %p72, %r272;
	and.b32  	%r274, %r273, %r225;
	or.b32  	%r275, %r274, -2147483648;
	add.s32 	%r276, %r275, -1;
	not.b32 	%r277, %r275;
	and.b32  	%r278, %r277, %r276;
	popc.b32 	%r106, %r278;
	cvt.u32.u16 	%r269, %rs1209;
	mov.b32 	%r270, 1;
	// begin inline asm
	shfl.sync.down.b32 %r268, %r269, %r270, %r106, %r272;
	// end inline asm
	setp.ge.s32 	%p74, %r134, %r106;
	@%p74 bra 	$L__BB9_140;
	cvt.u16.u32 	%rs552, %r268;
	// begin inline asm
	{add.f16 %rs1209,%rs552,%rs1209;
}
	// end inline asm
$L__BB9_140:
	cvt.u32.u16 	%r280, %rs1209;
	mov.b32 	%r281, 2;
	mov.b32 	%r283, -1;
	// begin inline asm
	shfl.sync.down.b32 %r279, %r280, %r281, %r106, %r283;
	// end inline asm
	add.s32 	%r284, %r134, 2;
	setp.gt.s32 	%p75, %r284, %r106;
	@%p75 bra 	$L__BB9_142;
	cvt.u16.u32 	%rs555, %r279;
	// begin inline asm
	{add.f16 %rs1209,%rs555,%rs1209;
}
	// end inline asm
$L__BB9_142:
	cvt.u32.u16 	%r286, %rs1209;
	mov.b32 	%r287, 4;
	mov.b32 	%r289, -1;
	// begin inline asm
	shfl.sync.down.b32 %r285, %r286, %r287, %r106, %r289;
	// end inline asm
	add.s32 	%r290, %r134, 4;
	setp.gt.s32 	%p76, %r290, %r106;
	@%p76 bra 	$L__BB9_144;
	cvt.u16.u32 	%rs558, %r285;
	// begin inline asm
	{add.f16 %rs1209,%rs558,%rs1209;
}
	// end inline asm
$L__BB9_144:
	cvt.u32.u16 	%r292, %rs1209;
	mov.b32 	%r293, 8;
	mov.b32 	%r295, -1;
	// begin inline asm
	shfl.sync.down.b32 %r291, %r292, %r293, %r106, %r295;
	// end inline asm
	add.s32 	%r296, %r134, 8;
	setp.gt.s32 	%p77, %r296, %r106;
	@%p77 bra 	$L__BB9_146;
	cvt.u16.u32 	%rs561, %r291;
	// begin inline asm
	{add.f16 %rs1209,%rs561,%rs1209;
}
	// end inline asm
$L__BB9_146:
	cvt.u32.u16 	%r298, %rs1209;
	mov.b32 	%r299, 16;
	mov.b32 	%r301, -1;
	// begin inline asm
	shfl.sync.down.b32 %r297, %r298, %r299, %r106, %r301;
	// end inline asm
	add.s32 	%r302, %r134, 16;
	setp.gt.s32 	%p78, %r302, %r106;
	@%p78 bra 	$L__BB9_148;
	cvt.u16.u32 	%rs564, %r297;
	// begin inline asm
	{add.f16 %rs1209,%rs564,%rs1209;
}
	// end inline asm
$L__BB9_148:
	// begin inline asm
	{add.f16 %rs1202,%rs1209,%rs1202;
}
	// end inline asm
	add.s32 	%r750, %r750, -32;
	bra.uni 	$L__BB9_134;
$L__BB9_149:
	@%p52 bra 	$L__BB9_151;
	// begin inline asm
	{add.f16 %rs466,%rs1202,%rs431;
}
	// end inline asm
	add.s64 	%rd26, %rd11, 128;
	mov.b16 	%rs469, 101;
	mov.b32 	%r264, {%rs469, %rs466};
	// begin inline asm
	st.relaxed.gpu.u32 [%rd26], %r264;
	// end inline asm
	st.shared.u16 	[_ZZN3cub18CUB_300001_SM_10006detail4scan16DeviceScanKernelINS2_10policy_hubI6__halfS5_S5_jN4cuda3std3__44plusIvEEE10Policy1000EPS5_SD_NS0_13ScanTileStateIS5_Lb1EEESA_NS0_8NullTypeEjS5_Lb0ESG_EEvT0_T1_T2_iT3_T4_T5_E12temp_storage+2], %rs1202;
	st.shared.u16 	[_ZZN3cub18CUB_300001_SM_10006detail4scan16DeviceScanKernelINS2_10policy_hubI6__halfS5_S5_jN4cuda3std3__44plusIvEEE10Policy1000EPS5_SD_NS0_13ScanTileStateIS5_Lb1EEESA_NS0_8NullTypeEjS5_Lb0ESG_EEvT0_T1_T2_iT3_T4_T5_E12temp_storage+4], %rs466;
$L__BB9_151:
	setp.ne.s32 	%p67, %r134, 0;
	@%p67 bra 	$L__BB9_153;
	st.shared.u16 	[_ZZN3cub18CUB_300001_SM_10006detail4scan16DeviceScanKernelINS2_10policy_hubI6__halfS5_S5_jN4cuda3std3__44plusIvEEE10Policy1000EPS5_SD_NS0_13ScanTileStateIS5_Lb1EEESA_NS0_8NullTypeEjS5_Lb0ESG_EEvT0_T1_T2_iT3_T4_T5_E12temp_storage+64], %rs1202;
	mov.u16 	%rs1213, %rs1202;
$L__BB9_153:
	bar.sync 	0;
	setp.eq.s32 	%p68, %r54, 0;
	@%p68 bra 	$L__BB9_155;
	ld.shared.u16 	%rs471, [_ZZN3cub18CUB_300001_SM_10006detail4scan16DeviceScanKernelINS2_10policy_hubI6__halfS5_S5_jN4cuda3std3__44plusIvEEE10Policy1000EPS5_SD_NS0_13ScanTileStateIS5_Lb1EEESA_NS0_8NullTypeEjS5_Lb0ESG_EEvT0_T1_T2_iT3_T4_T5_E12temp_storage+64];
	// begin inline asm
	{add.f16 %rs1213,%rs471,%rs1213;
}
	// end inline asm
$L__BB9_155:
	// begin inline asm
	{add.f16 %rs1200,%rs1213,%rs1200;
}
	// end inline asm
	// begin inline asm
	{add.f16 %rs1239,%rs1200,%rs201;
}
	// end inline asm
	// begin inline asm
	{add.f16 %rs1238,%rs1239,%rs202;
}
	// end inline asm
	// begin inline asm
	{add.f16 %rs1237,%rs1238,%rs203;
}
	// end inline asm
	// begin inline asm
	{add.f16 %rs1236,%rs1237,%rs204;
}
	// end inline asm
	// begin inline asm
	{add.f16 %rs1235,%rs1236,%rs205;
}
	// end inline asm
	// begin inline asm
	{add.f16 %rs1234,%rs1235,%rs206;
}
	// end inline asm
	// begin inline asm
	{add.f16 %rs1233,%rs1234,%rs207;
}
	// end inline asm
	// begin inline asm
	{add.f16 %rs1232,%rs1233,%rs208;
}
	// end inline asm
	// begin inline asm
	{add.f16 %rs1231,%rs1232,%rs209;
}
	// end inline asm
	// begin inline asm
	{add.f16 %rs1230,%rs1231,%rs210;
}
	// end inline asm
	// begin inline asm
	{add.f16 %rs1229,%rs1230,%rs211;
}
	// end inline asm
	// begin inline asm
	{add.f16 %rs1228,%rs1229,%rs212;
}
	// end inline asm
	// begin inline asm
	{add.f16 %rs1227,%rs1228,%rs213;
}
	// end inline asm
	// begin inline asm
	{add.f16 %rs1226,%rs1227,%rs214;
}
	// end inline asm
	// begin inline asm
	{add.f16 %rs1225,%rs1226,%rs215;
}
	// end inline asm
	// begin inline asm
	{add.f16 %rs1224,%rs1225,%rs216;
}
	// end inline asm
	// begin inline asm
	{add.f16 %rs1223,%rs1224,%rs217;
}
	// end inline asm
	// begin inline asm
	{add.f16 %rs1222,%rs1223,%rs218;
}
	// end inline asm
	// begin inline asm
	{add.f16 %rs1221,%rs1222,%rs219;
}
	// end inline asm
	// begin inline asm
	{add.f16 %rs1220,%rs1221,%rs220;
}
	// end inline asm
	// begin inline asm
	{add.f16 %rs1219,%rs1220,%rs221;
}
	// end inline asm
	// begin inline asm
	{add.f16 %rs1218,%rs1219,%rs222;
}
	// end inline asm
	// begin inline asm
	{add.f16 %rs1217,%rs1218,%rs223;
}
	// end inline asm
	// begin inline asm
	{add.f16 %rs1216,%rs1217,%rs224;
}
	// end inline asm
	// begin inline asm
	{add.f16 %rs1215,%rs1216,%rs225;
}
	// end inline asm
$L__BB9_156:
	bar.sync 	0;
	mov.b32 	%r387, {%rs1200, %rs1239};
	st.shared.u32 	[%r71], %r387;
	mov.b32 	%r388, {%rs1238, %rs1237};
	st.shared.u32 	[%r71+4], %r388;
	mov.b32 	%r389, {%rs1236, %rs1235};
	st.shared.u32 	[%r71+8], %r389;
	mov.b32 	%r390, {%rs1234, %rs1233};
	st.shared.u32 	[%r71+12], %r390;
	mov.b32 	%r391, {%rs1232, %rs1231};
	st.shared.u32 	[%r71+16], %r391;
	mov.b32 	%r392, {%rs1230, %rs1229};
	st.shared.u32 	[%r71+20], %r392;
	mov.b32 	%r393, {%rs1228, %rs1227};
	st.shared.u32 	[%r71+24], %r393;
	mov.b32 	%r394, {%rs1226, %rs1225};
	st.shared.u32 	[%r71+28], %r394;
	mov.b32 	%r395, {%rs1224, %rs1223};
	st.shared.u32 	[%r71+32], %r395;
	mov.b32 	%r396, {%rs1222, %rs1221};
	st.shared.u32 	[%r71+36], %r396;
	mov.b32 	%r397, {%rs1220, %rs1219};
	st.shared.u32 	[%r71+40], %r397;
	mov.b32 	%r398, {%rs1218, %rs1217};
	st.shared.u32 	[%r71+44], %r398;
	mov.b32 	%r399, {%rs1216, %rs1215};
	st.shared.u32 	[%r71+48], %r399;
	bar.warp.sync 	-1;
	ld.shared.u16 	%rs345, [%r70];
	ld.shared.u16 	%rs346, [%r70+64];
	ld.shared.u16 	%rs347, [%r70+128];
	ld.shared.u16 	%rs348, [%r70+192];
	ld.shared.u16 	%rs349, [%r70+256];
	ld.shared.u16 	%rs350, [%r70+320];
	ld.shared.u16 	%rs351, [%r70+384];
	ld.shared.u16 	%rs352, [%r70+448];
	ld.shared.u16 	%rs353, [%r70+512];
	ld.shared.u16 	%rs354, [%r70+576];
	ld.shared.u16 	%rs355, [%r70+640];
	ld.shared.u16 	%rs356, [%r70+704];
	ld.shared.u16 	%rs357, [%r70+768];
	ld.shared.u16 	%rs358, [%r70+832];
	ld.shared.u16 	%rs359, [%r70+896];
	ld.shared.u16 	%rs360, [%r70+960];
	ld.shared.u16 	%rs361, [%r70+1024];
	ld.shared.u16 	%rs362, [%r70+1088];
	ld.shared.u16 	%rs363, [%r70+1152];
	ld.shared.u16 	%rs364, [%r70+1216];
	ld.shared.u16 	%rs365, [%r70+1280];
	ld.shared.u16 	%rs366, [%r70+1344];
	ld.shared.u16 	%rs367, [%r70+1408];
	ld.shared.u16 	%rs368, [%r70+1472];
	ld.shared.u16 	%rs369, [%r70+1536];
	ld.shared.u16 	%rs370, [%r70+1600];
	setp.ne.s32 	%p102, %r54, 0;
	@%p102 bra 	$L__BB9_158;
	st.volatile.shared.u32 	[_ZZN3cub18CUB_300001_SM_10006detail4scan16DeviceScanKernelINS2_10policy_hubI6__halfS5_S5_jN4cuda3std3__44plusIvEEE10Policy1000EPS5_SD_NS0_13ScanTileStateIS5_Lb1EEESA_NS0_8NullTypeEjS5_Lb0ESG_EEvT0_T1_T2_iT3_T4_T5_E12temp_storage+26624], %r3;
$L__BB9_158:
	ld.param.u64 	%rd54, [_ZN3cub18CUB_300001_SM_10006detail4scan16DeviceScanKernelINS2_10policy_hubI6__halfS5_S5_jN4cuda3std3__44plusIvEEE10Policy1000EPS5_SD_NS0_13ScanTileStateIS5_Lb1EEESA_NS0_8NullTypeEjS5_Lb0ESG_EEvT0_T1_T2_iT3_T4_T5__param_1];
	bar.sync 	0;
	ld.volatile.shared.u32 	%r113, [_ZZN3cub18CUB_300001_SM_10006detail4scan16DeviceScanKernelINS2_10policy_hubI6__halfS5_S5_jN4cuda3std3__44plusIvEEE10Policy1000EPS5_SD_NS0_13ScanTileStateIS5_Lb1EEESA_NS0_8NullTypeEjS5_Lb0ESG_EEvT0_T1_T2_iT3_T4_T5_E12temp_storage+26624];
	setp.ge.s32 	%p103, %r55, %r113;
	cvt.u64.u32 	%rd32, %r55;
	add.s64 	%rd33, %rd32, %rd9;
	cvta.to.global.u64 	%rd34, %rd54;
	shl.b64 	%rd35, %rd33, 1;
	add.s64 	%rd15, %rd34, %rd35;
	@%p103 bra 	$L__BB9_160;
	st.global.u16 	[%rd15], %rs345;
$L__BB9_160:
	setp.ge.s32 	%p104, %r56, %r113;
	@%p104 bra 	$L__BB9_162;
	st.global.u16 	[%rd15+64], %rs346;
$L__BB9_162:
	mov.u32 	%r400, %tid.x;
	and.b32  	%r401, %r400, 992;
	mul.lo.s32 	%r402, %r401, 26;
	and.b32  	%r403, %r400, 31;
	or.b32  	%r404, %r402, %r403;
	add.s32 	%r405, %r404, 64;
	setp.ge.s32 	%p105, %r405, %r113;
	@%p105 bra 	$L__BB9_164;
	st.global.u16 	[%rd15+128], %rs347;
$L__BB9_164:
	setp.ge.s32 	%p106, %r57, %r113;
	@%p106 bra 	$L__BB9_166;
	st.global.u16 	[%rd15+192], %rs348;
$L__BB9_166:
	setp.ge.s32 	%p107, %r58, %r113;
	@%p107 bra 	$L__BB9_168;
	st.global.u16 	[%rd15+256], %rs349;
$L__BB9_168:
	setp.ge.s32 	%p108, %r59, %r113;
	@%p108 bra 	$L__BB9_170;
	st.global.u16 	[%rd15+320], %rs350;
$L__BB9_170:
	and.b32  	%r409, %r400, 31;
	or.b32  	%r410, %r402, %r409;
	add.s32 	%r411, %r410, 192;
	setp.ge.s32 	%p109, %r411, %r113;
	@%p109 bra 	$L__BB9_172;
	st.global.u16 	[%rd15+384], %rs351;
$L__BB9_172:
	and.b32  	%r413, %r400, 992;
	mul.lo.s32 	%r414, %r413, 26;
	or.b32  	%r416, %r414, %r409;
	add.s32 	%r417, %r416, 224;
	setp.ge.s32 	%p110, %r417, %r113;
	@%p110 bra 	$L__BB9_174;
	st.global.u16 	[%rd15+448], %rs352;
$L__BB9_174:
	setp.ge.s32 	%p111, %r60, %r113;
	@%p111 bra 	$L__BB9_176;
	st.global.u16 	[%rd15+512], %rs353;
$L__BB9_176:
	setp.ge.s32 	%p112, %r61, %r113;
	@%p112 bra 	$L__BB9_178;
	st.global.u16 	[%rd15+576], %rs354;
$L__BB9_178:
	add.s32 	%r423, %r416, 320;
	setp.ge.s32 	%p113, %r423, %r113;
	@%p113 bra 	$L__BB9_180;
	st.global.u16 	[%rd15+640], %rs355;
$L__BB9_180:
	setp.ge.s32 	%p114, %r62, %r113;
	@%p114 bra 	$L__BB9_182;
	st.global.u16 	[%rd15+704], %rs356;
$L__BB9_182:
	add.s32 	%r429, %r416, 384;
	setp.ge.s32 	%p115, %r429, %r113;
	@%p115 bra 	$L__BB9_184;
	st.global.u16 	[%rd15+768], %rs357;
$L__BB9_184:
	add.s32 	%r435, %r416, 416;
	setp.ge.s32 	%p116, %r435, %r113;
	@%p116 bra 	$L__BB9_186;
	st.global.u16 	[%rd15+832], %rs358;
$L__BB9_186:
	add.s32 	%r441, %r416, 448;
	setp.ge.s32 	%p117, %r441, %r113;
	@%p117 bra 	$L__BB9_188;
	st.global.u16 	[%rd15+896], %rs359;
$L__BB9_188:
	setp.ge.s32 	%p118, %r63, %r113;
	@%p118 bra 	$L__BB9_190;
	st.global.u16 	[%rd15+960], %rs360;
$L__BB9_190:
	setp.ge.s32 	%p119, %r64, %r113;
	@%p119 bra 	$L__BB9_192;
	st.global.u16 	[%rd15+1024], %rs361;
$L__BB9_192:
	add.s32 	%r447, %r416, 544;
	setp.ge.s32 	%p120, %r447, %r113;
	@%p120 bra 	$L__BB9_194;
	st.global.u16 	[%rd15+1088], %rs362;
$L__BB9_194:
	add.s32 	%r453, %r416, 576;
	setp.ge.s32 	%p121, %r453, %r113;
	@%p121 bra 	$L__BB9_196;
	st.global.u16 	[%rd15+1152], %rs363;
$L__BB9_196:
	add.s32 	%r459, %r416, 608;
	setp.ge.s32 	%p122, %r459, %r113;
	@%p122 bra 	$L__BB9_198;
	st.global.u16 	[%rd15+1216], %rs364;
$L__BB9_198:
	setp.ge.s32 	%p123, %r65, %r113;
	@%p123 bra 	$L__BB9_200;
	st.global.u16 	[%rd15+1280], %rs365;
$L__BB9_200:
	setp.ge.s32 	%p124, %r66, %r113;
	@%p124 bra 	$L__BB9_202;
	st.global.u16 	[%rd15+1344], %rs366;
$L__BB9_202:
	add.s32 	%r465, %r416, 704;
	setp.ge.s32 	%p125, %r465, %r113;
	@%p125 bra 	$L__BB9_204;
	st.global.u16 	[%rd15+1408], %rs367;
$L__BB9_204:
	setp.ge.s32 	%p126, %r67, %r113;
	@%p126 bra 	$L__BB9_206;
	st.global.u16 	[%rd15+1472], %rs368;
$L__BB9_206:
	add.s32 	%r471, %r416, 768;
	setp.ge.s32 	%p127, %r471, %r113;
	@%p127 bra 	$L__BB9_208;
	st.global.u16 	[%rd15+1536], %rs369;
$L__BB9_208:
	add.s32 	%r477, %r416, 800;
	setp.ge.s32 	%p128, %r477, %r113;
	@%p128 bra 	$L__BB9_210;
	st.global.u16 	[%rd15+1600], %rs370;
$L__BB9_210:
	ret;

}
	// .globl	_ZN3cub18CUB_300001_SM_10006detail6reduce28DeviceReduceSingleTileKernelINS2_10policy_hubINS0_12KeyValuePairIi6__halfEEiNS0_6ArgMaxEE10Policy1000ENS0_21ArgIndexInputIteratorIPKS6_iS6_EEPS7_iS8_NS2_20empty_problem_init_tIS7_EES7_N4cuda3std3__410__identityEEEvT0_T1_T2_T3_T4_T6_
.visible .entry _ZN3cub18CUB_300001_SM_10006detail6reduce28DeviceReduceSingleTileKernelINS2_10policy_hubINS0_12KeyValuePairIi6__halfEEiNS0_6ArgMaxEE10Policy1000ENS0_21ArgIndexInputIteratorIPKS6_iS6_EEPS7_iS8_NS2_20empty_problem_init_tIS7_EES7_N4cuda3std3__410__identityEEEvT0_T1_T2_T3_T4_T6_(
	.param .align 8 .b8 _ZN3cub18CUB_300001_SM_10006detail6reduce28DeviceReduceSingleTileKernelINS2_10policy_hubINS0_12KeyValuePairIi6__halfEEiNS0_6ArgMaxEE10Policy1000ENS0_21ArgIndexInputIteratorIPKS6_iS6_EEPS7_iS8_NS2_20empty_problem_init_tIS7_EES7_N4cuda3std3__410__identityEEEvT0_T1_T2_T3_T4_T6__param_0[16],
	.param .u64 .ptr .align 1 _ZN3cub18CUB_300001_SM_10006detail6reduce28DeviceReduceSingleTileKernelINS2_10policy_hubINS0_12KeyValuePairIi6__halfEEiNS0_6ArgMaxEE10Policy1000ENS0_21ArgIndexInputIteratorIPKS6_iS6_EEPS7_iS8_NS2_20empty_problem_init_tIS7_EES7_N4cuda3std3__410__identityEEEvT0_T1_T2_T3_T4_T6__param_1,
	.param .u32 _ZN3cub18CUB_300001_SM_10006detail6reduce28DeviceReduceSingleTileKernelINS2_10policy_hubINS0_12KeyValuePairIi6__halfEEiNS0_6ArgMaxEE10Policy1000ENS0_21ArgIndexInputIteratorIPKS6_iS6_EEPS7_iS8_NS2_20empty_problem_init_tIS7_EES7_N4cuda3std3__410__identityEEEvT0_T1_T2_T3_T4_T6__param_2,
	.param .align 1 .b8 _ZN3cub18CUB_300001_SM_10006detail6reduce28DeviceReduceSingleTileKernelINS2_10policy_hubINS0_12KeyValuePairIi6__halfEEiNS0_6ArgMaxEE10Policy1000ENS0_21ArgIndexInputIteratorIPKS6_iS6_EEPS7_iS8_NS2_20empty_problem_init_tIS7_EES7_N4cuda3std3__410__identityEEEvT0_T1_T2_T3_T4_T6__param_3[1],
	.param .align 4 .b8 _ZN3cub18CUB_300001_SM_10006detail6reduce28DeviceReduceSingleTileKernelINS2_10policy_hubINS0_12KeyValuePairIi6__halfEEiNS0_6ArgMaxEE10Policy1000ENS0_21ArgIndexInputIteratorIPKS6_iS6_EEPS7_iS8_NS2_20empty_problem_init_tIS7_EES7_N4cuda3std3__410__identityEEEvT0_T1_T2_T3_T4_T6__param_4[8],
	.param .align 1 .b8 _ZN3cub18CUB_300001_SM_10006detail6reduce28DeviceReduceSingleTileKernelINS2_10policy_hubINS0_12KeyValuePairIi6__halfEEiNS0_6ArgMaxEE10Policy1000ENS0_21ArgIndexInputIteratorIPKS6_iS6_EEPS7_iS8_NS2_20empty_problem_init_tIS7_EES7_N4cuda3std3__410__identityEEEvT0_T1_T2_T3_T4_T6__param_5[1]
)
.maxntid 256
.minnctapersm 1
{
	.reg .pred 	%p<382>;
	.reg .b16 	%rs<861>;
	.reg .b32 	%r<616>;
	.reg .b64 	%rd<29>;
	// demoted variable
	.shared .align 4 .b8 _ZZN3cub18CUB_300001_SM_10006detail6reduce28DeviceReduceSingleTileKernelINS2_10policy_hubINS0_12KeyValuePairIi6__halfEEiNS0_6ArgMaxEE10Policy1000ENS0_21ArgIndexInputIteratorIPKS6_iS6_EEPS7_iS8_NS2_20empty_problem_init_tIS7_EES7_N4cuda3std3__410__identityEEEvT0_T1_T2_T3_T4_T6_E12temp_storage[80];
	ld.param.u16 	%rs252, [_ZN3cub18CUB_300001_SM_10006detail6reduce28DeviceReduceSingleTileKernelINS2_10policy_hubINS0_12KeyValuePairIi6__halfEEiNS0_6ArgMaxEE10Policy1000ENS0_21ArgIndexInputIteratorIPKS6_iS6_EEPS7_iS8_NS2_20empty_problem_init_tIS7_EES7_N4cuda3std3__410__identityEEEvT0_T1_T2_T3_T4_T6__param_4+4];
	ld.param.u32 	%r298, [_ZN3cub18CUB_300001_SM_10006detail6reduce28DeviceReduceSingleTileKernelINS2_10policy_hubINS0_12KeyValuePairIi6__halfEEiNS0_6ArgMaxEE10Policy1000ENS0_21ArgIndexInputIteratorIPKS6_iS6_EEPS7_iS8_NS2_20empty_problem_init_tIS7_EES7_N4cuda3std3__410__identityEEEvT0_T1_T2_T3_T4_T6__param_4];
	ld.param.u32 	%r296, [_ZN3cub18CUB_300001_SM_10006detail6reduce28DeviceReduceSingleTileKernelINS2_10policy_hubINS0_12KeyValuePairIi6__halfEEiNS0_6ArgMaxEE10Policy1000ENS0_21ArgIndexInputIteratorIPKS6_iS6_EEPS7_iS8_NS2_20empty_problem_init_tIS7_EES7_N4cuda3std3__410__identityEEEvT0_T1_T2_T3_T4_T6__param_0+8];
	ld.param.u64 	%rd12, [_ZN3cub18CUB_300001_SM_10006detail6reduce28DeviceReduceSingleTileKernelINS2_10policy_hubINS0_12KeyValuePairIi6__halfEEiNS0_6ArgMaxEE10Policy1000ENS0_21ArgIndexInputIteratorIPKS6_iS6_EEPS7_iS8_NS2_20empty_problem_init_tIS7_EES7_N4cuda3std3__410__identityEEEvT0_T1_T2_T3_T4_T6__param_0];
	ld.param.u64 	%rd13, [_ZN3cub18CUB_300001_SM_10006detail6reduce28DeviceReduceSingleTileKernelINS2_10policy_hubINS0_12KeyValuePairIi6__halfEEiNS0_6ArgMaxEE10Policy1000ENS0_21ArgIndexInputIteratorIPKS6_iS6_EEPS7_iS8_NS2_20empty_problem_init_tIS7_EES7_N4cuda3std3__410__identityEEEvT0_T1_T2_T3_T4_T6__param_1];
	ld.param.u32 	%r297, [_ZN3cub18CUB_300001_SM_10006detail6reduce28DeviceReduceSingleTileKernelINS2_10policy_hubINS0_12KeyValuePairIi6__halfEEiNS0_6ArgMaxEE10Policy1000ENS0_21ArgIndexInputIteratorIPKS6_iS6_EEPS7_iS8_NS2_20empty_problem_init_tIS7_EES7_N4cuda3std3__410__identityEEEvT0_T1_T2_T3_T4_T6__param_2];
	cvta.to.global.u64 	%rd1, %rd13;
	setp.ne.s32 	%p1, %r297, 0;
	@%p1 bra 	$L__BB10_3;
	mov.u32 	%r502, %tid.x;
	setp.ne.s32 	%p381, %r502, 0;
	@%p381 bra 	$L__BB10_244;
	st.global.u32 	[%rd1], %r298;
	st.global.u16 	[%rd1+4], %rs252;
	bra.uni 	$L__BB10_244;
$L__BB10_3:
	cvta.to.global.u64 	%rd2, %rd12;
	setp.gt.s32 	%p2, %r297, 2047;
	@%p2 bra 	$L__BB10_119;
	mov.u32 	%r2, %tid.x;
	setp.ge.s32 	%p191, %r2, %r297;
	mov.u32 	%r518, %r2;
	@%p191 bra 	$L__BB10_6;
	add.s32 	%r532, %r296, %r2;
	mul.wide.s32 	%rd22, %r532, 2;
	add.s64 	%rd23, %rd2, %rd22;
	ld.global.u16 	%rs785, [%rd23];
	add.s32 	%r518, %r2, 256;
$L__BB10_6:
	setp.ge.s32 	%p192, %r518, %r297;
	@%p192 bra 	$L__BB10_48;
	not.b32 	%r376, %r518;
	add.s32 	%r7, %r297, %r376;
	shr.u32 	%r377, %r7, 8;
	add.s32 	%r8, %r377, 1;
	and.b32  	%r9, %r8, 7;
	setp.lt.u32 	%p193, %r7, 1792;
	@%p193 bra 	$L__BB10_27;
	add.s32 	%r507, %r518, 1024;
	add.s32 	%r506, %r296, %r518;
	and.b32  	%r378, %r8, 33554424;
	neg.s32 	%r505, %r378;
	add.s64 	%rd3, %rd2, 2048;
$L__BB10_9:
	.pragma "nounroll";
	mul.wide.s32 	%rd24, %r506, 2;
	add.s64 	%rd4, %rd3, %rd24;
	ld.global.u16 	%rs765, [%rd4+-2048];
	// begin inline asm
	{ .reg .pred __$temp3;
  setp.gt.f16  __$temp3, %rs765, %rs785;
  selp.u16 %rs517, 1, 0, __$temp3;}
	// end inline asm
	setp.ne.s16 	%p194, %rs517, 0;
	mov.u32 	%r509, %r506;
	@%p194 bra 	$L__BB10_11;
	// begin inline asm
	{ .reg .pred __$temp3;
  setp.eq.f16  __$temp3, %rs785, %rs765;
  selp.u16 %rs520, 1, 0, __$temp3;}
	// end inline asm
	setp.ne.s16 	%p195, %rs520, 0;
	setp.lt.s32 	%p196, %r506, %r532;
	and.pred  	%p197, %p195, %p196;
	selp.b16 	%rs765, %rs765, %rs785, %p197;
	selp.b32 	%r509, %r506, %r532, %p197;
$L__BB10_11:
	add.s32 	%r510, %r506, 256;
	ld.global.u16 	%rs766, [%rd4+-1536];
	// begin inline asm
	{ .reg .pred __$temp3;
  setp.gt.f16  __$temp3, %rs766, %rs765;
  selp.u16 %rs523, 1, 0, __$temp3;}
	// end inline asm
	setp.ne.s16 	%p198, %rs523, 0;
	@%p198 bra 	$L__BB10_13;
	// begin inline asm
	{ .reg .pred __$temp3;
  setp.eq.f16  __$temp3, %rs765, %rs766;
  selp.u16 %rs526, 1, 0, __$temp3;}
	// end inline asm
	setp.ne.s16 	%p199, %rs526, 0;
	setp.lt.s32 	%p200, %r510, %r509;
	and.pred  	%p201, %p199, %p200;
	selp.b16 	%rs766, %rs766, %rs765, %p201;
	selp.b32 	%r510, %r510, %r509, %p201;
$L__BB10_13:
	add.s32 	%r511, %r506, 512;
	ld.global.u16 	%rs767, [%rd4+-1024];
	// begin inline asm
	{ .reg .pred __$temp3;
  setp.gt.f16  __$temp3, %rs767, %rs766;
  selp.u16 %rs529, 1, 0, __$temp3;}
	// end inline asm
	setp.ne.s16 	%p202, %rs529, 0;
	@%p202 bra 	$L__BB10_15;
	// begin inline asm
	{ .reg .pred __$temp3;
  setp.eq.f16  __$temp3, %rs766, %rs767;
  selp.u16 %rs532, 1, 0, __$temp3;}
	// end inline asm
	setp.ne.s16 	%p203, %rs532, 0;
	setp.lt.s32 	%p204, %r511, %r510;
	and.pred  	%p205, %p203, %p204;
	selp.b16 	%rs767, %rs767, %rs766, %p205;
	selp.b32 	%r511, %r511, %r510, %p205;
$L__BB10_15:
	add.s32 	%r512, %r506, 768;
	ld.global.u16 	%rs768, [%rd4+-512];
	// begin inline asm
	{ .reg .pred __$temp3;
  setp.gt.f16  __$temp3, %rs768, %rs767;
  selp.u16 %rs535, 1, 0, __$temp3;}
	// end inline asm
	setp.ne.s16 	%p206, %rs535, 0;
	@%p206 bra 	$L__BB10_17;
	// begin inline asm
	{ .reg .pred __$temp3;
  setp.eq.f16  __$temp3, %rs767, %rs768;
  selp.u16 %rs538, 1, 0, __$temp3;}
	// end inline asm
	setp.ne.s16 	%p207, %rs538, 0;
	setp.lt.s32 	%p208, %r512, %r511;
	and.pred  	%p209, %p207, %p208;
	selp.b16 	%rs768, %rs768, %rs767, %p209;
	selp.b32 	%r512, %r512, %r511, %p209;
$L__BB10_17:
	add.s32 	%r513, %r506, 1024;
	ld.global.u16 	%rs769, [%rd4];
	// begin inline asm
	{ .reg .pred __$temp3;
  setp.gt.f16  __$temp3, %rs769, %rs768;
  selp.u16 %rs541, 1, 0, __$temp3;}
	// end inline asm
	setp.ne.s16 	%p210, %rs541, 0;
	@%p210 bra 	$L__BB10_19;
	// begin inline asm
	{ .reg .pred __$temp3;
  setp.eq.f16  __$temp3, %rs768, %rs769;
  selp.u16 %rs544, 1, 0, __$temp3;}
	// end inline asm
	setp.ne.s16 	%p211, %rs544, 0;
	setp.lt.s32 	%p212, %r513, %r512;
	and.pred  	%p213, %p211, %p212;
	selp.b16 	%rs769, %rs769, %rs768, %p213;
	selp.b32 	%r513, %r513, %r512, %p213;
$L__BB10_19:
	add.s32 	%r514, %r506, 1280;
	ld.global.u16 	%rs770, [%rd4+512];
	// begin inline asm
	{ .reg .pred __$temp3;
  setp.gt.f16  __$temp3, %rs770, %rs769;
  selp.u16 %rs547, 1, 0, __$temp3;}
	// end inline asm
	setp.ne.s16 	%p214, %rs547, 0;
	@%p214 bra 	$L__BB10_21;
	// begin inline asm
	{ .reg .pred __$temp3;
  setp.eq.f16  __$temp3, %rs769, %rs770;
  selp.u16 %rs550, 1, 0, __$temp3;}
	// end inline asm
	setp.ne.s16 	%p215, %rs550, 0;
	setp.lt.s32 	%p216, %r514, %r513;
	and.pred  	%p217, %p215, %p216;
	selp.b16 	%rs770, %rs770, %rs769, %p217;
	selp.b32 	%r514, %r514, %r513, %p217;
$L__BB10_21:
	add.s32 	%r515, %r506, 1536;
	ld.global.u16 	%rs771, [%rd4+1024];
	// begin inline asm
	{ .reg .pred __$temp3;
  setp.gt.f16  __$temp3, %rs771, %rs770;
  selp.u16 %rs553, 1, 0, __$temp3;}
	// end inline asm
	setp.ne.s16 	%p218, %rs553, 0;
	@%p218 bra 	$L__BB10_23;
	// begin inline asm
	{ .reg .pred __$temp3;
  setp.eq.f16  __$temp3, %rs770, %rs771;
  selp.u16 %rs556, 1, 0, __$temp3;}
	// end inline asm
	setp.ne.s16 	%p219, %rs556, 0;
	setp.lt.s32 	%p220, %r515, %r514;
	and.pred  	%p221, %p219, %p220;
	selp.b16 	%rs771, %rs771, %rs770, %p221;
	selp.b32 	%r515, %r515, %r514, %p221;
$L__BB10_23:
	add.s32 	%r532, %r506, 1792;
	ld.global.u16 	%rs785, [%rd4+1536];
	// begin inline asm
	{ .reg .pred __$temp3;
  setp.gt.f16  __$temp3, %rs785, %rs771;
  selp.u16 %rs559, 1, 0, __$temp3;}
	// end inline asm
	setp.ne.s16 	%p222, %rs559, 0;
	@%p222 bra 	$L__BB10_25;
	// begin inline asm
	{ .reg .pred __$temp3;
  setp.eq.f16  __$temp3, %rs771, %rs785;
  selp.u16 %rs562, 1, 0, __$temp3;}
	// end inline asm
	setp.ne.s16 	%p223, %rs562, 0;
	setp.lt.s32 	%p224, %r532, %r515;
	and.pred  	%p225, %p223, %p224;
	selp.b16 	%rs785, %rs785, %rs771, %p225;
	selp.b32 	%r532, %r532, %r515, %p225;
$L__BB10_25:
	add.s32 	%r507, %r507, 2048;
	add.s32 	%r506, %r506, 2048;
	add.s32 	%r505, %r505, 8;
	setp.ne.s32 	%p226, %r505, 0;
	@%p226 bra 	$L__BB10_9;
	add.s32 	%r518, %r507, -1024;
$L__BB10_27:
	setp.eq.s32 	%p227, %r9, 0;
	@%p227 bra 	$L__BB10_48;
	setp.lt.u32 	%p228, %r9, 4;
	@%p228 bra 	$L__BB10_38;
	add.s32 	%r47, %r518, %r296;
	mul.wide.s32 	%rd25, %r47, 2;
	add.s64 	%rd5, %rd2, %rd25;
	ld.global.u16 	%rs775, [%rd5];
	// begin inline asm
	{ .reg .pred __$temp3;
  setp.gt.f16  __$temp3, %rs775, %rs785;
  selp.u16 %rs566, 1, 0, __$temp3;}
	// end inline asm
	setp.ne.s16 	%p229, %rs566, 0;
	mov.u32 	%r520, %r47;
	@%p229 bra 	$L__BB10_31;
	// begin inline asm
	{ .reg .pred __$temp3;
  setp.eq.f16  __$temp3, %rs785, %rs775;
  selp.u16 %rs569, 1, 0, __$temp3;}
	// end inline asm
	setp.ne.s16 	%p230, %rs569, 0;
	setp.lt.s32 	%p231, %r47, %r532;
	and.pred  	%p232, %p230, %p231;
	selp.b16 	%rs775, %rs775, %rs785, %p232;
	selp.b32 	%r520, %r47, %r532, %p232;
$L__BB10_31:
	add.s32 	%r521, %r47, 256;
	ld.global.u16 	%rs776, [%rd5+512];
	// begin inline asm
	{ .reg .pred __$temp3;
  setp.gt.f16  __$temp3, %rs776, %rs775;
  selp.u16 %rs572, 1, 0, __$temp3;}
	// end inline asm
	setp.ne.s16 	%p233, %rs572, 0;
	@%p233 bra 	$L__BB10_33;
	// begin inline asm
	{ .reg .pred __$temp3;
  setp.eq.f16  __$temp3, %rs775, %rs776;
  selp.u16 %rs575, 1, 0, __$temp3;}
	// end inline asm
	setp.ne.s16 	%p234, %rs575, 0;
	setp.lt.s32 	%p235, %r521, %r520;
	and.pred  	%p236, %p234, %p235;
	selp.b16 	%rs776, %rs776, %rs775, %p236;
	selp.b32 	%r521, %r521, %r520, %p236;
$L__BB10_33:
	add.s32 	%r522, %r47, 512;
	ld.global.u16 	%rs777, [%rd5+1024];
	// begin inline asm
	{ .reg .pred __$temp3;
  setp.gt.f16  __$temp3, %rs777, %rs776;
  selp.u16 %rs578, 1, 0, __$temp3;}
	// end inline asm
	setp.ne.s16 	%p237, %rs578, 0;
	@%p237 bra 	$L__BB10_35;
	// begin inline asm
	{ .reg .pred __$temp3;
  setp.eq.f16  __$temp3, %rs776, %rs777;
  selp.u16 %rs581, 1, 0, __$temp3;}
	// end inline asm
	setp.ne.s16 	%p238, %rs581, 0;
	setp.lt.s32 	%p239, %r522, %r521;
	and.pred  	%p240, %p238, %p239;
	selp.b16 	%rs777, %rs777, %rs776, %p240;
	selp.b32 	%r522, %r522, %r521, %p240;
$L__BB10_35:
	add.s32 	%r532, %r47, 768;
	ld.global.u16 	%rs785, [%rd5+1536];
	// begin inline asm
	{ .reg .pred __$temp3;
  setp.gt.f16  __$temp3, %rs785, %rs777;
  selp.u16 %rs584, 1, 0, __$temp3;}
	// end inline asm
	setp.ne.s16 	%p241, %rs584, 0;
	@%p241 bra 	$L__BB10_37;
	// begin inline asm
	{ .reg .pred __$temp3;
  setp.eq.f16  __$temp3, %rs777, %rs785;
  selp.u16 %rs587, 1, 0, __$temp3;}
	// end inline asm
	setp.ne.s16 	%p242, %rs587, 0;
	setp.lt.s32 	%p243, %r532, %r522;
	and.pred  	%p244, %p242, %p243;
	selp.b16 	%rs785, %rs785, %rs777, %p244;
	selp.b32 	%r532, %r532, %r522, %p244;
$L__BB10_37:
	add.s32 	%r518, %r518, 1024;
$L__BB10_38:
	and.b32  	%r381, %r8, 3;
	setp.eq.s32 	%p245, %r381, 0;
	@%p245 bra 	$L__BB10_48;
	setp.eq.s32 	%p246, %r381, 1;
	mov.u32 	%r531, %r532;
	mov.u16 	%rs784, %rs785;
	@%p246 bra 	$L__BB10_45;
	add.s32 	%r63, %r518, %r296;
	mul.wide.s32 	%rd26, %r63, 2;
	add.s64 	%rd6, %rd2, %rd26;
	ld.global.u16 	%rs781, [%rd6];
	// begin inline asm
	{ .reg .pred __$temp3;
  setp.gt.f16  __$temp3, %rs781, %rs785;
  selp.u16 %rs591, 1, 0, __$temp3;}
	// end inline asm
	setp.ne.s16 	%p247, %rs591, 0;
	mov.u32 	%r527, %r63;
	@%p247 bra 	$L__BB10_42;
	// begin inline asm
	{ .reg .pred __$temp3;
  setp.eq.f16  __$temp3, %rs785, %rs781;
  selp.u16 %rs594, 1, 0, __$temp3;}
	// end inline asm
	setp.ne.s16 	%p248, %rs594, 0;
	setp.lt.s32 	%p249, %r63, %r532;
	and.pred  	%p250, %p248, %p249;
	selp.b16 	%rs781, %rs781, %rs785, %p250;
	selp.b32 	%r527, %r63, %r532, %p250;
$L__BB10_42:
	add.s32 	%r532, %r63, 256;
	ld.global.u16 	%rs785, [%rd6+512];
	// begin inline asm
	{ .reg .pred __$temp3;
  setp.gt.f16  __$temp3, %rs785, %rs781;
  selp.u16 %rs597, 1, 0, __$temp3;}
	// end inline asm
	setp.ne.s16 	%p251, %rs597, 0;
	@%p251 bra 	$L__BB10_44;
	// begin inline asm
	{ .reg .pred __$temp3;
  setp.eq.f16  __$temp3, %rs781, %rs785;
  selp.u16 %rs600, 1, 0, __$temp3;}
	// end inline asm
	setp.ne.s16 	%p252, %rs600, 0;
	setp.lt.s32 	%p253, %r532, %r527;
	and.pred  	%p254, %p252, %p253;
	selp.b16 	%rs785, %rs785, %rs781, %p254;
	selp.b32 	%r532, %r532, %r527, %p254;
$L__BB10_44:
	add.s32 	%r518, %r518, 512;
	mov.u32 	%r531, %r532;
	mov.u16 	%rs784, %rs785;
$L__BB10_45:
	and.b32  	%r382, %r7, 256;
	setp.ne.s32 	%p255, %r382, 0;
	@%p255 bra 	$L__BB10_48;
	add.s32 	%r532, %r518, %r296;
	mul.wide.s32 	%rd27, %r532, 2;
	add.s64 	%rd28, %rd2, %rd27;
	ld.global.u16 	%rs785, [%rd28];
	// begin inline asm
	{ .reg .pred __$temp3;
  setp.gt.f16  __$temp3, %rs785, %rs784;
  selp.u16 %rs603, 1, 0, __$temp3;}
	// end inline asm
	setp.ne.s16 	%p256, %rs603, 0;
	@%p256 bra 	$L__BB10_48;
	// begin inline asm
	{ .reg .pred __$temp3;
  setp.eq.f16  __$temp3, %rs784, %rs785;
  selp.u16 %rs606, 1, 0, __$temp3;}
	// end inline asm
	setp.ne.s16 	%p257, %rs606, 0;
	setp.lt.s32 	%p258, %r532, %r531;
	and.pred  	%p259, %p257, %p258;
	selp.b16 	%rs785, %rs785, %rs784, %p259;
	selp.b32 	%r532, %r532, %r531, %p259;
$L__BB10_48:
	setp.lt.s32 	%p260, %r297, 256;
	@%p260 bra 	$L__BB10_81;
	// begin inline asm
	mov.u32 %r446, %laneid;
	// end inline asm
	mov.b32 	%r453, {%rs785, %rs686};
	mov.b32 	%r454, 1;
	mov.b32 	%r455, 31;
	mov.b32 	%r456, -1;
	// begin inline asm
	shfl.sync.down.b32 %r447, %r532, %r454, %r455, %r456;
	// end inline asm
	// begin inline asm
	shfl.sync.down.b32 %r452, %r453, %r454, %r455, %r456;
	// end inline asm
	cvt.u16.u32 	%rs55, %r452;
	setp.gt.s32 	%p325, %r446, 30;
	mov.u16 	%rs786, %rs785;
	mov.u32 	%r533, %r532;
	@%p325 bra 	$L__BB10_52;
	// begin inline asm
	{ .reg .pred __$temp3;
  setp.gt.f16  __$temp3, %rs55, %rs785;
  selp.u16 %rs687, 1, 0, __$temp3;}
	// end inline asm
	setp.ne.s16 	%p326, %rs687, 0;
	mov.u16 	%rs786, %rs55;
	mov.u32 	%r533, %r447;
	@%p326 bra 	$L__BB10_52;
	// begin inline asm
	{ .reg .pred __$temp3;
  setp.eq.f16  __$temp3, %rs785, %rs55;
  selp.u16 %rs690, 1, 0, __$temp3;}
	// end inline asm
	setp.ne.s16 	%p327, %rs690, 0;
	setp.lt.s32 	%p328, %r447, %r532;
	and.pred  	%p329, %p327, %p328;
	selp.b16 	%rs786, %rs55, %rs785, %p329;
	selp.b32 	%r533, %r447, %r532, %p329;
$L__BB10_52:
	mov.b32 	%r463, {%rs786, %rs693};
	mov.b32 	%r464, 2;
	mov.b32 	%r465, 31;
	mov.b32 	%r466, -1;
	// begin inline asm
	shfl.sync.down.b32 %r457, %r533, %r464, %r465, %r466;
	// end inline asm
	// begin inline asm
	shfl.sync.down.b32 %r462, %r463, %r464, %r465, %r466;
	// end inline asm
	cvt.u16.u32 	%rs58, %r462;
	setp.gt.s32 	%p330, %r446, 29;
	mov.u16 	%rs787, %rs786;
	mov.u32 	%r534, %r533;
	@%p330 bra 	$L__BB10_55;
	// begin inline asm
	{ .reg .pred __$temp3;
  setp.gt.f16  __$temp3, %rs58, %rs786;
  selp.u16 %rs694, 1, 0, __$temp3;}
	// end inline asm
	setp.ne.s16 	%p331, %rs694, 0;
	mov.u16 	%rs787, %rs58;
	mov.u32 	%r534, %r457;
	@%p331 bra 	$L__BB10_55;
	// begin inline asm
	{ .reg .pred __$temp3;
  setp.eq.f16  __$temp3, %rs786, %rs58;
  selp.u16 %rs697, 1, 0, __$temp3;}
	// end inline asm
	setp.ne.s16 	%p332, %rs697, 0;
	setp.lt.s32 	%p333, %r457, %r533;
	and.pred  	%p334, %p332, %p333;
	selp.b16 	%rs787, %rs58, %rs786, %p334;
	selp.b32 	%r534, %r457, %r533, %p334;
$L__BB10_55:
	mov.b32 	%r473, {%rs787, %rs700};
	mov.b32 	%r474, 4;
	mov.b32 	%r475, 31;
	mov.b32 	%r476, -1;
	// begin inline asm
	shfl.sync.down.b32 %r467, %r534, %r474, %r475, %r476;
	// end inline asm
	// begin inline asm
	shfl.sync.down.b32 %r472, %r473, %r474, %r475, %r476;
	// end inline asm
	cvt.u16.u32 	%rs61, %r472;
	setp.gt.s32 	%p335, %r446, 27;
	mov.u16 	%rs788, %rs787;
	mov.u32 	%r535, %r534;
	@%p335 bra 	$L__BB10_58;
	// begin inline asm
	{ .reg .pred __$temp3;
  setp.gt.f16  __$temp3, %rs61, %rs787;
  selp.u16 %rs701, 1, 0, __$temp3;}
	// end inline asm
	setp.ne.s16 	%p336, %rs701, 0;
	mov.u16 	%rs788, %rs61;
	mov.u32 	%r535, %r467;
	@%p336 bra 	$L__BB10_58;
	// begin inline asm
	{ .reg .pred __$temp3;
  setp.eq.f16  __$temp3, %rs787, %rs61;
  selp.u16 %rs704, 1, 0, __$temp3;}
	// end inline asm
	setp.ne.s16 	%p337, %rs704, 0;
	setp.lt.s32 	%p338, %r467, %r534;
	and.pred  	%p339, %p337, %p338;
	selp.b16 	%rs788, %rs61, %rs787, %p339;
	selp.b32 	%r535, %r467, %r534, %p339;
$L__BB10_58:
	mov.b32 	%r483, {%rs788, %rs707};
	mov.b32 	%r484, 8;
	mov.b32 	%r485, 31;
	mov.b32 	%r486, -1;
	// begin inline asm
	shfl.sync.down.b32 %r477, %r535, %r484, %r485, %r486;
	// end inline asm
	// begin inline asm
	shfl.sync.down.b32 %r482, %r483, %r484, %r485, %r486;
	// end inline asm
	cvt.u16.u32 	%rs64, %r482;
	setp.gt.s32 	%p340, %r446, 23;
	mov.u16 	%rs860, %rs788;
	mov.u32 	%r615, %r535;
	@%p340 bra 	$L__BB10_61;
	// begin inline asm
	{ .reg .pred __$temp3;
  setp.gt.f16  __$temp3, %rs64, %rs788;
  selp.u16 %rs708, 1, 0, __$temp3;}
	// end inline asm
	setp.ne.s16 	%p341, %rs708, 0;
	mov.u16 	%rs860, %rs64;
	mov.u32 	%r615, %r477;
	@%p341 bra 	$L__BB10_61;
	// begin inline asm
	{ .reg .pred __$temp3;
  setp.eq.f16  __$temp3, %rs788, %rs64;
  selp.u16 %rs711, 1, 0, __$temp3;}
	// end inline asm
	setp.ne.s16 	%p342, %rs711, 0;
	setp.lt.s32 	%p343, %r477, %r535;
	and.pred  	%p344, %p342, %p343;
	selp.b16 	%rs860, %rs64, %rs788, %p344;
	selp.b32 	%r615, %r477, %r535, %p344;
$L__BB10_61:
	mov.b32 	%r493, {%rs860, %rs714};
	mov.b32 	%r494, 16;
	mov.b32 	%r495, 31;
	mov.b32 	%r496, -1;
	// begin inline asm
	shfl.sync.down.b32 %r537, %r615, %r494, %r495, %r496;
	// end inline asm
	// begin inline asm
	shfl.sync.down.b32 %r492, %r493, %r494, %r495, %r496;
	// end inline asm
	cvt.u16.u32 	%rs790, %r492;
	setp.gt.s32 	%p345, %r446, 15;
	@%p345 bra 	$L__BB10_66;
	// begin inline asm
	{ .reg .pred __$temp3;
  setp.gt.f16  __$temp3, %rs790, %rs860;
  selp.u16 %rs715, 1, 0, __$temp3;}
	// end inline asm
	setp.ne.s16 	%p346, %rs715, 0;
	@%p346 bra 	$L__BB10_64;
	// begin inline asm
	{ .reg .pred __$temp3;
  setp.eq.f16  __$temp3, %rs860, %rs790;
  selp.u16 %rs718, 1, 0, __$temp3;}
	// end inline asm
	setp.ne.s16 	%p347, %rs718, 0;
	setp.lt.s32 	%p348, %r537, %r615;
	and.pred  	%p349, %p347, %p348;
	selp.b16 	%rs790, %rs790, %rs860, %p349;
	selp.b32 	%r537, %r537, %r615, %p349;
$L__BB10_64:
	setp.ne.s32 	%p350, %r446, 0;
	mov.u32 	%r615, %r537;
	mov.u16 	%rs860, %rs790;
	@%p350 bra 	$L__BB10_66;
	shr.u32 	%r497, %r2, 2;
	and.b32  	%r498, %r497, 248;
	mov.u32 	%r499, _ZZN3cub18CUB_300001_SM_10006detail6reduce28DeviceReduceSingleTileKernelINS2_10policy_hubINS0_12KeyValuePairIi6__halfEEiNS0_6ArgMaxEE10Policy1000ENS0_21ArgIndexInputIteratorIPKS6_iS6_EEPS7_iS8_NS2_20empty_problem_init_tIS7_EES7_N4cuda3std3__410__identityEEEvT0_T1_T2_T3_T4_T6_E12temp_storage;
	add.s32 	%r500, %r499, %r498;
	st.shared.u32 	[%r500+8], %r537;
	st.shared.u16 	[%r500+12], %rs790;
$L__BB10_66:
	bar.sync 	0;
	setp.ne.s32 	%p351, %r2, 0;
	@%p351 bra 	$L__BB10_242;
	ld.shared.u32 	%r539, [_ZZN3cub18CUB_300001_SM_10006detail6reduce28DeviceReduceSingleTileKernelINS2_10policy_hubINS0_12KeyValuePairIi6__halfEEiNS0_6ArgMaxEE10Policy1000ENS0_21ArgIndexInputIteratorIPKS6_iS6_EEPS7_iS8_NS2_20empty_problem_init_tIS7_EES7_N4cuda3std3__410__identityEEEvT0_T1_T2_T3_T4_T6_E12temp_storage+16];
	ld.shared.u16 	%rs792, [_ZZN3cub18CUB_300001_SM_10006detail6reduce28DeviceReduceSingleTileKernelINS2_10policy_hubINS0_12KeyValuePairIi6__halfEEiNS0_6ArgMaxEE10Policy1000ENS0_21ArgIndexInputIteratorIPKS6_iS6_EEPS7_iS8_NS2_20empty_problem_init_tIS7_EES7_N4cuda3std3__410__identityEEEvT0_T1_T2_T3_T4_T6_E12temp_storage+20];
	// begin inline asm
	{ .reg .pred __$temp3;
  setp.gt.f16  __$temp3, %rs792, %rs860;
  selp.u16 %rs721, 1, 0, __$temp3;}
	// end inline asm
	setp.ne.s16 	%p352, %rs721, 0;
	@%p352 bra 	$L__BB10_69;
	// begin inline asm
	{ .reg .pred __$temp3;
  setp.eq.f16  __$temp3, %rs860, %rs792;
  selp.u16 %rs724, 1, 0, __$temp3;}
	// end inline asm
	setp.ne.s16 	%p353, %rs724, 0;
	setp.lt.s32 	%p354, %r539, %r615;
	and.pred  	%p355, %p353, %p354;
	selp.b32 	%r539, %r539, %r615, %p355;
	selp.b16 	%rs792, %rs792, %rs860, %p355;
$L__BB10_69:
	ld.shared.u32 	%r540, [_ZZN3cub18CUB_300001_SM_10006detail6reduce28DeviceReduceSingleTileKernelINS2_10policy_hubINS0_12KeyValuePairIi6__halfEEiNS0_6ArgMaxEE10Policy1000ENS0_21ArgIndexInputIteratorIPKS6_iS6_EEPS7_iS8_NS2_20empty_problem_init_tIS7_EES7_N4cuda3std3__410__identityEEEvT0_T1_T2_T3_T4_T6_E12temp_storage+24];
	ld.shared.u16 	%rs793, [_ZZN3cub18CUB_300001_SM_10006detail6reduce28DeviceReduceSingleTileKernelINS2_10policy_hubINS0_12KeyValuePairIi6__halfEEiNS0_6ArgMaxEE10Policy1000ENS0_21ArgIndexInputIteratorIPKS6_iS6_EEPS7_iS8_NS2_20empty_problem_init_tIS7_EES7_N4cuda3std3__410__identityEEEvT0_T1_T2_T3_T4_T6_E12temp_storage+28];
	// begin inline asm
	{ .reg .pred __$temp3;
  setp.gt.f16  __$temp3, %rs793, %rs792;
  selp.u16 %rs727, 1, 0, __$temp3;}
	// end inline asm
	setp.ne.s16 	%p356, %rs727, 0;
	@%p356 bra 	$L__BB10_71;
	// begin inline asm
	{ .reg .pred __$temp3;
  setp.eq.f16  __$temp3, %rs792, %rs793;
  selp.u16 %rs730, 1, 0, __$temp3;}
	// end inline asm
	setp.ne.s16 	%p357, %rs730, 0;
	setp.lt.s32 	%p358, %r540, %r539;
	and.pred  	%p359, %p357, %p358;
	selp.b32 	%r540, %r540, %r539, %p359;
	selp.b16 	%rs793, %rs793, %rs792, %p359;
$L__BB10_71:
	ld.shared.u32 	%r541, [_ZZN3cub18CUB_300001_SM_10006detail6reduce28DeviceReduceSingleTileKernelINS2_10policy_hubINS0_12KeyValuePairIi6__halfEEiNS0_6ArgMaxEE10Policy1000ENS0_21ArgIndexInputIteratorIPKS6_iS6_EEPS7_iS8_NS2_20empty_problem_init_tIS7_EES7_N4cuda3std3__410__identityEEEvT0_T1_T2_T3_T4_T6_E12temp_storage+32];
	ld.shared.u16 	%rs794, [_ZZN3cub18CUB_300001_SM_10006detail6reduce28DeviceReduceSingleTileKernelINS2_10policy_hubINS0_12KeyValuePairIi6__halfEEiNS0_6ArgMaxEE10Policy1000ENS0_21ArgIndexInputIteratorIPKS6_iS6_EEPS7_iS8_NS2_20empty_problem_init_tIS7_EES7_N4cuda3std3__410__identityEEEvT0_T1_T2_T3_T4_T6_E12temp_storage+36];
	// begin inline asm
	{ .reg .pred __$temp3;
  setp.gt.f16  __$temp3, %rs794, %rs793;
  selp.u16 %rs733, 1, 0, __$temp3;}
	// end inline asm
	setp.ne.s16 	%p360, %rs733, 0;
	@%p360 bra 	$L__BB10_73;
	// begin inline asm
	{ .reg .pred __$temp3;
  setp.eq.f16  __$temp3, %rs793, %rs794;
  selp.u16 %rs736, 1, 0, __$temp3;}
	// end inline asm
	setp.ne.s16 	%p361, %rs736, 0;
	setp.lt.s32 	%p362, %r541, %r540;
	and.pred  	%p363, %p361, %p362;
	selp.b32 	%r541, %r541, %r540, %p363;
	selp.b16 	%rs794, %rs794, %rs793, %p363;
$L__BB10_73:
	ld.shared.u32 	%r542, [_ZZN3cub18CUB_300001_SM_10006detail6reduce28DeviceReduceSingleTileKernelINS2_10policy_hubINS0_12KeyValuePairIi6__halfEEiNS0_6ArgMaxEE10Policy1000ENS0_21ArgIndexInputIteratorIPKS6_iS6_EEPS7_iS8_NS2_20empty_problem_init_tIS7_EES7_N4cuda3std3__410__identityEEEvT0_T1_T2_T3_T4_T6_E12temp_storage+40];
	ld.shared.u16 	%rs795, [_ZZN3cub18CUB_300001_SM_10006detail6reduce28DeviceReduceSingleTileKernelINS2_10policy_hubINS0_12KeyValuePairIi6__halfEEiNS0_6ArgMaxEE10Policy1000ENS0_21ArgIndexInputIteratorIPKS6_iS6_EEPS7_iS8_NS2_20empty_problem_init_tIS7_EES7_N4cuda3std3__410__identityEEEvT0_T1_T2_T3_T4_T6_E12temp_storage+44];
	// begin inline asm
	{ .reg .pred __$temp3;
  setp.gt.f16  __$temp3, %rs795, %rs794;
  selp.u16 %rs739, 1, 0, __$temp3;}
	// end inline asm
	setp.ne.s16 	%p364, %rs739, 0;
	@%p364 bra 	$L__BB10_75;
	// begin inline asm
	{ .reg .pred __$temp3;
  setp.eq.f16  __$temp3, %rs794, %rs795;
  selp.u16 %rs742, 1, 0, __$temp3;}
	// end inline asm
	setp.ne.s16 	%p365, %rs742, 0;
	setp.lt.s32 	%p366, %r542, %r541;
	and.pred  	%p367, %p365, %p366;
	selp.b32 	%r542, %r542, %r541, %p367;
	selp.b16 	%rs795, %rs795, %rs794, %p367;
$L__BB10_75:
	ld.shared.u32 	%r543, [_ZZN3cub18CUB_300001_SM_10006detail6reduce28DeviceReduceSingleTileKernelINS2_10policy_hubINS0_12KeyValuePairIi6__halfEEiNS0_6ArgMaxEE10Policy1000ENS0_21ArgIndexInputIteratorIPKS6_iS6_EEPS7_iS8_NS2_20empty_problem_init_tIS7_EES7_N4cuda3std3__410__identityEEEvT0_T1_T2_T3_T4_T6_E12temp_storage+48];
	ld.shared.u16 	%rs796, [_ZZN3cub18CUB_300001_SM_10006detail6reduce28DeviceReduceSingleTileKernelINS2_10policy_hubINS0_12KeyValuePairIi6__halfEEiNS0_6ArgMaxEE10Policy1000ENS0_21ArgIndexInputIteratorIPKS6_iS6_EEPS7_iS8_NS2_20empty_problem_init_tIS7_EES7_N4cuda3std3__410__identityEEEvT0_T1_T2_T3_T4_T6_E12temp_storage+52];
	// begin inline asm
	{ .reg .pred __$temp3;
  setp.gt.f16  __$temp3, %rs796, %rs795;
  selp.u16 %rs745, 1, 0, __$temp3;}
	// end inline asm
	setp.ne.s16 	%p368, %rs745, 0;
	@%p368 bra 	$L__BB10_77;
	// begin inline asm
	{ .reg .pred __$temp3;
  setp.eq.f16  __$temp3, %rs795, %rs796;
  selp.u16 %rs748, 1, 0, __$temp3;}
	// end inline asm
	setp.ne.s16 	%p369, %rs748, 0;
	setp.lt.s32 	%p370, %r543, %r542;
	and.pred  	%p371, %p369, %p370;
	selp.b32 	%r543, %r543, %r542, %p371;
	selp.b16 	%rs796, %rs796, %rs795, %p371;
$L__BB10_77:
	ld.shared.u32 	%r544, [_ZZN3cub18CUB_300001_SM_10006detail6reduce28DeviceReduceSingleTileKernelINS2_10policy_hubINS0_12KeyValuePairIi6__halfEEiNS0_6ArgMaxEE10Policy1000ENS0_21ArgIndexInputIteratorIPKS6_iS6_EEPS7_iS8_NS2_20empty_problem_init_tIS7_EES7_N4cuda3std3__410__identityEEEvT0_T1_T2_T3_T4_T6_E12temp_storage+56];
	ld.shared.u16 	%rs797, [_ZZN3cub18CUB_300001_SM_10006detail6reduce28DeviceReduceSingleTileKernelINS2_10policy_hubINS0_12KeyValuePairIi6__halfEEiNS0_6ArgMaxEE10Policy1000ENS0_21ArgIndexInputIteratorIPKS6_iS6_EEPS7_iS8_NS2_20empty_problem_init_tIS7_EES7_N4cuda3std3__410__identityEEEvT0_T1_T2_T3_T4_T6_E12temp_storage+60];
	// begin inline asm
	{ .reg .pred __$temp3;
  setp.gt.f16  __$temp3, %rs797, %rs796;
  selp.u16 %rs751, 1, 0, __$temp3;}
	// end inline asm
	setp.ne.s16 	%p372, %rs751, 0;
	@%p372 bra 	$L__BB10_79;
	// begin inline asm
	{ .reg .pred __$temp3;
  setp.eq.f16  __$temp3, %rs796, %rs797;
  selp.u16 %rs754, 1, 0, __$temp3;}
	// end inline asm
	setp.ne.s16 	%p373, %rs754, 0;
	setp.lt.s32 	%p374, %r544, %r543;
	and.pred  	%p375, %p373, %p374;
	selp.b32 	%r544, %r544, %r543, %p375;
	selp.b16 	%rs797, %rs797, %rs796, %p375;
$L__BB10_79:
	ld.shared.u32 	%r615, [_ZZN3cub18CUB_300001_SM_10006detail6reduce28DeviceReduceSingleTileKernelINS2_10policy_hubINS0_12KeyValuePairIi6__halfEEiNS0_6ArgMaxEE10Policy1000ENS0_21ArgIndexInputIteratorIPKS6_iS6_EEPS7_iS8_NS2_20empty_problem_init_tIS7_EES7_N4cuda3std3__410__identityEEEvT0_T1_T2_T3_T4_T6_E12temp_storage+64];
	ld.shared.u16 	%rs860, [_ZZN3cub18CUB_300001_SM_10006detail6reduce28DeviceReduceSingleTileKernelINS2_10policy_hubINS0_12KeyValuePairIi6__halfEEiNS0_6ArgMaxEE10Policy1000ENS0_21ArgIndexInputIteratorIPKS6_iS6_EEPS7_iS8_NS2_20empty_problem_init_tIS7_EES7_N4cuda3std3__410__identityEEEvT0_T1_T2_T3_T4_T6_E12temp_storage+68];
	// begin inline asm
	{ .reg .pred __$temp3;
  setp.gt.f16  __$temp3, %rs860, %rs797;
  selp.u16 %rs757, 1, 0, __$temp3;}
	// end inline asm
	setp.ne.s16 	%p376, %rs757, 0;
	@%p376 bra 	$L__BB10_242;
	// begin inline asm
	{ .reg .pred __$temp3;
  setp.eq.f16  __$temp3, %rs797, %rs860;
  selp.u16 %rs760, 1, 0, __$temp3;}
	// end inline asm
	setp.ne.s16 	%p377, %rs760, 0;
	setp.lt.s32 	%p378, %r615, %r544;
	and.pred  	%p379, %p377, %p378;
	selp.b16 	%rs860, %rs860, %rs797, %p379;
	selp.b32 	%r615, %r615, %r544, %p379;
	bra.uni 	$L__BB10_242;
$L__BB10_81:
	// begin inline asm
	mov.u32 %r383, %laneid;
	// end inline asm
	and.b32  	%r394, %r2, 992;
	add.s32 	%r395, %r394, 32;
	setp.gt.s32 	%p261, %r395, %r297;
	not.b32 	%r396, %r394;
	add.s32 	%r397, %r297, %r396;
	selp.b32 	%r392, %r397, 31, %p261;
	mov.b32 	%r390, {%rs785, %rs609};
	mov.b32 	%r391, 1;
	mov.b32 	%r393, -1;
	// begin inline asm
	shfl.sync.down.b32 %r384, %r532, %r391, %r392, %r393;
	// end inline asm
	// begin inline asm
	shfl.sync.down.b32 %r389, %r390, %r391, %r392, %r393;
	// end inline asm
	cvt.u16.u32 	%rs91, %r389;
	setp.ge.s32 	%p262, %r383, %r392;
	mov.u32 	%r545, %r532;
	mov.u16 	%rs798, %rs785;
	@%p262 bra 	$L__BB10_84;
	// begin inline asm
	{ .reg .pred __$temp3;
  setp.gt.f16  __$temp3, %rs91, %rs785;
  selp.u16 %rs610, 1, 0, __$temp3;}
	// end inline asm
	setp.ne.s16 	%p263, %rs610, 0;
	mov.u32 	%r545, %r384;
	mov.u16 	%rs798, %rs91;
	@%p263 bra 	$L__BB10_84;
	// begin inline asm
	{ .reg .pred __$temp3;
  setp.eq.f16  __$temp3, %rs785, %rs91;
  selp.u16 %rs613, 1, 0, __$temp3;}
	// end inline asm
	setp.ne.s16 	%p264, %rs613, 0;
	setp.lt.s32 	%p265, %r384, %r532;
	and.pred  	%p266, %p264, %p265;
	selp.b32 	%r545, %r384, %r532, %p266;
	selp.b16 	%rs798, %rs91, %rs785, %p266;
$L__BB10_84:
	mov.b32 	%r404, {%rs798, %rs616};
	mov.b32 	%r405, 2;
	mov.b32 	%r407, -1;
	// begin inline asm
	shfl.sync.down.b32 %r398, %r545, %r405, %r392, %r407;
	// end inline asm
	// begin inline asm
	shfl.sync.down.b32 %r403, %r404, %r405, %r392, %r407;
	// end inline asm
	cvt.u16.u32 	%rs94, %r403;
	add.s32 	%r408, %r383, 2;
	setp.gt.s32 	%p267, %r408, %r392;
	mov.u32 	%r546, %r545;
	mov.u16 	%rs799, %rs798;
	@%p267 bra 	$L__BB10_87;
	// begin inline asm
	{ .reg .pred __$temp3;
  setp.gt.f16  __$temp3, %rs94, %rs798;
  selp.u16 %rs617, 1, 0, __$temp3;}
	// end inline asm
	setp.ne.s16 	%p268, %rs617, 0;
	mov.u32 	%r546, %r398;
	mov.u16 	%rs799, %rs94;
	@%p268 bra 	$L__BB10_87;
	// begin inline asm
	{ .reg .pred __$temp3;
  setp.eq.f16  __$temp3, %rs798, %rs94;
  selp.u16 %rs620, 1, 0, __$temp3;}
	// end inline asm
	setp.ne.s16 	%p269, %rs620, 0;
	setp.lt.s32 	%p270, %r398, %r545;
	and.pred  	%p271, %p269, %p270;
	selp.b32 	%r546, %r398, %r545, %p271;
	selp.b16 	%rs799, %rs94, %rs798, %p271;
$L__BB10_87:
	mov.b32 	%r415, {%rs799, %rs623};
	mov.b32 	%r416, 4;
	mov.b32 	%r418, -1;
	// begin inline asm
	shfl.sync.down.b32 %r409, %r546, %r416, %r392, %r418;
	// end inline asm
	// begin inline asm
	shfl.sync.down.b32 %r414, %r415, %r416, %r392, %r418;
	// end inline asm
	cvt.u16.u32 	%rs97, %r414;
	add.s32 	%r419, %r383, 4;
	setp.gt.s32 	%p272, %r419, %r392;
	mov.u32 	%r547, %r546;
	mov.u16 	%rs800, %rs799;
	@%p272 bra 	$L__BB10_90;
	// begin inline asm
	{ .reg .pred __$temp3;
  setp.gt.f16  __$temp3, %rs97, %rs799;
  selp.u16 %rs624, 1, 0, __$temp3;}
	// end inline asm
	setp.ne.s16 	%p273, %rs624, 0;
	mov.u32 	%r547, %r409;
	mov.u16 	%rs800, %rs97;
	@%p273 bra 	$L__BB10_90;
	// begin inline asm
	{ .reg .pred __$temp3;
  setp.eq.f16  __$temp3, %rs799, %rs97;
  selp.u16 %rs627, 1, 0, __$temp3;}
	// end inline asm
	setp.ne.s16 	%p274, %rs627, 0;
	setp.lt.s32 	%p275, %r409, %r546;
	and.pred  	%p276, %p274, %p275;
	selp.b32 	%r547, %r409, %r546, %p276;
	selp.b16 	%rs800, %rs97, %rs799, %p276;
$L__BB10_90:
	mov.b32 	%r426, {%rs800, %rs630};
	mov.b32 	%r427, 8;
	mov.b32 	%r429, -1;
	// begin inline asm
	shfl.sync.down.b32 %r420, %r547, %r427, %r392, %r429;
	// end inline asm
	// begin inline asm
	shfl.sync.down.b32 %r425, %r426, %r427, %r392, %r429;
	// end inline asm
	cvt.u16.u32 	%rs100, %r425;
	add.s32 	%r430, %r383, 8;
	setp.gt.s32 	%p277, %r430, %r392;
	mov.u32 	%r548, %r547;
	mov.u16 	%rs801, %rs800;
	@%p277 bra 	$L__BB10_93;
	// begin inline asm
	{ .reg .pred __$temp3;
  setp.gt.f16  __$temp3, %rs100, %rs800;
  selp.u16 %rs631, 1, 0, __$temp3;}
	// end inline asm
	setp.ne.s16 	%p278, %rs631, 0;
	mov.u32 	%r548, %r420;
	mov.u16 	%rs801, %rs100;
	@%p278 bra 	$L__BB10_93;
	// begin inline asm
	{ .reg .pred __$temp3;
  setp.eq.f16  __$temp3, %rs800, %rs100;
  selp.u16 %rs634, 1, 0, __$temp3;}
	// end inline asm
	setp.ne.s16 	%p279, %rs634, 0;
	setp.lt.s32 	%p280, %r420, %r547;
	and.pred  	%p281, %p279, %p280;
	selp.b32 	%r548, %r420, %r547, %p281;
	selp.b16 	%rs801, %rs100, %rs800, %p281;
$L__BB10_93:
	mov.b32 	%r437, {%rs801, %rs637};
	mov.b32 	%r438, 16;
	mov.b32 	%r440, -1;
	// begin inline asm
	shfl.sync.down.b32 %r431, %r548, %r438, %r392, %r440;
	// end inline asm
	// begin inline asm
	shfl.sync.down.b32 %r436, %r437, %r438, %r392, %r440;
	// end inline asm
	cvt.u16.u32 	%rs103, %r436;
	add.s32 	%r441, %r383, 16;
	setp.gt.s32 	%p282, %r441, %r392;
	mov.u32 	%r615, %r548;
	mov.u16 	%rs860, %rs801;
	@%p282 bra 	$L__BB10_96;
	// begin inline asm
	{ .reg .pred __$temp3;
  setp.gt.f16  __$temp3, %rs103, %rs801;
  selp.u16 %rs638, 1, 0, __$temp3;}
	// end inline asm
	setp.ne.s16 	%p283, %rs638, 0;
	mov.u32 	%r615, %r431;
	mov.u16 	%rs860, %rs103;
	@%p283 bra 	$L__BB10_96;
	// begin inline asm
	{ .reg .pred __$temp3;
  setp.eq.f16  __$temp3, %rs801, %rs103;
  selp.u16 %rs641, 1, 0, __$temp3;}
	// end inline asm
	setp.ne.s16 	%p284, %rs641, 0;
	setp.lt.s32 	%p285, %r431, %r548;
	and.pred  	%p286, %p284, %p285;
	selp.b32 	%r615, %r431, %r548, %p286;
	selp.b16 	%rs860, %rs103, %rs801, %p286;
$L__BB10_96:
	setp.ne.s32 	%p287, %r383, 0;
	@%p287 bra 	$L__BB10_98;
	shr.u32 	%r442, %r2, 2;
	and.b32  	%r443, %r442, 248;
	mov.u32 	%r444, _ZZN3cub18CUB_300001_SM_10006detail6reduce28DeviceReduceSingleTileKernelINS2_10policy_hubINS0_12KeyValuePairIi6__halfEEiNS0_6ArgMaxEE10Policy1000ENS0_21ArgIndexInputIteratorIPKS6_iS6_EEPS7_iS8_NS2_20empty_problem_init_tIS7_EES7_N4cuda3std3__410__identityEEEvT0_T1_T2_T3_T4_T6_E12temp_storage;
	add.s32 	%r445, %r444, %r443;
	st.shared.u32 	[%r445+8], %r615;
	st.shared.u16 	[%r445+12], %rs860;
$L__BB10_98:
	bar.sync 	0;
	setp.ne.s32 	%p288, %r2, 0;
	setp.lt.s32 	%p289, %r297, 33;
	or.pred  	%p290, %p288, %p289;
	@%p290 bra 	$L__BB10_242;
	ld.shared.u32 	%r550, [_ZZN3cub18CUB_300001_SM_10006detail6reduce28DeviceReduceSingleTileKernelINS2_10policy_hubINS0_12KeyValuePairIi6__halfEEiNS0_6ArgMaxEE10Policy1000ENS0_21ArgIndexInputIteratorIPKS6_iS6_EEPS7_iS8_NS2_20empty_problem_init_tIS7_EES7_N4cuda3std3__410__identityEEEvT0_T1_T2_T3_T4_T6_E12temp_storage+16];
	ld.shared.u16 	%rs803, [_ZZN3cub18CUB_300001_SM_10006detail6reduce28DeviceReduceSingleTileKernelINS2_10policy_hubINS0_12KeyValuePairIi6__halfEEiNS0_6ArgMaxEE10Policy1000ENS0_21ArgIndexInputIteratorIPKS6_iS6_EEPS7_iS8_NS2_20empty_problem_init_tIS7_EES7_N4cuda3std3__410__identityEEEvT0_T1_T2_T3_T4_T6_E12temp_storage+20];
	// begin inline asm
	{ .reg .pred __$temp3;
  setp.gt.f16  __$temp3, %rs803, %rs860;
  selp.u16 %rs644, 1, 0, __$temp3;}
	// end inline asm
	setp.ne.s16 	%p291, %rs644, 0;
	@%p291 bra 	$L__BB10_101;
	// begin inline asm
	{ .reg .pred __$temp3;
  setp.eq.f16  __$temp3, %rs860, %rs803;
  selp.u16 %rs647, 1, 0, __$temp3;}
	// end inline asm
	setp.ne.s16 	%p292, %rs647, 0;
	setp.lt.s32 	%p293, %r550, %r615;
	and.pred  	%p294, %p292, %p293;
	selp.b32 	%r550, %r550, %r615, %p294;
	selp.b16 	%rs803, %rs803, %rs860, %p294;
$L__BB10_101:
	setp.lt.u32 	%p295, %r297, 65;
	mov.u16 	%rs860, %rs803;
	mov.u32 	%r615, %r550;
	@%p295 bra 	$L__BB10_242;
	ld.shared.u32 	%r615, [_ZZN3cub18CUB_300001_SM_10006detail6reduce28DeviceReduceSingleTileKernelINS2_10policy_hubINS0_12KeyValuePairIi6__halfEEiNS0_6ArgMaxEE10Policy1000ENS0_21ArgIndexInputIteratorIPKS6_iS6_EEPS7_iS8_NS2_20empty_problem_init_tIS7_EES7_N4cuda3std3__410__identityEEEvT0_T1_T2_T3_T4_T6_E12temp_storage+24];
	ld.shared.u16 	%rs860, [_ZZN3cub18CUB_300001_SM_10006detail6reduce28DeviceReduceSingleTileKernelINS2_10policy_hubINS0_12KeyValuePairIi6__halfEEiNS0_6ArgMaxEE10Policy1000ENS0_21ArgIndexInputIteratorIPKS6_iS6_EEPS7_iS8_NS2_20empty_problem_init_tIS7_EES7_N4cuda3std3__410__identityEEEvT0_T1_T2_T3_T4_T6_E12temp_storage+28];
	// begin inline asm
	{ .reg .pred __$temp3;
  setp.gt.f16  __$temp3, %rs860, %rs803;
  selp.u16 %rs650, 1, 0, __$temp3;}
	// end inline asm
	setp.ne.s16 	%p296, %rs650, 0;
	@%p296 bra 	$L__BB10_104;
	// begin inline asm
	{ .reg .pred __$temp3;
  setp.eq.f16  __$temp3, %rs803, %rs860;
  selp.u16 %rs653, 1, 0, __$temp3;}
	// end inline asm
	setp.ne.s16 	%p297, %rs653, 0;
	setp.lt.s32 	%p298, %r615, %r550;
	and.pred  	%p299, %p297, %p298;
	selp.b32 	%r615, %r615, %r550, %p299;
	selp.b16 	%rs860, %rs860, %rs803, %p299;
$L__BB10_104:
	setp.lt.u32 	%p300, %r297, 97;
	@%p300 bra 	$L__BB10_242;
	ld.shared.u32 	%r552, [_ZZN3cub18CUB_300001_SM_10006detail6reduce28DeviceReduceSingleTileKernelINS2_10policy_hubINS0_12KeyValuePairIi6__halfEEiNS0_6ArgMaxEE10Policy1000ENS0_21ArgIndexInputIteratorIPKS6_iS6_EEPS7_iS8_NS2_20empty_problem_init_tIS7_EES7_N4cuda3std3__410__identityEEEvT0_T1_T2_T3_T4_T6_E12temp_storage+32];
	ld.shared.u16 	%rs805, [_ZZN3cub18CUB_300001_SM_10006detail6reduce28DeviceReduceSingleTileKernelINS2_10policy_hubINS0_12KeyValuePairIi6__halfEEiNS0_6ArgMaxEE10Policy1000ENS0_21ArgIndexInputIteratorIPKS6_iS6_EEPS7_iS8_NS2_20empty_problem_init_tIS7_EES7_N4cuda3std3__410__identityEEEvT0_T1_T2_T3_T4_T6_E12temp_storage+36];
	// begin inline asm
	{ .reg .pred __$temp3;
  setp.gt.f16  __$temp3, %rs805, %rs860;
  selp.u16 %rs656, 1, 0, __$temp3;}
	// end inline asm
	setp.ne.s16 	%p301, %rs656, 0;
	@%p301 bra 	$L__BB10_107;
	// begin inline asm
	{ .reg .pred __$temp3;
  setp.eq.f16  __$temp3, %rs860, %rs805;
  selp.u16 %rs659, 1, 0, __$temp3;}
	// end inline asm
	setp.ne.s16 	%p302, %rs659, 0;
	setp.lt.s32 	%p303, %r552, %r615;
	and.pred  	%p304, %p302, %p303;
	selp.b32 	%r552, %r552, %r615, %p304;
	selp.b16 	%rs805, %rs805, %rs860, %p304;
$L__BB10_107:
	setp.lt.u32 	%p305, %r297, 129;
	mov.u16 	%rs860, %rs805;
	mov.u32 	%r615, %r552;
	@%p305 bra 	$L__BB10_242;
	ld.shared.u32 	%r615, [_ZZN3cub18CUB_300001_SM_10006detail6reduce28DeviceReduceSingleTileKernelINS2_10policy_hubINS0_12KeyValuePairIi6__halfEEiNS0_6ArgMaxEE10Policy1000ENS0_21ArgIndexInputIteratorIPKS6_iS6_EEPS7_iS8_NS2_20empty_problem_init_tIS7_EES7_N4cuda3std3__410__identityEEEvT0_T1_T2_T3_T4_T6_E12temp_storage+40];
	ld.shared.u16 	%rs860, [_ZZN3cub18CUB_300001_SM_10006detail6reduce28DeviceReduceSingleTileKernelINS2_10policy_hubINS0_12KeyValuePairIi6__halfEEiNS0_6ArgMaxEE10Policy1000ENS0_21ArgIndexInputIteratorIPKS6_iS6_EEPS7_iS8_NS2_20empty_problem_init_tIS7_EES7_N4cuda3std3__410__identityEEEvT0_T1_T2_T3_T4_T6_E12temp_storage+44];
	// begin inline asm
	{ .reg .pred __$temp3;
  setp.gt.f16  __$temp3, %rs860, %rs805;
  selp.u16 %rs662, 1, 0, __$temp3;}
	// end inline asm
	setp.ne.s16 	%p306, %rs662, 0;
	@%p306 bra 	$L__BB10_110;
	// begin inline asm
	{ .reg .pred __$temp3;
  setp.eq.f16  __$temp3, %rs805, %rs860;
  selp.u16 %rs665, 1, 0, __$temp3;}
	// end inline asm
	setp.ne.s16 	%p307, %rs665, 0;
	setp.lt.s32 	%p308, %r615, %r552;
	and.pred  	%p309, %p307, %p308;
	selp.b32 	%r615, %r615, %r552, %p309;
	selp.b16 	%rs860, %rs860, %rs805, %p309;
$L__BB10_110:
	setp.lt.u32 	%p310, %r297, 161;
	@%p310 bra 	$L__BB10_242;
	ld.shared.u32 	%r554, [_ZZN3cub18CUB_300001_SM_10006detail6reduce28DeviceReduceSingleTileKernelINS2_10policy_hubINS0_12KeyValuePairIi6__halfEEiNS0_6ArgMaxEE10Policy1000ENS0_21ArgIndexInputIteratorIPKS6_iS6_EEPS7_iS8_NS2_20empty_problem_init_tIS7_EES7_N4cuda3std3__410__identityEEEvT0_T1_T2_T3_T4_T6_E12temp_storage+48];
	ld.shared.u16 	%rs807, [_ZZN3cub18CUB_300001_SM_10006detail6reduce28DeviceReduceSingleTileKernelINS2_10policy_hubINS0_12KeyValuePairIi6__halfEEiNS0_6ArgMaxEE10Policy1000ENS0_21ArgIndexInputIteratorIPKS6_iS6_EEPS7_iS8_NS2_20empty_problem_init_tIS7_EES7_N4cuda3std3__410__identityEEEvT0_T1_T2_T3_T4_T6_E12temp_storage+52];
	// begin inline asm
	{ .reg .pred __$temp3;
  setp.gt.f16  __$temp3, %rs807, %rs860;
  selp.u16 %rs668, 1, 0, __$temp3;}
	// end inline asm
	setp.ne.s16 	%p311, %rs668, 0;
	@%p311 bra 	$L__BB10_113;
	// begin inline asm
	{ .reg .pred __$temp3;
  setp.eq.f16  __$temp3, %rs860, %rs807;
  selp.u16 %rs671, 1, 0, __$temp3;}
	// end inline asm
	setp.ne.s16 	%p312, %rs671, 0;
	setp.lt.s32 	%p313, %r554, %r615;
	and.pred  	%p314, %p312, %p313;
	selp.b32 	%r554, %r554, %r615, %p314;
	selp.b16 	%rs807, %rs807, %rs860, %p314;
$L__BB10_113:
	setp.lt.u32 	%p315, %r297, 193;
	mov.u16 	%rs860, %rs807;
	mov.u32 	%r615, %r554;
	@%p315 bra 	$L__BB10_242;
	ld.shared.u32 	%r555, [_ZZN3cub18CUB_300001_SM_10006detail6reduce28DeviceReduceSingleTileKernelINS2_10policy_hubINS0_12KeyValuePairIi6__halfEEiNS0_6ArgMaxEE10Policy1000ENS0_21ArgIndexInputIteratorIPKS6_iS6_EEPS7_iS8_NS2_20empty_problem_init_tIS7_EES7_N4cuda3std3__410__identityEEEvT0_T1_T2_T3_T4_T6_E12temp_storage+56];
	ld.shared.u16 	%rs808, [_ZZN3cub18CUB_300001_SM_10006detail6reduce28DeviceReduceSingleTileKernelINS2_10policy_hubINS0_12KeyValuePairIi6__halfEEiNS0_6ArgMaxEE10Policy1000ENS0_21ArgIndexInputIteratorIPKS6_iS6_EEPS7_iS8_NS2_20empty_problem_init_tIS7_EES7_N4cuda3std3__410__identityEEEvT0_T1_T2_T3_T4_T6_E12temp_storage+60];
	// begin inline asm
	{ .reg .pred __$temp3;
  setp.gt.f16  __$temp3, %rs808, %rs807;
  selp.u16 %rs674, 1, 0, __$temp3;}
	// end inline asm
	setp.ne.s16 	%p316, %rs674, 0;
	@%p316 bra 	$L__BB10_116;
	// begin inline asm
	{ .reg .pred __$temp3;
  setp.eq.f16  __$temp3, %rs807, %rs808;
  selp.u16 %rs677, 1, 0, __$temp3;}
	// end inline asm
	setp.ne.s16 	%p317, %rs677, 0;
	setp.lt.s32 	%p318, %r555, %r554;
	and.pred  	%p319, %p317, %p318;
	selp.b32 	%r555, %r555, %r554, %p319;
	selp.b16 	%rs808, %rs808, %rs807, %p319;
$L__BB10_116:
	setp.lt.u32 	%p320, %r297, 225;
	mov.u16 	%rs860, %rs808;
	mov.u32 	%r615, %r555;
	@%p320 bra 	$L__BB10_242;
	ld.shared.u32 	%r615, [_ZZN3cub18CUB_300001_SM_10006detail6reduce28DeviceReduceSingleTileKernelINS2_10policy_hubINS0_12KeyValuePairIi6__halfEEiNS0_6ArgMaxEE10Policy1000ENS0_21ArgIndexInputIteratorIPKS6_iS6_EEPS7_iS8_NS2_20empty_problem_init_tIS7_EES7_N4cuda3std3__410__identityEEEvT0_T1_T2_T3_T4_T6_E12temp_storage+64];
	ld.shared.u16 	%rs860, [_ZZN3cub18CUB_300001_SM_10006detail6reduce28DeviceReduceSingleTileKernelINS2_10policy_hubINS0_12KeyValuePairIi6__halfEEiNS0_6ArgMaxEE10Policy1000ENS0_21ArgIndexInputIteratorIPKS6_iS6_EEPS7_iS8_NS2_20empty_problem_init_tIS7_EES7_N4cuda3std3__410__identityEEEvT0_T1_T2_T3_T4_T6_E12temp_storage+68];
	// begin inline asm
	{ .reg .pred __$temp3;
  setp.gt.f16  __$temp3, %rs860, %rs808;
  selp.u16 %rs680, 1, 0, __$temp3;}
	// end inline asm
	setp.ne.s16 	%p321, %rs680, 0;
	@%p321 bra 	$L__BB10_242;
	// begin inline asm
	{ .reg .pred __$temp3;
  setp.eq.f16  __$temp3, %rs808, %rs860;
  selp.u16 %rs683, 1, 0, __$temp3;}
	// end inline asm
	setp.ne.s16 	%p322, %rs683, 0;
	setp.lt.s32 	%p323, %r615, %r555;
	and.pred  	%p324, %p322, %p323;
	selp.b16 	%rs860, %rs860, %rs808, %p324;
	selp.b32 	%r615, %r615, %r555, %p324;
	bra.uni 	$L__BB10_242;
$L__BB10_119:
	mov.u32 	%r150, %tid.x;
	add.s32 	%r151, %r296, %r150;
	mul.wide.s32 	%rd14, %r151, 2;
	add.s64 	%rd7, %rd2, %rd14;
	ld.global.u16 	%rs817, [%rd7];
	add.s32 	%r152, %r151, 256;
	ld.global.u16 	%rs127, [%rd7+512];
	add.s32 	%r153, %r151, 512;
	ld.global.u16 	%rs128, [%rd7+1024];
	add.s32 	%r154, %r151, 768;
	ld.global.u16 	%rs129, [%rd7+1536];
	add.s32 	%r155, %r151, 1024;
	ld.global.u16 	%rs130, [%rd7+2048];
	add.s32 	%r156, %r151, 1280;
	ld.global.u16 	%rs131, [%rd7+2560];
	add.s32 	%r157, %r151, 1536;
	ld.global.u16 	%rs132, [%rd7+3072];
	add.s32 	%r158, %r151, 1792;
	ld.global.u16 	%rs133, [%rd7+3584];
	// begin inline asm
	{ .reg .pred __$temp3;
  setp.gt.f16  __$temp3, %rs127, %rs817;
  selp.u16 %rs255, 1, 0, __$temp3;}
	// end inline asm
	setp.ne.s16 	%p3, %rs255, 0;
	@%p3 bra 	$L__BB10_121;
	// begin inline asm
	{ .reg .pred __$temp3;
  setp.eq.f16  __$temp3, %rs817, %rs127;
  selp.u16 %rs258, 1, 0, __$temp3;}
	// end inline asm
	setp.eq.s16 	%p4, %rs258, 0;
	setp.lt.s32 	%p5, %r151, 2147483392;
	or.pred  	%p6, %p4, %p5;
	mov.u32 	%r565, %r151;
	@%p6 bra 	$L__BB10_122;
$L__BB10_121:
	mov.u32 	%r565, %r152;
	mov.u16 	%rs817, %rs127;
$L__BB10_122:
	// begin inline asm
	{ .reg .pred __$temp3;
  setp.gt.f16  __$temp3, %rs128, %rs817;
  selp.u16 %rs261, 1, 0, __$temp3;}
	// end inline asm
	setp.ne.s16 	%p7, %rs261, 0;
	@%p7 bra 	$L__BB10_124;
	// begin inline asm
	{ .reg .pred __$temp3;
  setp.eq.f16  __$temp3, %rs817, %rs128;
  selp.u16 %rs264, 1, 0, __$temp3;}
	// end inline asm
	setp.eq.s16 	%p8, %rs264, 0;
	setp.ge.s32 	%p9, %r153, %r565;
	or.pred  	%p10, %p8, %p9;
	@%p10 bra 	$L__BB10_125;
$L__BB10_124:
	mov.u32 	%r565, %r153;
	mov.u16 	%rs817, %rs128;
$L__BB10_125:
	// begin inline asm
	{ .reg .pred __$temp3;
  setp.gt.f16  __$temp3, %rs129, %rs817;
  selp.u16 %rs267, 1, 0, __$temp3;}
	// end inline asm
	setp.ne.s16 	%p11, %rs267, 0;
	@%p11 bra 	$L__BB10_127;
	// begin inline asm
	{ .reg .pred __$temp3;
  setp.eq.f16  __$temp3, %rs817, %rs129;
  selp.u16 %rs270, 1, 0, __$temp3;}
	// end inline asm
	setp.eq.s16 	%p12, %rs270, 0;
	setp.ge.s32 	%p13, %r154, %r565;
	or.pred  	%p14, %p12, %p13;
	@%p14 bra 	$L__BB10_128;
$L__BB10_127:
	mov.u32 	%r565, %r154;
	mov.u16 	%rs817, %rs129;
$L__BB10_128:
	// begin inline asm
	{ .reg .pred __$temp3;
  setp.gt.f16  __$temp3, %rs130, %rs817;
  selp.u16 %rs273, 1, 0, __$temp3;}
	// end inline asm
	setp.ne.s16 	%p15, %rs273, 0;
	@%p15 bra 	$L__BB10_130;
	// begin inline asm
	{ .reg .pred __$temp3;
  setp.eq.f16  __$temp3, %rs817, %rs130;
  selp.u16 %rs276, 1, 0, __$temp3;}
	// end inline asm
	setp.eq.s16 	%p16, %rs276, 0;
	setp.ge.s32 	%p17, %r155, %r565;
	or.pred  	%p18, %p16, %p17;
	@%p18 bra 	$L__BB10_131;
$L__BB10_130:
	mov.u32 	%r565, %r155;
	mov.u16 	%rs817, %rs130;
$L__BB10_131:
	// begin inline asm
	{ .reg .pred __$temp3;
  setp.gt.f16  __$temp3, %rs131, %rs817;
  selp.u16 %rs279, 1, 0, __$temp3;}
	// end inline asm
	setp.ne.s16 	%p19, %rs279, 0;
	@%p19 bra 	$L__BB10_133;
	// begin inline asm
	{ .reg .pred __$temp3;
  setp.eq.f16  __$temp3, %rs817, %rs131;
  selp.u16 %rs282, 1, 0, __$temp3;}
	// end inline asm
	setp.eq.s16 	%p20, %rs282, 0;
	setp.ge.s32 	%p21, %r156, %r565;
	or.pred  	%p22, %p20, %p21;
	@%p22 bra 	$L__BB10_134;
$L__BB10_133:
	mov.u32 	%r565, %r156;
	mov.u16 	%rs817, %rs131;
$L__BB10_134:
	// begin inline asm
	{ .reg .pred __$temp3;
  setp.gt.f16  __$temp3, %rs132, %rs817;
  selp.u16 %rs285, 1, 0, __$temp3;}
	// end inline asm
	setp.ne.s16 	%p23, %rs285, 0;
	@%p23 bra 	$L__BB10_136;
	// begin inline asm
	{ .reg .pred __$temp3;
  setp.eq.f16  __$temp3, %rs817, %rs132;
  selp.u16 %rs288, 1, 0, __$temp3;}
	// end inline asm
	setp.eq.s16 	%p24, %rs288, 0;
	setp.ge.s32 	%p25, %r157, %r565;
	or.pred  	%p26, %p24, %p25;
	@%p26 bra 	$L__BB10_137;
$L__BB10_136:
	mov.u32 	%r565, %r157;
	mov.u16 	%rs817, %rs132;
$L__BB10_137:
	// begin inline asm
	{ .reg .pred __$temp3;
  setp.gt.f16  __$temp3, %rs133, %rs817;
  selp.u16 %rs291, 1, 0, __$temp3;}
	// end inline asm
	setp.ne.s16 	%p27, %rs291, 0;
	@%p27 bra 	$L__BB10_139;
	// begin inline asm
	{ .reg .pred __$temp3;
  setp.eq.f16  __$temp3, %rs817, %rs133;
  selp.u16 %rs294, 1, 0, __$temp3;}
	// end inline asm
	setp.eq.s16 	%p28, %rs294, 0;
	setp.ge.s32 	%p29, %r158, %r565;
	or.pred  	%p30, %p28, %p29;
	@%p30 bra 	$L__BB10_140;
$L__BB10_139:
	mov.u32 	%r565, %r158;
	mov.u16 	%rs817, %rs133;
$L__BB10_140:
	setp.lt.u32 	%p31, %r297, 4096;
	mov.b32 	%r574, 2048;
	@%p31 bra 	$L__BB10_168;
	add.s32 	%r166, %r297, -2048;
	mov.b32 	%r574, 2048;
$L__BB10_142:
	add.s32 	%r169, %r151, %r574;
	shl.b32 	%r306, %r574, 1;
	cvt.u64.u32 	%rd15, %r306;
	add.s64 	%rd16, %rd7, %rd15;
	ld.global.u16 	%rs142, [%rd16];
	add.s32 	%r170, %r152, %r574;
	ld.global.u16 	%rs143, [%rd16+512];
	add.s32 	%r171, %r170, 256;
	ld.global.u16 	%rs144, [%rd16+1024];
	add.s32 	%r172, %r170, 512;
	ld.global.u16 	%rs145, [%rd16+1536];
	add.s32 	%r173, %r170, 768;
	ld.global.u16 	%rs146, [%rd16+2048];
	add.s32 	%r174, %r170, 1024;
	ld.global.u16 	%rs147, [%rd16+2560];
	add.s32 	%r175, %r170, 1280;
	ld.global.u16 	%rs148, [%rd16+3072];
	add.s32 	%r176, %r170, 1536;
	ld.global.u16 	%rs149, [%rd16+3584];
	// begin inline asm
	{ .reg .pred __$temp3;
  setp.gt.f16  __$temp3, %rs142, %rs817;
  selp.u16 %rs297, 1, 0, __$temp3;}
	// end inline asm
	setp.ne.s16 	%p32, %rs297, 0;
	@%p32 bra 	$L__BB10_144;
	// begin inline asm
	{ .reg .pred __$temp3;
  setp.eq.f16  __$temp3, %rs817, %rs142;
  selp.u16 %rs300, 1, 0, __$temp3;}
	// end inline asm
	setp.eq.s16 	%p33, %rs300, 0;
	setp.ge.s32 	%p34, %r169, %r565;
	or.pred  	%p35, %p33, %p34;
	@%p35 bra 	$L__BB10_145;
$L__BB10_144:
	mov.u32 	%r565, %r169;
	mov.u16 	%rs817, %rs142;
$L__BB10_145:
	// begin inline asm
	{ .reg .pred __$temp3;
  setp.gt.f16  __$temp3, %rs143, %rs817;
  selp.u16 %rs303, 1, 0, __$temp3;}
	// end inline asm
	setp.ne.s16 	%p36, %rs303, 0;
	@%p36 bra 	$L__BB10_147;
	// begin inline asm
	{ .reg .pred __$temp3;
  setp.eq.f16  __$temp3, %rs817, %rs143;
  selp.u16 %rs306, 1, 0, __$temp3;}
	// end inline asm
	setp.eq.s16 	%p37, %rs306, 0;
	setp.ge.s32 	%p38, %r170, %r565;
	or.pred  	%p39, %p37, %p38;
	@%p39 bra 	$L__BB10_148;
$L__BB10_147:
	mov.u32 	%r565, %r170;
	mov.u16 	%rs817, %rs143;
$L__BB10_148:
	// begin inline asm
	{ .reg .pred __$temp3;
  setp.gt.f16  __$temp3, %rs144, %rs817;
  selp.u16 %rs309, 1, 0, __$temp3;}
	// end inline asm
	setp.ne.s16 	%p40, %rs309, 0;
	@%p40 bra 	$L__BB10_150;
	// begin inline asm
	{ .reg .pred __$temp3;
  setp.eq.f16  __$temp3, %rs817, %rs144;
  selp.u16 %rs312, 1, 0, __$temp3;}
	// end inline asm
	setp.eq.s16 	%p41, %rs312, 0;
	setp.ge.s32 	%p42, %r171, %r565;
	or.pred  	%p43, %p41, %p42;
	@%p43 bra 	$L__BB10_151;
$L__BB10_150:
	mov.u32 	%r565, %r171;
	mov.u16 	%rs817, %rs144;
$L__BB10_151:
	// begin inline asm
	{ .reg .pred __$temp3;
  setp.gt.f16  __$temp3, %rs145, %rs817;
  selp.u16 %rs315, 1, 0, __$temp3;}
	// end inline asm
	setp.ne.s16 	%p44, %rs315, 0;
	@%p44 bra 	$L__BB10_153;
	// begin inline asm
	{ .reg .pred __$temp3;
  setp.eq.f16  __$temp3, %rs817, %rs145;
  selp.u16 %rs318, 1, 0, __$temp3;}
	// end inline asm
	setp.eq.s16 	%p45, %rs318, 0;
	setp.ge.s32 	%p46, %r172, %r565;
	or.pred  	%p47, %p45, %p46;
	@%p47 bra 	$L__BB10_154;
$L__BB10_153:
	mov.u32 	%r565, %r172;
	mov.u16 	%rs817, %rs145;
$L__BB10_154:
	// begin inline asm
	{ .reg .pred __$temp3;
  setp.gt.f16  __$temp3, %rs146, %rs817;
  selp.u16 %rs321, 1, 0, __$temp3;}
	// end inline asm
	setp.ne.s16 	%p48, %rs321, 0;
	@%p48 bra 	$L__BB10_156;
	// begin inline asm
	{ .reg .pred __$temp3;
  setp.eq.f16  __$temp3, %rs817, %rs146;
  selp.u16 %rs324, 1, 0, __$temp3;}
	// end inline asm
	setp.eq.s16 	%p49, %rs324, 0;
	setp.ge.s32 	%p50, %r173, %r565;
	or.pred  	%p51, %p49, %p50;
	@%p51 bra 	$L__BB10_157;
$L__BB10_156:
	mov.u32 	%r565, %r173;
	mov.u16 	%rs817, %rs146;
$L__BB10_157:
	// begin inline asm
	{ .reg .pred __$temp3;
  setp.gt.f16  __$temp3, %rs147, %rs817;
  selp.u16 %rs327, 1, 0, __$temp3;}
	// end inline asm
	setp.ne.s16 	%p52, %rs327, 0;
	@%p52 bra 	$L__BB10_159;
	// begin inline asm
	{ .reg .pred __$temp3;
  setp.eq.f16  __$temp3, %rs817, %rs147;
  selp.u16 %rs330, 1, 0, __$temp3;}
	// end inline asm
	setp.eq.s16 	%p53, %rs330, 0;
	setp.ge.s32 	%p54, %r174, %r565;
	or.pred  	%p55, %p53, %p54;
	@%p55 bra 	$L__BB10_160;
$L__BB10_159:
	mov.u32 	%r565, %r174;
	mov.u16 	%rs817, %rs147;
$L__BB10_160:
	// begin inline asm
	{ .reg .pred __$temp3;
  setp.gt.f16  __$temp3, %rs148, %rs817;
  selp.u16 %rs333, 1, 0, __$temp3;}
	// end inline asm
	setp.ne.s16 	%p56, %rs333, 0;
	@%p56 bra 	$L__BB10_162;
	// begin inline asm
	{ .reg .pred __$temp3;
  setp.eq.f16  __$temp3, %rs817, %rs148;
  selp.u16 %rs336, 1, 0, __$temp3;}
	// end inline asm
	setp.eq.s16 	%p57, %rs336, 0;
	setp.ge.s32 	%p58, %r175, %r565;
	or.pred  	%p59, %p57, %p58;
	@%p59 bra 	$L__BB10_163;
$L__BB10_162:
	mov.u32 	%r565, %r175;
	mov.u16 	%rs817, %rs148;
$L__BB10_163:
	// begin inline asm
	{ .reg .pred __$temp3;
  setp.gt.f16  __$temp3, %rs149, %rs817;
  selp.u16 %rs339, 1, 0, __$temp3;}
	// end inline asm
	setp.ne.s16 	%p60, %rs339, 0;
	@%p60 bra 	$L__BB10_165;
	// begin inline asm
	{ .reg .pred __$temp3;
  setp.eq.f16  __$temp3, %rs817, %rs149;
  selp.u16 %rs342, 1, 0, __$temp3;}
	// end inline asm
	setp.eq.s16 	%p61, %rs342, 0;
	setp.ge.s32 	%p62, %r176, %r565;
	or.pred  	%p63, %p61, %p62;
	@%p63 bra 	$L__BB10_166;
$L__BB10_165:
	mov.u32 	%r565, %r176;
	mov.u16 	%rs817, %rs149;
$L__BB10_166:
	sub.s32 	%r307, %r297, %r574;
	setp.lt.s32 	%p64, %r307, 2048;
	@%p64 bra 	$L__BB10_210;
	add.s32 	%r574, %r574, 2048;
	setp.le.s32 	%p65, %r574, %r166;
	@%p65 bra 	$L__BB10_142;
$L__BB10_168:
	setp.le.s32 	%p66, %r297, %r574;
	sub.s32 	%r308, %r297, %r574;
	setp.ge.s32 	%p67, %r150, %r308;
	or.pred  	%p68, %p66, %p67;
	@%p68 bra 	$L__BB10_210;
	add.s32 	%r188, %r574, %r296;
	not.b32 	%r311, %r150;
	add.s32 	%r312, %r297, %r311;
	sub.s32 	%r189, %r312, %r574;
	shr.u32 	%r313, %r189, 8;
	add.s32 	%r190, %r313, 1;
	and.b32  	%r191, %r190, 7;
	setp.lt.u32 	%p69, %r189, 1792;
	mov.u32 	%r595, %r150;
	@%p69 bra 	$L__BB10_189;
	or.b32  	%r577, %r150, 1024;
	add.s32 	%r576, %r151, %r574;
	and.b32  	%r314, %r190, 33554424;
	neg.s32 	%r575, %r314;
	add.s64 	%rd8, %rd2, 2048;
$L__BB10_171:
	.pragma "nounroll";
	mul.wide.s32 	%rd17, %r576, 2;
	add.s64 	%rd9, %rd8, %rd17;
	ld.global.u16 	%rs827, [%rd9+-2048];
	// begin inline asm
	{ .reg .pred __$temp3;
  setp.gt.f16  __$temp3, %rs827, %rs817;
  selp.u16 %rs346, 1, 0, __$temp3;}
	// end inline asm
	setp.ne.s16 	%p70, %rs346, 0;
	mov.u32 	%r579, %r576;
	@%p70 bra 	$L__BB10_173;
	// begin inline asm
	{ .reg .pred __$temp3;
  setp.eq.f16  __$temp3, %rs817, %rs827;
  selp.u16 %rs349, 1, 0, __$temp3;}
	// end inline asm
	setp.ne.s16 	%p71, %rs349, 0;
	setp.lt.s32 	%p72, %r576, %r565;
	and.pred  	%p73, %p71, %p72;
	selp.b32 	%r579, %r576, %r565, %p73;
	selp.b16 	%rs827, %rs827, %rs817, %p73;
$L__BB10_173:
	add.s32 	%r580, %r576, 256;
	ld.global.u16 	%rs828, [%rd9+-1536];
	// begin inline asm
	{ .reg .pred __$temp3;
  setp.gt.f16  __$temp3, %rs828, %rs827;
  selp.u16 %rs352, 1, 0, __$temp3;}
	// end inline asm
	setp.ne.s16 	%p74, %rs352, 0;
	@%p74 bra 	$L__BB10_175;
	// begin inline asm
	{ .reg .pred __$temp3;
  setp.eq.f16  __$temp3, %rs827, %rs828;
  selp.u16 %rs355, 1, 0, __$temp3;}
	// end inline asm
	setp.ne.s16 	%p75, %rs355, 0;
	setp.lt.s32 	%p76, %r580, %r579;
	and.pred  	%p77, %p75, %p76;
	selp.b32 	%r580, %r580, %r579, %p77;
	selp.b16 	%rs828, %rs828, %rs827, %p77;
$L__BB10_175:
	add.s32 	%r581, %r576, 512;
	ld.global.u16 	%rs829, [%rd9+-1024];
	// begin inline asm
	{ .reg .pred __$temp3;
  setp.gt.f16  __$temp3, %rs829, %rs828;
  selp.u16 %rs358, 1, 0, __$temp3;}
	// end inline asm
	setp.ne.s16 	%p78, %rs358, 0;
	@%p78 bra 	$L__BB10_177;
	// begin inline asm
	{ .reg .pred __$temp3;
  setp.eq.f16  __$temp3, %rs828, %rs829;
  selp.u16 %rs361, 1, 0, __$temp3;}
	// end inline asm
	setp.ne.s16 	%p79, %rs361, 0;
	setp.lt.s32 	%p80, %r581, %r580;
	and.pred  	%p81, %p79, %p80;
	selp.b32 	%r581, %r581, %r580, %p81;
	selp.b16 	%rs829, %rs829, %rs828, %p81;
$L__BB10_177:
	add.s32 	%r582, %r576, 768;
	ld.global.u16 	%rs830, [%rd9+-512];
	// begin inline asm
	{ .reg .pred __$temp3;
  setp.gt.f16  __$temp3, %rs830, %rs829;
  selp.u16 %rs364, 1, 0, __$temp3;}
	// end inline asm
	setp.ne.s16 	%p82, %rs364, 0;
	@%p82 bra 	$L__BB10_179;
	// begin inline asm
	{ .reg .pred __$temp3;
  setp.eq.f16  __$temp3, %rs829, %rs830;
  selp.u16 %rs367, 1, 0, __$temp3;}
	// end inline asm
	setp.ne.s16 	%p83, %rs367, 0;
	setp.lt.s32 	%p84, %r582, %r581;
	and.pred  	%p85, %p83, %p84;
	selp.b32 	%r582, %r582, %r581, %p85;
	selp.b16 	%rs830, %rs830, %rs829, %p85;
$L__BB10_179:
	add.s32 	%r583, %r576, 1024;
	ld.global.u16 	%rs831, [%rd9];
	// begin inline asm
	{ .reg .pred __$temp3;
  setp.gt.f16  __$temp3, %rs831, %rs830;
  selp.u16 %rs370, 1, 0, __$temp3;}
	// end inline asm
	setp.ne.s16 	%p86, %rs370, 0;
	@%p86 bra 	$L__BB10_181;
	// begin inline asm
	{ .reg .pred __$temp3;
  setp.eq.f16  __$temp3, %rs830, %rs831;
  selp.u16 %rs373, 1, 0, __$temp3;}
	// end inline asm
	setp.ne.s16 	%p87, %rs373, 0;
	setp.lt.s32 	%p88, %r583, %r582;
	and.pred  	%p89, %p87, %p88;
	selp.b32 	%r583, %r583, %r582, %p89;
	selp.b16 	%rs831, %rs831, %rs830, %p89;
$L__BB10_181:
	add.s32 	%r584, %r576, 1280;
	ld.global.u16 	%rs832, [%rd9+512];
	// begin inline asm
	{ .reg .pred __$temp3;
  setp.gt.f16  __$temp3, %rs832, %rs831;
  selp.u16 %rs376, 1, 0, __$temp3;}
	// end inline asm
	setp.ne.s16 	%p90, %rs376, 0;
	@%p90 bra 	$L__BB10_183;
	// begin inline asm
	{ .reg .pred __$temp3;
  setp.eq.f16  __$temp3, %rs831, %rs832;
  selp.u16 %rs379, 1, 0, __$temp3;}
	// end inline asm
	setp.ne.s16 	%p91, %rs379, 0;
	setp.lt.s32 	%p92, %r584, %r583;
	and.pred  	%p93, %p91, %p92;
	selp.b32 	%r584, %r584, %r583, %p93;
	selp.b16 	%rs832, %rs832, %rs831, %p93;
$L__BB10_183:
	add.s32 	%r585, %r576, 1536;
	ld.global.u16 	%rs833, [%rd9+1024];
	// begin inline asm
	{ .reg .pred __$temp3;
  setp.gt.f16  __$temp3, %rs833, %rs832;
  selp.u16 %rs382, 1, 0, __$temp3;}
	// end inline asm
	setp.ne.s16 	%p94, %rs382, 0;
	@%p94 bra 	$L__BB10_185;
	// begin inline asm
	{ .reg .pred __$temp3;
  setp.eq.f16  __$temp3, %rs832, %rs833;
  selp.u16 %rs385, 1, 0, __$temp3;}
	// end inline asm
	setp.ne.s16 	%p95, %rs385, 0;
	setp.lt.s32 	%p96, %r585, %r584;
	and.pred  	%p97, %p95, %p96;
	selp.b32 	%r585, %r585, %r584, %p97;
	selp.b16 	%rs833, %rs833, %rs832, %p97;
$L__BB10_185:
	add.s32 	%r565, %r576, 1792;
	ld.global.u16 	%rs817, [%rd9+1536];
	// begin inline asm
	{ .reg .pred __$temp3;
  setp.gt.f16  __$temp3, %rs817, %rs833;
  selp.u16 %rs388, 1, 0, __$temp3;}
	// end inline asm
	setp.ne.s16 	%p98, %rs388, 0;
	@%p98 bra 	$L__BB10_187;
	// begin inline asm
	{ .reg .pred __$temp3;
  setp.eq.f16  __$temp3, %rs833, %rs817;
  selp.u16 %rs391, 1, 0, __$temp3;}
	// end inline asm
	setp.ne.s16 	%p99, %rs391, 0;
	setp.lt.s32 	%p100, %r565, %r585;
	and.pred  	%p101, %p99, %p100;
	selp.b32 	%r565, %r565, %r585, %p101;
	selp.b16 	%rs817, %rs817, %rs833, %p101;
$L__BB10_187:
	add.s32 	%r577, %r577, 2048;
	add.s32 	%r576, %r576, 2048;
	add.s32 	%r575, %r575, 8;
	setp.ne.s32 	%p102, %r575, 0;
	@%p102 bra 	$L__BB10_171;
	add.s32 	%r595, %r577, -1024;
$L__BB10_189:
	setp.eq.s32 	%p103, %r191, 0;
	@%p103 bra 	$L__BB10_210;
	setp.lt.u32 	%p104, %r191, 4;
	@%p104 bra 	$L__BB10_200;
	add.s32 	%r229, %r188, %r595;
	mul.wide.s32 	%rd18, %r229, 2;
	add.s64 	%rd10, %rd2, %rd18;
	ld.global.u16 	%rs837, [%rd10];
	// begin inline asm
	{ .reg .pred __$temp3;
  setp.gt.f16  __$temp3, %rs837, %rs817;
  selp.u16 %rs395, 1, 0, __$temp3;}
	// end inline asm
	setp.ne.s16 	%p105, %rs395, 0;
	mov.u32 	%r590, %r229;
	@%p105 bra 	$L__BB10_193;
	// begin inline asm
	{ .reg .pred __$temp3;
  setp.eq.f16  __$temp3, %rs817, %rs837;
  selp.u16 %rs398, 1, 0, __$temp3;}
	// end inline asm
	setp.ne.s16 	%p106, %rs398, 0;
	setp.lt.s32 	%p107, %r229, %r565;
	and.pred  	%p108, %p106, %p107;
	selp.b32 	%r590, %r229, %r565, %p108;
	selp.b16 	%rs837, %rs837, %rs817, %p108;
$L__BB10_193:
	add.s32 	%r591, %r229, 256;
	ld.global.u16 	%rs838, [%rd10+512];
	// begin inline asm
	{ .reg .pred __$temp3;
  setp.gt.f16  __$temp3, %rs838, %rs837;
  selp.u16 %rs401, 1, 0, __$temp3;}
	// end inline asm
	setp.ne.s16 	%p109, %rs401, 0;
	@%p109 bra 	$L__BB10_195;
	// begin inline asm
	{ .reg .pred __$temp3;
  setp.eq.f16  __$temp3, %rs837, %rs838;
  selp.u16 %rs404, 1, 0, __$temp3;}
	// end inline asm
	setp.ne.s16 	%p110, %rs404, 0;
	setp.lt.s32 	%p111, %r591, %r590;
	and.pred  	%p112, %p110, %p111;
	selp.b32 	%r591, %r591, %r590, %p112;
	selp.b16 	%rs838, %rs838, %rs837, %p112;
$L__BB10_195:
	add.s32 	%r592, %r229, 512;
	ld.global.u16 	%rs839, [%rd10+1024];
	// begin inline asm
	{ .reg .pred __$temp3;
  setp.gt.f16  __$temp3, %rs839, %rs838;
  selp.u16 %rs407, 1, 0, __$temp3;}
	// end inline asm
	setp.ne.s16 	%p113, %rs407, 0;
	@%p113 bra 	$L__BB10_197;
	// begin inline asm
	{ .reg .pred __$temp3;
  setp.eq.f16  __$temp3, %rs838, %rs839;
  selp.u16 %rs410, 1, 0, __$temp3;}
	// end inline asm
	setp.ne.s16 	%p114, %rs410, 0;
	setp.lt.s32 	%p115, %r592, %r591;
	and.pred  	%p116, %p114, %p115;
	selp.b32 	%r592, %r592, %r591, %p116;
	selp.b16 	%rs839, %rs839, %rs838, %p116;
$L__BB10_197:
	add.s32 	%r565, %r229, 768;
	ld.global.u16 	%rs817, [%rd10+1536];
	// begin inline asm
	{ .reg .pred __$temp3;
  setp.gt.f16  __$temp3, %rs817, %rs839;
  selp.u16 %rs413, 1, 0, __$temp3;}
	// end inline asm
	setp.ne.s16 	%p117, %rs413, 0;
	@%p117 bra 	$L__BB10_199;
	// begin inline asm
	{ .reg .pred __$temp3;
  setp.eq.f16  __$temp3, %rs839, %rs817;
  selp.u16 %rs416, 1, 0, __$temp3;}
	// end inline asm
	setp.ne.s16 	%p118, %rs416, 0;
	setp.lt.s32 	%p119, %r565, %r592;
	and.pred  	%p120, %p118, %p119;
	selp.b32 	%r565, %r565, %r592, %p120;
	selp.b16 	%rs817, %rs817, %rs839, %p120;
$L__BB10_199:
	add.s32 	%r595, %r595, 1024;
$L__BB10_200:
	and.b32  	%r317, %r190, 3;
	setp.eq.s32 	%p121, %r317, 0;
	@%p121 bra 	$L__BB10_210;
	setp.eq.s32 	%p122, %r317, 1;
	mov.u32 	%r601, %r565;
	mov.u16 	%rs846, %rs817;
	@%p122 bra 	$L__BB10_207;
	add.s32 	%r245, %r188, %r595;
	mul.wide.s32 	%rd19, %r245, 2;
	add.s64 	%rd11, %rd2, %rd19;
	ld.global.u16 	%rs843, [%rd11];
	// begin inline asm
	{ .reg .pred __$temp3;
  setp.gt.f16  __$temp3, %rs843, %rs817;
  selp.u16 %rs420, 1, 0, __$temp3;}
	// end inline asm
	setp.ne.s16 	%p123, %rs420, 0;
	mov.u32 	%r597, %r245;
	@%p123 bra 	$L__BB10_204;
	// begin inline asm
	{ .reg .pred __$temp3;
  setp.eq.f16  __$temp3, %rs817, %rs843;
  selp.u16 %rs423, 1, 0, __$temp3;}
	// end inline asm
	setp.ne.s16 	%p124, %rs423, 0;
	setp.lt.s32 	%p125, %r245, %r565;
	and.pred  	%p126, %p124, %p125;
	selp.b32 	%r597, %r245, %r565, %p126;
	selp.b16 	%rs843, %rs843, %rs817, %p126;
$L__BB10_204:
	add.s32 	%r565, %r245, 256;
	ld.global.u16 	%rs817, [%rd11+512];
	// begin inline asm
	{ .reg .pred __$temp3;
  setp.gt.f16  __$temp3, %rs817, %rs843;
  selp.u16 %rs426, 1, 0, __$temp3;}
	// end inline asm
	setp.ne.s16 	%p127, %rs426, 0;
	@%p127 bra 	$L__BB10_206;
	// begin inline asm
	{ .reg .pred __$temp3;
  setp.eq.f16  __$temp3, %rs843, %rs817;
  selp.u16 %rs429, 1, 0, __$temp3;}
	// end inline asm
	setp.ne.s16 	%p128, %rs429, 0;
	setp.lt.s32 	%p129, %r565, %r597;
	and.pred  	%p130, %p128, %p129;
	selp.b32 	%r565, %r565, %r597, %p130;
	selp.b16 	%rs817, %rs817, %rs843, %p130;
$L__BB10_206:
	add.s32 	%r595, %r595, 512;
	mov.u32 	%r601, %r565;
	mov.u16 	%rs846, %rs817;
$L__BB10_207:
	and.b32  	%r318, %r189, 256;
	setp.ne.s32 	%p131, %r318, 0;
	@%p131 bra 	$L__BB10_210;
	add.s32 	%r565, %r188, %r595;
	mul.wide.s32 	%rd20, %r565, 2;
	add.s64 	%rd21, %rd2, %rd20;
	ld.global.u16 	%rs817, [%rd21];
	// begin inline asm
	{ .reg .pred __$temp3;
  setp.gt.f16  __$temp3, %rs817, %rs846;
  selp.u16 %rs432, 1, 0, __$temp3;}
	// end inline asm
	setp.ne.s16 	%p132, %rs432, 0;
	@%p132 bra 	$L__BB10_210;
	// begin inline asm
	{ .reg .pred __$temp3;
  setp.eq.f16  __$temp3, %rs846, %rs817;
  selp.u16 %rs435, 1, 0, __$temp3;}
	// end inline asm
	setp.ne.s16 	%p133, %rs435, 0;
	setp.lt.s32 	%p134, %r565, %r601;
	and.pred  	%p135, %p133, %p134;
	selp.b32 	%r565, %r565, %r601, %p135;
	selp.b16 	%rs817, %rs817, %rs846, %p135;
$L__BB10_210:
	// begin inline asm
	mov.u32 %r319, %laneid;
	// end inline asm
	mov.b32 	%r326, {%rs817, %rs438};
	mov.b32 	%r327, 1;
	mov.b32 	%r328, 31;
	mov.b32 	%r329, -1;
	// begin inline asm
	shfl.sync.down.b32 %r320, %r565, %r327, %r328, %r329;
	// end inline asm
	// begin inline asm
	shfl.sync.down.b32 %r325, %r326, %r327, %r328, %r329;
	// end inline asm
	cvt.u16.u32 	%rs211, %r325;
	setp.gt.s32 	%p136, %r319, 30;
	mov.u32 	%r603, %r565;
	mov.u16 	%rs848, %rs817;
	@%p136 bra 	$L__BB10_213;
	// begin inline asm
	{ .reg .pred __$temp3;
  setp.gt.f16  __$temp3, %rs211, %rs817;
  selp.u16 %rs439, 1, 0, __$temp3;}
	// end inline asm
	setp.ne.s16 	%p137, %rs439, 0;
	mov.u32 	%r603, %r320;
	mov.u16 	%rs848, %rs211;
	@%p137 bra 	$L__BB10_213;
	// begin inline asm
	{ .reg .pred __$temp3;
  setp.eq.f16  __$temp3, %rs817, %rs211;
  selp.u16 %rs442, 1, 0, __$temp3;}
	// end inline asm
	setp.ne.s16 	%p138, %rs442, 0;
	setp.lt.s32 	%p139, %r320, %r565;
	and.pred  	%p140, %p138, %p139;
	selp.b32 	%r603, %r320, %r565, %p140;
	selp.b16 	%rs848, %rs211, %rs817, %p140;
$L__BB10_213:
	mov.b32 	%r336, {%rs848, %rs445};
	mov.b32 	%r337, 2;
	mov.b32 	%r338, 31;
	mov.b32 	%r339, -1;
	// begin inline asm
	shfl.sync.down.b32 %r330, %r603, %r337, %r338, %r339;
	// end inline asm
	// begin inline asm
	shfl.sync.down.b32 %r335, %r336, %r337, %r338, %r339;
	// end inline asm
	cvt.u16.u32 	%rs214, %r335;
	setp.gt.s32 	%p141, %r319, 29;
	mov.u32 	%r604, %r603;
	mov.u16 	%rs849, %rs848;
	@%p141 bra 	$L__BB10_216;
	// begin inline asm
	{ .reg .pred __$temp3;
  setp.gt.f16  __$temp3, %rs214, %rs848;
  selp.u16 %rs446, 1, 0, __$temp3;}
	// end inline asm
	setp.ne.s16 	%p142, %rs446, 0;
	mov.u32 	%r604, %r330;
	mov.u16 	%rs849, %rs214;
	@%p142 bra 	$L__BB10_216;
	// begin inline asm
	{ .reg .pred __$temp3;
  setp.eq.f16  __$temp3, %rs848, %rs214;
  selp.u16 %rs449, 1, 0, __$temp3;}
	// end inline asm
	setp.ne.s16 	%p143, %rs449, 0;
	setp.lt.s32 	%p144, %r330, %r603;
	and.pred  	%p145, %p143, %p144;
	selp.b32 	%r604, %r330, %r603, %p145;
	selp.b16 	%rs849, %rs214, %rs848, %p145;
$L__BB10_216:
	mov.b32 	%r346, {%rs849, %rs452};
	mov.b32 	%r347, 4;
	mov.b32 	%r348, 31;
	mov.b32 	%r349, -1;
	// begin inline asm
	shfl.sync.down.b32 %r340, %r604, %r347, %r348, %r349;
	// end inline asm
	// begin inline asm
	shfl.sync.down.b32 %r345, %r346, %r347, %r348, %r349;
	// end inline asm
	cvt.u16.u32 	%rs217, %r345;
	setp.gt.s32 	%p146, %r319, 27;
	mov.u32 	%r605, %r604;
	mov.u16 	%rs850, %rs849;
	@%p146 bra 	$L__BB10_219;
	// begin inline asm
	{ .reg .pred __$temp3;
  setp.gt.f16  __$temp3, %rs217, %rs849;
  selp.u16 %rs453, 1, 0, __$temp3;}
	// end inline asm
	setp.ne.s16 	%p147, %rs453, 0;
	mov.u32 	%r605, %r340;
	mov.u16 	%rs850, %rs217;
	@%p147 bra 	$L__BB10_219;
	// begin inline asm
	{ .reg .pred __$temp3;
  setp.eq.f16  __$temp3, %rs849, %rs217;
  selp.u16 %rs456, 1, 0, __$temp3;}
	// end inline asm
	setp.ne.s16 	%p148, %rs456, 0;
	setp.lt.s32 	%p149, %r340, %r604;
	and.pred  	%p150, %p148, %p149;
	selp.b32 	%r605, %r340, %r604, %p150;
	selp.b16 	%rs850, %rs217, %rs849, %p150;
$L__BB10_219:
	mov.b32 	%r356, {%rs850, %rs459};
	mov.b32 	%r357, 8;
	mov.b32 	%r358, 31;
	mov.b32 	%r359, -1;
	// begin inline asm
	shfl.sync.down.b32 %r350, %r605, %r357, %r358, %r359;
	// end inline asm
	// begin inline asm
	shfl.sync.down.b32 %r355, %r356, %r357, %r358, %r359;
	// end inline asm
	cvt.u16.u32 	%rs220, %r355;
	setp.gt.s32 	%p151, %r319, 23;
	mov.u32 	%r615, %r605;
	mov.u16 	%rs860, %rs850;
	@%p151 bra 	$L__BB10_222;
	// begin inline asm
	{ .reg .pred __$temp3;
  setp.gt.f16  __$temp3, %rs220, %rs850;
  selp.u16 %rs460, 1, 0, __$temp3;}
	// end inline asm
	setp.ne.s16 	%p152, %rs460, 0;
	mov.u32 	%r615, %r350;
	mov.u16 	%rs860, %rs220;
	@%p152 bra 	$L__BB10_222;
	// begin inline asm
	{ .reg .pred __$temp3;
  setp.eq.f16  __$temp3, %rs850, %rs220;
  selp.u16 %rs463, 1, 0, __$temp3;}
	// end inline asm
	setp.ne.s16 	%p153, %rs463, 0;
	setp.lt.s32 	%p154, %r350, %r605;
	and.pred  	%p155, %p153, %p154;
	selp.b32 	%r615, %r350, %r605, %p155;
	selp.b16 	%rs860, %rs220, %rs850, %p155;
$L__BB10_222:
	mov.b32 	%r366, {%rs860, %rs466};
	mov.b32 	%r367, 16;
	mov.b32 	%r368, 31;
	mov.b32 	%r369, -1;
	// begin inline asm
	shfl.sync.down.b32 %r607, %r615, %r367, %r368, %r369;
	// end inline asm
	// begin inline asm
	shfl.sync.down.b32 %r365, %r366, %r367, %r368, %r369;
	// end inline asm
	cvt.u16.u32 	%rs852, %r365;
	setp.gt.s32 	%p156, %r319, 15;
	@%p156 bra 	$L__BB10_227;
	// begin inline asm
	{ .reg .pred __$temp3;
  setp.gt.f16  __$temp3, %rs852, %rs860;
  selp.u16 %rs467, 1, 0, __$temp3;}
	// end inline asm
	setp.ne.s16 	%p157, %rs467, 0;
	@%p157 bra 	$L__BB10_225;
	// begin inline asm
	{ .reg .pred __$temp3;
  setp.eq.f16  __$temp3, %rs860, %rs852;
  selp.u16 %rs470, 1, 0, __$temp3;}
	// end inline asm
	setp.ne.s16 	%p158, %rs470, 0;
	setp.lt.s32 	%p159, %r607, %r615;
	and.pred  	%p160, %p158, %p159;
	selp.b32 	%r607, %r607, %r615, %p160;
	selp.b16 	%rs852, %rs852, %rs860, %p160;
$L__BB10_225:
	setp.ne.s32 	%p161, %r319, 0;
	mov.u16 	%rs860, %rs852;
	mov.u32 	%r615, %r607;
	@%p161 bra 	$L__BB10_227;
	shr.u32 	%r370, %r150, 2;
	and.b32  	%r371, %r370, 248;
	mov.u32 	%r372, _ZZN3cub18CUB_300001_SM_10006detail6reduce28DeviceReduceSingleTileKernelINS2_10policy_hubINS0_12KeyValuePairIi6__halfEEiNS0_6ArgMaxEE10Policy1000ENS0_21ArgIndexInputIteratorIPKS6_iS6_EEPS7_iS8_NS2_20empty_problem_init_tIS7_EES7_N4cuda3std3__410__identityEEEvT0_T1_T2_T3_T4_T6_E12temp_storage;
	add.s32 	%r373, %r372, %r371;
	st.shared.u32 	[%r373+8], %r607;
	st.shared.u16 	[%r373+12], %rs852;
$L__BB10_227:
	bar.sync 	0;
	setp.ne.s32 	%p162, %r150, 0;
	@%p162 bra 	$L__BB10_242;
	ld.shared.u32 	%r609, [_ZZN3cub18CUB_300001_SM_10006detail6reduce28DeviceReduceSingleTileKernelINS2_10policy_hubINS0_12KeyValuePairIi6__halfEEiNS0_6ArgMaxEE10Policy1000ENS0_21ArgIndexInputIteratorIPKS6_iS6_EEPS7_iS8_NS2_20empty_problem_init_tIS7_EES7_N4cuda3std3__410__identityEEEvT0_T1_T2_T3_T4_T6_E12temp_storage+16];
	ld.shared.u16 	%rs854, [_ZZN3cub18CUB_300001_SM_10006detail6reduce28DeviceReduceSingleTileKernelINS2_10policy_hubINS0_12KeyValuePairIi6__halfEEiNS0_6ArgMaxEE10Policy1000ENS0_21ArgIndexInputIteratorIPKS6_iS6_EEPS7_iS8_NS2_20empty_problem_init_tIS7_EES7_N4cuda3std3__410__identityEEEvT0_T1_T2_T3_T4_T6_E12temp_storage+20];
	// begin inline asm
	{ .reg .pred __$temp3;
  setp.gt.f16  __$temp3, %rs854, %rs860;
  selp.u16 %rs473, 1, 0, __$temp3;}
	// end inline asm
	setp.ne.s16 	%p163, %rs473, 0;
	@%p163 bra 	$L__BB10_230;
	// begin inline asm
	{ .reg .pred __$temp3;
  setp.eq.f16  __$temp3, %rs860, %rs854;
  selp.u16 %rs476, 1, 0, __$temp3;}
	// end inline asm
	setp.ne.s16 	%p164, %rs476, 0;
	setp.lt.s32 	%p165, %r609, %r615;
	and.pred  	%p166, %p164, %p165;
	selp.b32 	%r609, %r609, %r615, %p166;
	selp.b16 	%rs854, %rs854, %rs860, %p166;
$L__BB10_230:
	ld.shared.u32 	%r610, [_ZZN3cub18CUB_300001_SM_10006detail6reduce28DeviceReduceSingleTileKernelINS2_10policy_hubINS0_12KeyValuePairIi6__halfEEiNS0_6ArgMaxEE10Policy1000ENS0_21ArgIndexInputIteratorIPKS6_iS6_EEPS7_iS8_NS2_20empty_problem_init_tIS7_EES7_N4cuda3std3__410__identityEEEvT0_T1_T2_T3_T4_T6_E12temp_storage+24];
	ld.shared.u16 	%rs855, [_ZZN3cub18CUB_300001_SM_10006detail6reduce28DeviceReduceSingleTileKernelINS2_10policy_hubINS0_12KeyValuePairIi6__halfEEiNS0_6ArgMaxEE10Policy1000ENS0_21ArgIndexInputIteratorIPKS6_iS6_EEPS7_iS8_NS2_20empty_problem_init_tIS7_EES7_N4cuda3std3__410__identityEEEvT0_T1_T2_T3_T4_T6_E12temp_storage+28];
	// begin inline asm
	{ .reg .pred __$temp3;
  setp.gt.f16  __$temp3, %rs855, %rs854;
  selp.u16 %rs479, 1, 0, __$temp3;}
	// end inline asm
	setp.ne.s16 	%p167, %rs479, 0;
	@%p167 bra 	$L__BB10_232;
	// begin inline asm
	{ .reg .pred __$temp3;
  setp.eq.f16  __$temp3, %rs854, %rs855;
  selp.u16 %rs482, 1, 0, __$temp3;}
	// end inline asm
	setp.ne.s16 	%p168, %rs482, 0;
	setp.lt.s32 	%p169, %r610, %r609;
	and.pred  	%p170, %p168, %p169;
	selp.b32 	%r610, %r610, %r609, %p170;
	selp.b16 	%rs855, %rs855, %rs854, %p170;
$L__BB10_232:
	ld.shared.u32 	%r611, [_ZZN3cub18CUB_300001_SM_10006detail6reduce28DeviceReduceSingleTileKernelINS2_10policy_hubINS0_12KeyValuePairIi6__halfEEiNS0_6ArgMaxEE10Policy1000ENS0_21ArgIndexInputIteratorIPKS6_iS6_EEPS7_iS8_NS2_20empty_problem_init_tIS7_EES7_N4cuda3std3__410__identityEEEvT0_T1_T2_T3_T4_T6_E12temp_storage+32];
	ld.shared.u16 	%rs856, [_ZZN3cub18CUB_300001_SM_10006detail6reduce28DeviceReduceSingleTileKernelINS2_10policy_hubINS0_12KeyValuePairIi6__halfEEiNS0_6ArgMaxEE10Policy1000ENS0_21ArgIndexInputIteratorIPKS6_iS6_EEPS7_iS8_NS2_20empty_problem_init_tIS7_EES7_N4cuda3std3__410__identityEEEvT0_T1_T2_T3_T4_T6_E12temp_storage+36];
	// begin inline asm
	{ .reg .pred __$temp3;
  setp.gt.f16  __$temp3, %rs856, %rs855;
  selp.u16 %rs485, 1, 0, __$temp3;}
	// end inline asm
	setp.ne.s16 	%p171, %rs485, 0;
	@%p171 bra 	$L__BB10_234;
	// begin inline asm
	{ .reg .pred __$temp3;
  setp.eq.f16  __$temp3, %rs855, %rs856;
  selp.u16 %rs488, 1, 0, __$temp3;}
	// end inline asm
	setp.ne.s16 	%p172, %rs488, 0;
	setp.lt.s32 	%p173, %r611, %r610;
	and.pred  	%p174, %p172, %p173;
	selp.b32 	%r611, %r611, %r610, %p174;
	selp.b16 	%rs856, %rs856, %rs855, %p174;
$L__BB10_234:
	ld.shared.u32 	%r612, [_ZZN3cub18CUB_300001_SM_10006detail6reduce28DeviceReduceSingleTileKernelINS2_10policy_hubINS0_12KeyValuePairIi6__halfEEiNS0_6ArgMaxEE10Policy1000ENS0_21ArgIndexInputIteratorIPKS6_iS6_EEPS7_iS8_NS2_20empty_problem_init_tIS7_EES7_N4cuda3std3__410__identityEEEvT0_T1_T2_T3_T4_T6_E12temp_storage+40];
	ld.shared.u16 	%rs857, [_ZZN3cub18CUB_300001_SM_10006detail6reduce28DeviceReduceSingleTileKernelINS2_10policy_hubINS0_12KeyValuePairIi6__halfEEiNS0_6ArgMaxEE10Policy1000ENS0_21ArgIndexInputIteratorIPKS6_iS6_EEPS7_iS8_NS2_20empty_problem_init_tIS7_EES7_N4cuda3std3__410__identityEEEvT0_T1_T2_T3_T4_T6_E12temp_storage+44];
	// begin inline asm
	{ .reg .pred __$temp3;
  setp.gt.f16  __$temp3, %rs857, %rs856;
  selp.u16 %rs491, 1, 0, __$temp3;}
	// end inline asm
	setp.ne.s16 	%p175, %rs491, 0;
	@%p175 bra 	$L__BB10_236;
	// begin inline asm
	{ .reg .pred __$temp3;
  setp.eq.f16  __$temp3, %rs856, %rs857;
  selp.u16 %rs494, 1, 0, __$temp3;}
	// end inline asm
	setp.ne.s16 	%p176, %rs494, 0;
	setp.lt.s32 	%p177, %r612, %r611;
	and.pred  	%p178, %p176, %p177;
	selp.b32 	%r612, %r612, %r611, %p178;
	selp.b16 	%rs857, %rs857, %rs856, %p178;
$L__BB10_236:
	ld.shared.u32 	%r613, [_ZZN3cub18CUB_300001_SM_10006detail6reduce28DeviceReduceSingleTileKernelINS2_10policy_hubINS0_12KeyValuePairIi6__halfEEiNS0_6ArgMaxEE10Policy1000ENS0_21ArgIndexInputIteratorIPKS6_iS6_EEPS7_iS8_NS2_20empty_problem_init_tIS7_EES7_N4cuda3std3__410__identityEEEvT0_T1_T2_T3_T4_T6_E12temp_storage+48];
	ld.shared.u16 	%rs858, [_ZZN3cub18CUB_300001_SM_10006detail6reduce28DeviceReduceSingleTileKernelINS2_10policy_hubINS0_12KeyValuePairIi6__halfEEiNS0_6ArgMaxEE10Policy1000ENS0_21ArgIndexInputIteratorIPKS6_iS6_EEPS7_iS8_NS2_20empty_problem_init_tIS7_EES7_N4cuda3std3__410__identityEEEvT0_T1_T2_T3_T4_T6_E12temp_storage+52];
	// begin inline asm
	{ .reg .pred __$temp3;
  setp.gt.f16  __$temp3, %rs858, %rs857;
  selp.u16 %rs497, 1, 0, __$temp3;}
	// end inline asm
	setp.ne.s16 	%p179, %rs497, 0;
	@%p179 bra 	$L__BB10_238;
	// begin inline asm
	{ .reg .pred __$temp3;
  setp.eq.f16  __$temp3, %rs857, %rs858;
  selp.u16 %rs500, 1, 0, __$temp3;}
	// end inline asm
	setp.ne.s16 	%p180, %rs500, 0;
	setp.lt.s32 	%p181, %r613, %r612;
	and.pred  	%p182, %p180, %p181;
	selp.b32 	%r613, %r613, %r612, %p182;
	selp.b16 	%rs858, %rs858, %rs857, %p182;
$L__BB10_238:
	ld.shared.u32 	%r614, [_ZZN3cub18CUB_300001_SM_10006detail6reduce28DeviceReduceSingleTileKernelINS2_10policy_hubINS0_12KeyValuePairIi6__halfEEiNS0_6ArgMaxEE10Policy1000ENS0_21ArgIndexInputIteratorIPKS6_iS6_EEPS7_iS8_NS2_20empty_problem_init_tIS7_EES7_N4cuda3std3__410__identityEEEvT0_T1_T2_T3_T4_T6_E12temp_storage+56];
	ld.shared.u16 	%rs859, [_ZZN3cub18CUB_300001_SM_10006detail6reduce28DeviceReduceSingleTileKernelINS2_10policy_hubINS0_12KeyValuePairIi6__halfEEiNS0_6ArgMaxEE10Policy1000ENS0_21ArgIndexInputIteratorIPKS6_iS6_EEPS7_iS8_NS2_20empty_problem_init_tIS7_EES7_N4cuda3std3__410__identityEEEvT0_T1_T2_T3_T4_T6_E12temp_storage+60];
	// begin inline asm
	{ .reg .pred __$temp3;
  setp.gt.f16  __$temp3, %rs859, %rs858;
  selp.u16 %rs503, 1, 0, __$temp3;}
	// end inline asm
	setp.ne.s16 	%p183, %rs503, 0;
	@%p183 bra 	$L__BB10_240;
	// begin inline asm
	{ .reg .pred __$temp3;
  setp.eq.f16  __$temp3, %rs858, %rs859;
  selp.u16 %rs506, 1, 0, __$temp3;}
	// end inline asm
	setp.ne.s16 	%p184, %rs506, 0;
	setp.lt.s32 	%p185, %r614, %r613;
	and.pred  	%p186, %p184, %p185;
	selp.b32 	%r614, %r614, %r613, %p186;
	selp.b16 	%rs859, %rs859, %rs858, %p186;
$L__BB10_240:
	ld.shared.u32 	%r615, [_ZZN3cub18CUB_300001_SM_10006detail6reduce28DeviceReduceSingleTileKernelINS2_10policy_hubINS0_12KeyValuePairIi6__halfEEiNS0_6ArgMaxEE10Policy1000ENS0_21ArgIndexInputIteratorIPKS6_iS6_EEPS7_iS8_NS2_20empty_problem_init_tIS7_EES7_N4cuda3std3__410__identityEEEvT0_T1_T2_T3_T4_T6_E12temp_storage+64];
	ld.shared.u16 	%rs860, [_ZZN3cub18CUB_300001_SM_10006detail6reduce28DeviceReduceSingleTileKernelINS2_10policy_hubINS0_12KeyValuePairIi6__halfEEiNS0_6ArgMaxEE10Policy1000ENS0_21ArgIndexInputIteratorIPKS6_iS6_EEPS7_iS8_NS2_20empty_problem_init_tIS7_EES7_N4cuda3std3__410__identityEEEvT0_T1_T2_T3_T4_T6_E12temp_storage+68];
	// begin inline asm
	{ .reg .pred __$temp3;
  setp.gt.f16  __$temp3, %rs860, %rs859;
  selp.u16 %rs509, 1, 0, __$temp3;}
	// end inline asm
	setp.ne.s16 	%p187, %rs509, 0;
	@%p187 bra 	$L__BB10_242;
	// begin inline asm
	{ .reg .pred __$temp3;
  setp.eq.f16  __$temp3, %rs859, %rs860;
  selp.u16 %rs512, 1, 0, __$temp3;}
	// end inline asm
	setp.ne.s16 	%p188, %rs512, 0;
	setp.lt.s32 	%p189, %r615, %r614;
	and.pred  	%p190, %p188, %p189;
	selp.b16 	%rs860, %rs860, %rs859, %p190;
	selp.b32 	%r615, %r615, %r614, %p190;
$L__BB10_242:
	mov.u32 	%r501, %tid.x;
	setp.ne.s32 	%p380, %r501, 0;
	@%p380 bra 	$L__BB10_244;
	st.global.u32 	[%rd1], %r615;
	st.global.u16 	[%rd1+4], %rs860;
$L__BB10_244:
	ret;

}
	// .globl	_ZN3cub18CUB_300001_SM_10006detail6reduce18DeviceReduceKernelINS2_10policy_hubINS0_12KeyValuePairIi6__halfEEiNS0_6ArgMaxEE10Policy1000ENS0_21ArgIndexInputIteratorIPKS6_iS6_EEiS8_S7_N4cuda3std3__410__identityEEEvT0_PT3_T1_NS0_13GridEvenShareISM_EET2_T4_
.visible .entry _ZN3cub18CUB_300001_SM_10006detail6reduce18DeviceReduceKernelINS2_10policy_hubINS0_12KeyValuePairIi6__halfEEiNS0_6ArgMaxEE10Policy1000ENS0_21ArgIndexInputIteratorIPKS6_iS6_EEiS8_S7_N4cuda3std3__410__identityEEEvT0_PT3_T1_NS0_13GridEvenShareISM_EET2_T4_(
	.param .align 8 .b8 _ZN3cub18CUB_300001_SM_10006detail6reduce18DeviceReduceKernelINS2_10policy_hubINS0_12KeyValuePairIi6__halfEEiNS0_6ArgMaxEE10Policy1000ENS0_21ArgIndexInputIteratorIPKS6_iS6_EEiS8_S7_N4cuda3std3__410__identityEEEvT0_PT3_T1_NS0_13GridEvenShareISM_EET2_T4__param_0[16],
	.param .u64 .ptr .align 1 _ZN3cub18CUB_300001_SM_10006detail6reduce18DeviceReduceKernelINS2_10policy_hubINS0_12KeyValuePairIi6__halfEEiNS0_6ArgMaxEE10Policy1000ENS0_21ArgIndexInputIteratorIPKS6_iS6_EEiS8_S7_N4cuda3std3__410__identityEEEvT0_PT3_T1_NS0_13GridEvenShareISM_EET2_T4__param_1,
	.param .u32 _ZN3cub18CUB_300001_SM_10006detail6reduce18DeviceReduceKernelINS2_10policy_hubINS0_12KeyValuePairIi6__halfEEiNS0_6ArgMaxEE10Policy1000ENS0_21ArgIndexInputIteratorIPKS6_iS6_EEiS8_S7_N4cuda3std3__410__identityEEEvT0_PT3_T1_NS0_13GridEvenShareISM_EET2_T4__param_2,
	.param .align 4 .b8 _ZN3cub18CUB_300001_SM_10006detail6reduce18DeviceReduceKernelINS2_10policy_hubINS0_12KeyValuePairIi6__halfEEiNS0_6ArgMaxEE10Policy1000ENS0_21ArgIndexInputIteratorIPKS6_iS6_EEiS8_S7_N4cuda3std3__410__identityEEEvT0_PT3_T1_NS0_13GridEvenShareISM_EET2_T4__param_3[40],
	.param .align 1 .b8 _ZN3cub18CUB_300001_SM_10006detail6reduce18DeviceReduceKernelINS2_10policy_hubINS0_12KeyValuePairIi6__halfEEiNS0_6ArgMaxEE10Policy1000ENS0_21ArgIndexInputIteratorIPKS6_iS6_EEiS8_S7_N4cuda3std3__410__identityEEEvT0_PT3_T1_NS0_13GridEvenShareISM_EET2_T4__param_4[1],
	.param .align 1 .b8 _ZN3cub18CUB_300001_SM_10006detail6reduce18DeviceReduceKernelINS2_10policy_hubINS0_12KeyValuePairIi6__halfEEiNS0_6ArgMaxEE10Policy1000ENS0_21ArgIndexInputIteratorIPKS6_iS6_EEiS8_S7_N4cuda3std3__410__identityEEEvT0_PT3_T1_NS0_13GridEvenShareISM_EET2_T4__param_5[1]
)
.maxntid 256
{
	.reg .pred 	%p<380>;
	.reg .b16 	%rs<856>;
	.reg .b32 	%r<621>;
	.reg .b64 	%rd<31>;
	// demoted variable
	.shared .align 4 .b8 _ZZN3cub18CUB_300001_SM_10006detail6reduce18DeviceReduceKernelINS2_10policy_hubINS0_12KeyValuePairIi6__halfEEiNS0_6ArgMaxEE10Policy1000ENS0_21ArgIndexInputIteratorIPKS6_iS6_EEiS8_S7_N4cuda3std3__410__identityEEEvT0_PT3_T1_NS0_13GridEvenShareISM_EET2_T4_E12temp_storage[80];
	ld.param.u32 	%r298, [_ZN3cub18CUB_300001_SM_10006detail6reduce18DeviceReduceKernelINS2_10policy_hubINS0_12KeyValuePairIi6__halfEEiNS0_6ArgMaxEE10Policy1000ENS0_21ArgIndexInputIteratorIPKS6_iS6_EEiS8_S7_N4cuda3std3__410__identityEEEvT0_PT3_T1_NS0_13GridEvenShareISM_EET2_T4__param_0+8];
	ld.param.u32 	%r1, [_ZN3cub18CUB_300001_SM_10006detail6reduce18DeviceReduceKernelINS2_10policy_hubINS0_12KeyValuePairIi6__halfEEiNS0_6ArgMaxEE10Policy1000ENS0_21ArgIndexInputIteratorIPKS6_iS6_EEiS8_S7_N4cuda3std3__410__identityEEEvT0_PT3_T1_NS0_13GridEvenShareISM_EET2_T4__param_3+20];
	ld.param.u32 	%r2, [_ZN3cub18CUB_300001_SM_10006detail6reduce18DeviceReduceKernelINS2_10policy_hubINS0_12KeyValuePairIi6__halfEEiNS0_6ArgMaxEE10Policy1000ENS0_21ArgIndexInputIteratorIPKS6_iS6_EEiS8_S7_N4cuda3std3__410__identityEEEvT0_PT3_T1_NS0_13GridEvenShareISM_EET2_T4__param_3+24];
	ld.param.u64 	%rd9, [_ZN3cub18CUB_300001_SM_10006detail6reduce18DeviceReduceKernelINS2_10policy_hubINS0_12KeyValuePairIi6__halfEEiNS0_6ArgMaxEE10Policy1000ENS0_21ArgIndexInputIteratorIPKS6_iS6_EEiS8_S7_N4cuda3std3__410__identityEEEvT0_PT3_T1_NS0_13GridEvenShareISM_EET2_T4__param_0];
	cvta.to.global.u64 	%rd1, %rd9;
	mov.u32 	%r4, %ctaid.x;
	shl.b32 	%r5, %r2, 11;
	shl.b32 	%r6, %r4, 11;
	sub.s32 	%r7, %r1, %r6;
	setp.gt.s32 	%p1, %r7, 2047;
	@%p1 bra 	$L__BB11_116;
	mov.u32 	%r8, %tid.x;
	setp.ge.s32 	%p190, %r8, %r7;
	mov.u32 	%r525, %r8;
	@%p190 bra 	$L__BB11_3;
	add.s32 	%r380, %r6, %r8;
	add.s32 	%r539, %r380, %r298;
	mul.wide.s32 	%rd20, %r539, 2;
	add.s64 	%rd21, %rd1, %rd20;
	ld.global.u16 	%rs781, [%rd21];
	add.s32 	%r525, %r8, 256;
$L__BB11_3:
	setp.ge.s32 	%p191, %r525, %r7;
	@%p191 bra 	$L__BB11_45;
	add.s32 	%r13, %r298, %r6;
	not.b32 	%r382, %r525;
	add.s32 	%r14, %r1, %r382;
	sub.s32 	%r383, %r14, %r6;
	shr.u32 	%r384, %r383, 8;
	add.s32 	%r15, %r384, 1;
	and.b32  	%r16, %r15, 7;
	setp.lt.u32 	%p192, %r383, 1792;
	@%p192 bra 	$L__BB11_24;
	add.s32 	%r514, %r525, 1024;
	add.s32 	%r385, %r298, %r525;
	add.s32 	%r513, %r385, %r6;
	and.b32  	%r386, %r15, 33554424;
	neg.s32 	%r512, %r386;
	add.s64 	%rd2, %rd1, 2048;
$L__BB11_6:
	.pragma "nounroll";
	mul.wide.s32 	%rd22, %r513, 2;
	add.s64 	%rd3, %rd2, %rd22;
	ld.global.u16 	%rs761, [%rd3+-2048];
	// begin inline asm
	{ .reg .pred __$temp3;
  setp.gt.f16  __$temp3, %rs761, %rs781;
  selp.u16 %rs513, 1, 0, __$temp3;}
	// end inline asm
	setp.ne.s16 	%p193, %rs513, 0;
	mov.u32 	%r516, %r513;
	@%p193 bra 	$L__BB11_8;
	// begin inline asm
	{ .reg .pred __$temp3;
  setp.eq.f16  __$temp3, %rs781, %rs761;
  selp.u16 %rs516, 1, 0, __$temp3;}
	// end inline asm
	setp.ne.s16 	%p194, %rs516, 0;
	setp.lt.s32 	%p195, %r513, %r539;
	and.pred  	%p196, %p194, %p195;
	selp.b16 	%rs761, %rs761, %rs781, %p196;
	selp.b32 	%r516, %r513, %r539, %p196;
$L__BB11_8:
	add.s32 	%r517, %r513, 256;
	ld.global.u16 	%rs762, [%rd3+-1536];
	// begin inline asm
	{ .reg .pred __$temp3;
  setp.gt.f16  __$temp3, %rs762, %rs761;
  selp.u16 %rs519, 1, 0, __$temp3;}
	// end inline asm
	setp.ne.s16 	%p197, %rs519, 0;
	@%p197 bra 	$L__BB11_10;
	// begin inline asm
	{ .reg .pred __$temp3;
  setp.eq.f16  __$temp3, %rs761, %rs762;
  selp.u16 %rs522, 1, 0, __$temp3;}
	// end inline asm
	setp.ne.s16 	%p198, %rs522, 0;
	setp.lt.s32 	%p199, %r517, %r516;
	and.pred  	%p200, %p198, %p199;
	selp.b16 	%rs762, %rs762, %rs761, %p200;
	selp.b32 	%r517, %r517, %r516, %p200;
$L__BB11_10:
	add.s32 	%r518, %r513, 512;
	ld.global.u16 	%rs763, [%rd3+-1024];
	// begin inline asm
	{ .reg .pred __$temp3;
  setp.gt.f16  __$temp3, %rs763, %rs762;
  selp.u16 %rs525, 1, 0, __$temp3;}
	// end inline asm
	setp.ne.s16 	%p201, %rs525, 0;
	@%p201 bra 	$L__BB11_12;
	// begin inline asm
	{ .reg .pred __$temp3;
  setp.eq.f16  __$temp3, %rs762, %rs763;
  selp.u16 %rs528, 1, 0, __$temp3;}
	// end inline asm
	setp.ne.s16 	%p202, %rs528, 0;
	setp.lt.s32 	%p203, %r518, %r517;
	and.pred  	%p204, %p202, %p203;
	selp.b16 	%rs763, %rs763, %rs762, %p204;
	selp.b32 	%r518, %r518, %r517, %p204;
$L__BB11_12:
	add.s32 	%r519, %r513, 768;
	ld.global.u16 	%rs764, [%rd3+-512];
	// begin inline asm
	{ .reg .pred __$temp3;
  setp.gt.f16  __$temp3, %rs764, %rs763;
  selp.u16 %rs531, 1, 0, __$temp3;}
	// end inline asm
	setp.ne.s16 	%p205, %rs531, 0;
	@%p205 bra 	$L__BB11_14;
	// begin inline asm
	{ .reg .pred __$temp3;
  setp.eq.f16  __$temp3, %rs763, %rs764;
  selp.u16 %rs534, 1, 0, __$temp3;}
	// end inline asm
	setp.ne.s16 	%p206, %rs534, 0;
	setp.lt.s32 	%p207, %r519, %r518;
	and.pred  	%p208, %p206, %p207;
	selp.b16 	%rs764, %rs764, %rs763, %p208;
	selp.b32 	%r519, %r519, %r518, %p208;
$L__BB11_14:
	add.s32 	%r520, %r513, 1024;
	ld.global.u16 	%rs765, [%rd3];
	// begin inline asm
	{ .reg .pred __$temp3;
  setp.gt.f16  __$temp3, %rs765, %rs764;
  selp.u16 %rs537, 1, 0, __$temp3;}
	// end inline asm
	setp.ne.s16 	%p209, %rs537, 0;
	@%p209 bra 	$L__BB11_16;
	// begin inline asm
	{ .reg .pred __$temp3;
  setp.eq.f16  __$temp3, %rs764, %rs765;
  selp.u16 %rs540, 1, 0, __$temp3;}
	// end inline asm
	setp.ne.s16 	%p210, %rs540, 0;
	setp.lt.s32 	%p211, %r520, %r519;
	and.pred  	%p212, %p210, %p211;
	selp.b16 	%rs765, %rs765, %rs764, %p212;
	selp.b32 	%r520, %r520, %r519, %p212;
$L__BB11_16:
	add.s32 	%r521, %r513, 1280;
	ld.global.u16 	%rs766, [%rd3+512];
	// begin inline asm
	{ .reg .pred __$temp3;
  setp.gt.f16  __$temp3, %rs766, %rs765;
  selp.u16 %rs543, 1, 0, __$temp3;}
	// end inline asm
	setp.ne.s16 	%p213, %rs543, 0;
	@%p213 bra 	$L__BB11_18;
	// begin inline asm
	{ .reg .pred __$temp3;
  setp.eq.f16  __$temp3, %rs765, %rs766;
  selp.u16 %rs546, 1, 0, __$temp3;}
	// end inline asm
	setp.ne.s16 	%p214, %rs546, 0;
	setp.lt.s32 	%p215, %r521, %r520;
	and.pred  	%p216, %p214, %p215;
	selp.b16 	%rs766, %rs766, %rs765, %p216;
	selp.b32 	%r521, %r521, %r520, %p216;
$L__BB11_18:
	add.s32 	%r522, %r513, 1536;
	ld.global.u16 	%rs767, [%rd3+1024];
	// begin inline asm
	{ .reg .pred __$temp3;
  setp.gt.f16  __$temp3, %rs767, %rs766;
  selp.u16 %rs549, 1, 0, __$temp3;}
	// end inline asm
	setp.ne.s16 	%p217, %rs549, 0;
	@%p217 bra 	$L__BB11_20;
	// begin inline asm
	{ .reg .pred __$temp3;
  setp.eq.f16  __$temp3, %rs766, %rs767;
  selp.u16 %rs552, 1, 0, __$temp3;}
	// end inline asm
	setp.ne.s16 	%p218, %rs552, 0;
	setp.lt.s32 	%p219, %r522, %r521;
	and.pred  	%p220, %p218, %p219;
	selp.b16 	%rs767, %rs767, %rs766, %p220;
	selp.b32 	%r522, %r522, %r521, %p220;
$L__BB11_20:
	add.s32 	%r539, %r513, 1792;
	ld.global.u16 	%rs781, [%rd3+1536];
	// begin inline asm
	{ .reg .pred __$temp3;
  setp.gt.f16  __$temp3, %rs781, %rs767;
  selp.u16 %rs555, 1, 0, __$temp3;}
	// end inline asm
	setp.ne.s16 	%p221, %rs555, 0;
	@%p221 bra 	$L__BB11_22;
	// begin inline asm
	{ .reg .pred __$temp3;
  setp.eq.f16  __$temp3, %rs767, %rs781;
  selp.u16 %rs558, 1, 0, __$temp3;}
	// end inline asm
	setp.ne.s16 	%p222, %rs558, 0;
	setp.lt.s32 	%p223, %r539, %r522;
	and.pred  	%p224, %p222, %p223;
	selp.b16 	%rs781, %rs781, %rs767, %p224;
	selp.b32 	%r539, %r539, %r522, %p224;
$L__BB11_22:
	add.s32 	%r514, %r514, 2048;
	add.s32 	%r513, %r513, 2048;
	add.s32 	%r512, %r512, 8;
	setp.ne.s32 	%p225, %r512, 0;
	@%p225 bra 	$L__BB11_6;
	add.s32 	%r525, %r514, -1024;
$L__BB11_24:
	setp.eq.s32 	%p226, %r16, 0;
	@%p226 bra 	$L__BB11_45;
	setp.lt.u32 	%p227, %r16, 4;
	@%p227 bra 	$L__BB11_35;
	add.s32 	%r54, %r13, %r525;
	mul.wide.s32 	%rd23, %r54, 2;
	add.s64 	%rd4, %rd1, %rd23;
	ld.global.u16 	%rs771, [%rd4];
	// begin inline asm
	{ .reg .pred __$temp3;
  setp.gt.f16  __$temp3, %rs771, %rs781;
  selp.u16 %rs562, 1, 0, __$temp3;}
	// end inline asm
	setp.ne.s16 	%p228, %rs562, 0;
	mov.u32 	%r527, %r54;
	@%p228 bra 	$L__BB11_28;
	// begin inline asm
	{ .reg .pred __$temp3;
  setp.eq.f16  __$temp3, %rs781, %rs771;
  selp.u16 %rs565, 1, 0, __$temp3;}
	// end inline asm
	setp.ne.s16 	%p229, %rs565, 0;
	setp.lt.s32 	%p230, %r54, %r539;
	and.pred  	%p231, %p229, %p230;
	selp.b16 	%rs771, %rs771, %rs781, %p231;
	selp.b32 	%r527, %r54, %r539, %p231;
$L__BB11_28:
	add.s32 	%r528, %r54, 256;
	ld.global.u16 	%rs772, [%rd4+512];
	// begin inline asm
	{ .reg .pred __$temp3;
  setp.gt.f16  __$temp3, %rs772, %rs771;
  selp.u16 %rs568, 1, 0, __$temp3;}
	// end inline asm
	setp.ne.s16 	%p232, %rs568, 0;
	@%p232 bra 	$L__BB11_30;
	// begin inline asm
	{ .reg .pred __$temp3;
  setp.eq.f16  __$temp3, %rs771, %rs772;
  selp.u16 %rs571, 1, 0, __$temp3;}
	// end inline asm
	setp.ne.s16 	%p233, %rs571, 0;
	setp.lt.s32 	%p234, %r528, %r527;
	and.pred  	%p235, %p233, %p234;
	selp.b16 	%rs772, %rs772, %rs771, %p235;
	selp.b32 	%r528, %r528, %r527, %p235;
$L__BB11_30:
	add.s32 	%r529, %r54, 512;
	ld.global.u16 	%rs773, [%rd4+1024];
	// begin inline asm
	{ .reg .pred __$temp3;
  setp.gt.f16  __$temp3, %rs773, %rs772;
  selp.u16 %rs574, 1, 0, __$temp3;}
	// end inline asm
	setp.ne.s16 	%p236, %rs574, 0;
	@%p236 bra 	$L__BB11_32;
	// begin inline asm
	{ .reg .pred __$temp3;
  setp.eq.f16  __$temp3, %rs772, %rs773;
  selp.u16 %rs577, 1, 0, __$temp3;}
	// end inline asm
	setp.ne.s16 	%p237, %rs577, 0;
	setp.lt.s32 	%p238, %r529, %r528;
	and.pred  	%p239, %p237, %p238;
	selp.b16 	%rs773, %rs773, %rs772, %p239;
	selp.b32 	%r529, %r529, %r528, %p239;
$L__BB11_32:
	add.s32 	%r539, %r54, 768;
	ld.global.u16 	%rs781, [%rd4+1536];
	// begin inline asm
	{ .reg .pred __$temp3;
  setp.gt.f16  __$temp3, %rs781, %rs773;
  selp.u16 %rs580, 1, 0, __$temp3;}
	// end inline asm
	setp.ne.s16 	%p240, %rs580, 0;
	@%p240 bra 	$L__BB11_34;
	// begin inline asm
	{ .reg .pred __$temp3;
  setp.eq.f16  __$temp3, %rs773, %rs781;
  selp.u16 %rs583, 1, 0, __$temp3;}
	// end inline asm
	setp.ne.s16 	%p241, %rs583, 0;
	setp.lt.s32 	%p242, %r539, %r529;
	and.pred  	%p243, %p241, %p242;
	selp.b16 	%rs781, %rs781, %rs773, %p243;
	selp.b32 	%r539, %r539, %r529, %p243;
$L__BB11_34:
	add.s32 	%r525, %r525, 1024;
$L__BB11_35:
	and.b32  	%r389, %r15, 3;
	setp.eq.s32 	%p244, %r389, 0;
	@%p244 bra 	$L__BB11_45;
	setp.eq.s32 	%p245, %r389, 1;
	mov.u32 	%r538, %r539;
	mov.u16 	%rs780, %rs781;
	@%p245 bra 	$L__BB11_42;
	add.s32 	%r70, %r13, %r525;
	mul.wide.s32 	%rd24, %r70, 2;
	add.s64 	%rd5, %rd1, %rd24;
	ld.global.u16 	%rs777, [%rd5];
	// begin inline asm
	{ .reg .pred __$temp3;
  setp.gt.f16  __$temp3, %rs777, %rs781;
  selp.u16 %rs587, 1, 0, __$temp3;}
	// end inline asm
	setp.ne.s16 	%p246, %rs587, 0;
	mov.u32 	%r534, %r70;
	@%p246 bra 	$L__BB11_39;
	// begin inline asm
	{ .reg .pred __$temp3;
  setp.eq.f16  __$temp3, %rs781, %rs777;
  selp.u16 %rs590, 1, 0, __$temp3;}
	// end inline asm
	setp.ne.s16 	%p247, %rs590, 0;
	setp.lt.s32 	%p248, %r70, %r539;
	and.pred  	%p249, %p247, %p248;
	selp.b16 	%rs777, %rs777, %rs781, %p249;
	selp.b32 	%r534, %r70, %r539, %p249;
$L__BB11_39:
	add.s32 	%r539, %r70, 256;
	ld.global.u16 	%rs781, [%rd5+512];
	// begin inline asm
	{ .reg .pred __$temp3;
  setp.gt.f16  __$temp3, %rs781, %rs777;
  selp.u16 %rs593, 1, 0, __$temp3;}
	// end inline asm
	setp.ne.s16 	%p250, %rs593, 0;
	@%p250 bra 	$L__BB11_41;
	// begin inline asm
	{ .reg .pred __$temp3;
  setp.eq.f16  __$temp3, %rs777, %rs781;
  selp.u16 %rs596, 1, 0, __$temp3;}
	// end inline asm
	setp.ne.s16 	%p251, %rs596, 0;
	setp.lt.s32 	%p252, %r539, %r534;
	and.pred  	%p253, %p251, %p252;
	selp.b16 	%rs781, %rs781, %rs777, %p253;
	selp.b32 	%r539, %r539, %r534, %p253;
$L__BB11_41:
	add.s32 	%r525, %r525, 512;
	mov.u32 	%r538, %r539;
	mov.u16 	%rs780, %rs781;
$L__BB11_42:
	and.b32  	%r390, %r14, 256;
	setp.ne.s32 	%p254, %r390, 0;
	@%p254 bra 	$L__BB11_45;
	add.s32 	%r539, %r13, %r525;
	mul.wide.s32 	%rd25, %r539, 2;
	add.s64 	%rd26, %rd1, %rd25;
	ld.global.u16 	%rs781, [%rd26];
	// begin inline asm
	{ .reg .pred __$temp3;
  setp.gt.f16  __$temp3, %rs781, %rs780;
  selp.u16 %rs599, 1, 0, __$temp3;}
	// end inline asm
	setp.ne.s16 	%p255, %rs599, 0;
	@%p255 bra 	$L__BB11_45;
	// begin inline asm
	{ .reg .pred __$temp3;
  setp.eq.f16  __$temp3, %rs780, %rs781;
  selp.u16 %rs602, 1, 0, __$temp3;}
	// end inline asm
	setp.ne.s16 	%p256, %rs602, 0;
	setp.lt.s32 	%p257, %r539, %r538;
	and.pred  	%p258, %p256, %p257;
	selp.b16 	%rs781, %rs781, %rs780, %p258;
	selp.b32 	%r539, %r539, %r538, %p258;
$L__BB11_45:
	setp.lt.s32 	%p259, %r7, 256;
	@%p259 bra 	$L__BB11_78;
	// begin inline asm
	mov.u32 %r454, %laneid;
	// end inline asm
	mov.b32 	%r461, {%rs781, %rs682};
	mov.b32 	%r462, 1;
	mov.b32 	%r463, 31;
	mov.b32 	%r464, -1;
	// begin inline asm
	shfl.sync.down.b32 %r455, %r539, %r462, %r463, %r464;
	// end inline asm
	// begin inline asm
	shfl.sync.down.b32 %r460, %r461, %r462, %r463, %r464;
	// end inline asm
	cvt.u16.u32 	%rs55, %r460;
	setp.gt.s32 	%p324, %r454, 30;
	mov.u16 	%rs782, %rs781;
	mov.u32 	%r540, %r539;
	@%p324 bra 	$L__BB11_49;
	// begin inline asm
	{ .reg .pred __$temp3;
  setp.gt.f16  __$temp3, %rs55, %rs781;
  selp.u16 %rs683, 1, 0, __$temp3;}
	// end inline asm
	setp.ne.s16 	%p325, %rs683, 0;
	mov.u16 	%rs782, %rs55;
	mov.u32 	%r540, %r455;
	@%p325 bra 	$L__BB11_49;
	// begin inline asm
	{ .reg .pred __$temp3;
  setp.eq.f16  __$temp3, %rs781, %rs55;
  selp.u16 %rs686, 1, 0, __$temp3;}
	// end inline asm
	setp.ne.s16 	%p326, %rs686, 0;
	setp.lt.s32 	%p327, %r455, %r539;
	and.pred  	%p328, %p326, %p327;
	selp.b16 	%rs782, %rs55, %rs781, %p328;
	selp.b32 	%r540, %r455, %r539, %p328;
$L__BB11_49:
	mov.b32 	%r471, {%rs782, %rs689};
	mov.b32 	%r472, 2;
	mov.b32 	%r473, 31;
	mov.b32 	%r474, -1;
	// begin inline asm
	shfl.sync.down.b32 %r465, %r540, %r472, %r473, %r474;
	// end inline asm
	// begin inline asm
	shfl.sync.down.b32 %r470, %r471, %r472, %r473, %r474;
	// end inline asm
	cvt.u16.u32 	%rs58, %r470;
	setp.gt.s32 	%p329, %r454, 29;
	mov.u16 	%rs783, %rs782;
	mov.u32 	%r541, %r540;
	@%p329 bra 	$L__BB11_52;
	// begin inline asm
	{ .reg .pred __$temp3;
  setp.gt.f16  __$temp3, %rs58, %rs782;
  selp.u16 %rs690, 1, 0, __$temp3;}
	// end inline asm
	setp.ne.s16 	%p330, %rs690, 0;
	mov.u16 	%rs783, %rs58;
	mov.u32 	%r541, %r465;
	@%p330 bra 	$L__BB11_52;
	// begin inline asm
	{ .reg .pred __$temp3;
  setp.eq.f16  __$temp3, %rs782, %rs58;
  selp.u16 %rs693, 1, 0, __$temp3;}
	// end inline asm
	setp.ne.s16 	%p331, %rs693, 0;
	setp.lt.s32 	%p332, %r465, %r540;
	and.pred  	%p333, %p331, %p332;
	selp.b16 	%rs783, %rs58, %rs782, %p333;
	selp.b32 	%r541, %r465, %r540, %p333;
$L__BB11_52:
	mov.b32 	%r481, {%rs783, %rs696};
	mov.b32 	%r482, 4;
	mov.b32 	%r483, 31;
	mov.b32 	%r484, -1;
	// begin inline asm
	shfl.sync.down.b32 %r475, %r541, %r482, %r483, %r484;
	// end inline asm
	// begin inline asm
	shfl.sync.down.b32 %r480, %r481, %r482, %r483, %r484;
	// end inline asm
	cvt.u16.u32 	%rs61, %r480;
	setp.gt.s32 	%p334, %r454, 27;
	mov.u16 	%rs784, %rs783;
	mov.u32 	%r542, %r541;
	@%p334 bra 	$L__BB11_55;
	// begin inline asm
	{ .reg .pred __$temp3;
  setp.gt.f16  __$temp3, %rs61, %rs783;
  selp.u16 %rs697, 1, 0, __$temp3;}
	// end inline asm
	setp.ne.s16 	%p335, %rs697, 0;
	mov.u16 	%rs784, %rs61;
	mov.u32 	%r542, %r475;
	@%p335 bra 	$L__BB11_55;
	// begin inline asm
	{ .reg .pred __$temp3;
  setp.eq.f16  __$temp3, %rs783, %rs61;
  selp.u16 %rs700, 1, 0, __$temp3;}
	// end inline asm
	setp.ne.s16 	%p336, %rs700, 0;
	setp.lt.s32 	%p337, %r475, %r541;
	and.pred  	%p338, %p336, %p337;
	selp.b16 	%rs784, %rs61, %rs783, %p338;
	selp.b32 	%r542, %r475, %r541, %p338;
$L__BB11_55:
	mov.b32 	%r491, {%rs784, %rs703};
	mov.b32 	%r492, 8;
	mov.b32 	%r493, 31;
	mov.b32 	%r494, -1;
	// begin inline asm
	shfl.sync.down.b32 %r485, %r542, %r492, %r493, %r494;
	// end inline asm
	// begin inline asm
	shfl.sync.down.b32 %r490, %r491, %r492, %r493, %r494;
	// end inline asm
	cvt.u16.u32 	%rs64, %r490;
	setp.gt.s32 	%p339, %r454, 23;
	mov.u16 	%rs855, %rs784;
	mov.u32 	%r620, %r542;
	@%p339 bra 	$L__BB11_58;
	// begin inline asm
	{ .reg .pred __$temp3;
  setp.gt.f16  __$temp3, %rs64, %rs784;
  selp.u16 %rs704, 1, 0, __$temp3;}
	// end inline asm
	setp.ne.s16 	%p340, %rs704, 0;
	mov.u16 	%rs855, %rs64;
	mov.u32 	%r620, %r485;
	@%p340 bra 	$L__BB11_58;
	// begin inline asm
	{ .reg .pred __$temp3;
  setp.eq.f16  __$temp3, %rs784, %rs64;
  selp.u16 %rs707, 1, 0, __$temp3;}
	// end inline asm
	setp.ne.s16 	%p341, %rs707, 0;
	setp.lt.s32 	%p342, %r485, %r542;
	and.pred  	%p343, %p341, %p342;
	selp.b16 	%rs855, %rs64, %rs784, %p343;
	selp.b32 	%r620, %r485, %r542, %p343;
$L__BB11_58:
	mov.b32 	%r501, {%rs855, %rs710};
	mov.b32 	%r502, 16;
	mov.b32 	%r503, 31;
	mov.b32 	%r504, -1;
	// begin inline asm
	shfl.sync.down.b32 %r544, %r620, %r502, %r503, %r504;
	// end inline asm
	// begin inline asm
	shfl.sync.down.b32 %r500, %r501, %r502, %r503, %r504;
	// end inline asm
	cvt.u16.u32 	%rs786, %r500;
	setp.gt.s32 	%p344, %r454, 15;
	@%p344 bra 	$L__BB11_63;
	// begin inline asm
	{ .reg .pred __$temp3;
  setp.gt.f16  __$temp3, %rs786, %rs855;
  selp.u16 %rs711, 1, 0, __$temp3;}
	// end inline asm
	setp.ne.s16 	%p345, %rs711, 0;
	@%p345 bra 	$L__BB11_61;
	// begin inline asm
	{ .reg .pred __$temp3;
  setp.eq.f16  __$temp3, %rs855, %rs786;
  selp.u16 %rs714, 1, 0, __$temp3;}
	// end inline asm
	setp.ne.s16 	%p346, %rs714, 0;
	setp.lt.s32 	%p347, %r544, %r620;
	and.pred  	%p348, %p346, %p347;
	selp.b16 	%rs786, %rs786, %rs855, %p348;
	selp.b32 	%r544, %r544, %r620, %p348;
$L__BB11_61:
	setp.ne.s32 	%p349, %r454, 0;
	mov.u32 	%r620, %r544;
	mov.u16 	%rs855, %rs786;
	@%p349 bra 	$L__BB11_63;
	shr.u32 	%r505, %r8, 2;
	and.b32  	%r506, %r505, 248;
	mov.u32 	%r507, _ZZN3cub18CUB_300001_SM_10006detail6reduce18DeviceReduceKernelINS2_10policy_hubINS0_12KeyValuePairIi6__halfEEiNS0_6ArgMaxEE10Policy1000ENS0_21ArgIndexInputIteratorIPKS6_iS6_EEiS8_S7_N4cuda3std3__410__identityEEEvT0_PT3_T1_NS0_13GridEvenShareISM_EET2_T4_E12temp_storage;
	add.s32 	%r508, %r507, %r506;
	st.shared.u32 	[%r508+8], %r544;
	st.shared.u16 	[%r508+12], %rs786;
$L__BB11_63:
	bar.sync 	0;
	setp.ne.s32 	%p350, %r8, 0;
	@%p350 bra 	$L__BB11_238;
	ld.shared.u32 	%r546, [_ZZN3cub18CUB_300001_SM_10006detail6reduce18DeviceReduceKernelINS2_10policy_hubINS0_12KeyValuePairIi6__halfEEiNS0_6ArgMaxEE10Policy1000ENS0_21ArgIndexInputIteratorIPKS6_iS6_EEiS8_S7_N4cuda3std3__410__identityEEEvT0_PT3_T1_NS0_13GridEvenShareISM_EET2_T4_E12temp_storage+16];
	ld.shared.u16 	%rs788, [_ZZN3cub18CUB_300001_SM_10006detail6reduce18DeviceReduceKernelINS2_10policy_hubINS0_12KeyValuePairIi6__halfEEiNS0_6ArgMaxEE10Policy1000ENS0_21ArgIndexInputIteratorIPKS6_iS6_EEiS8_S7_N4cuda3std3__410__identityEEEvT0_PT3_T1_NS0_13GridEvenShareISM_EET2_T4_E12temp_storage+20];
	// begin inline asm
	{ .reg .pred __$temp3;
  setp.gt.f16  __$temp3, %rs788, %rs855;
  selp.u16 %rs717, 1, 0, __$temp3;}
	// end inline asm
	setp.ne.s16 	%p351, %rs717, 0;
	@%p351 bra 	$L__BB11_66;
	// begin inline asm
	{ .reg .pred __$temp3;
  setp.eq.f16  __$temp3, %rs855, %rs788;
  selp.u16 %rs720, 1, 0, __$temp3;}
	// end inline asm
	setp.ne.s16 	%p352, %rs720, 0;
	setp.lt.s32 	%p353, %r546, %r620;
	and.pred  	%p354, %p352, %p353;
	selp.b32 	%r546, %r546, %r620, %p354;
	selp.b16 	%rs788, %rs788, %rs855, %p354;
$L__BB11_66:
	ld.shared.u32 	%r547, [_ZZN3cub18CUB_300001_SM_10006detail6reduce18DeviceReduceKernelINS2_10policy_hubINS0_12KeyValuePairIi6__halfEEiNS0_6ArgMaxEE10Policy1000ENS0_21ArgIndexInputIteratorIPKS6_iS6_EEiS8_S7_N4cuda3std3__410__identityEEEvT0_PT3_T1_NS0_13GridEvenShareISM_EET2_T4_E12temp_storage+24];
	ld.shared.u16 	%rs789, [_ZZN3cub18CUB_300001_SM_10006detail6reduce18DeviceReduceKernelINS2_10policy_hubINS0_12KeyValuePairIi6__halfEEiNS0_6ArgMaxEE10Policy1000ENS0_21ArgIndexInputIteratorIPKS6_iS6_EEiS8_S7_N4cuda3std3__410__identityEEEvT0_PT3_T1_NS0_13GridEvenShareISM_EET2_T4_E12temp_storage+28];
	// begin inline asm
	{ .reg .pred __$temp3;
  setp.gt.f16  __$temp3, %rs789, %rs788;
  selp.u16 %rs723, 1, 0, __$temp3;}
	// end inline asm
	setp.ne.s16 	%p355, %rs723, 0;
	@%p355 bra 	$L__BB11_68;
	// begin inline asm
	{ .reg .pred __$temp3;
  setp.eq.f16  __$temp3, %rs788, %rs789;
  selp.u16 %rs726, 1, 0, __$temp3;}
	// end inline asm
	setp.ne.s16 	%p356, %rs726, 0;
	setp.lt.s32 	%p357, %r547, %r546;
	and.pred  	%p358, %p356, %p357;
	selp.b32 	%r547, %r547, %r546, %p358;
	selp.b16 	%rs789, %rs789, %rs788, %p358;
$L__BB11_68:
	ld.shared.u32 	%r548, [_ZZN3cub18CUB_300001_SM_10006detail6reduce18DeviceReduceKernelINS2_10policy_hubINS0_12KeyValuePairIi6__halfEEiNS0_6ArgMaxEE10Policy1000ENS0_21ArgIndexInputIteratorIPKS6_iS6_EEiS8_S7_N4cuda3std3__410__identityEEEvT0_PT3_T1_NS0_13GridEvenShareISM_EET2_T4_E12temp_storage+32];
	ld.shared.u16 	%rs790, [_ZZN3cub18CUB_300001_SM_10006detail6reduce18DeviceReduceKernelINS2_10policy_hubINS0_12KeyValuePairIi6__halfEEiNS0_6ArgMaxEE10Policy1000ENS0_21ArgIndexInputIteratorIPKS6_iS6_EEiS8_S7_N4cuda3std3__410__identityEEEvT0_PT3_T1_NS0_13GridEvenShareISM_EET2_T4_E12temp_storage+36];
	// begin inline asm
	{ .reg .pred __$temp3;
  setp.gt.f16  __$temp3, %rs790, %rs789;
  selp.u16 %rs729, 1, 0, __$temp3;}
	// end inline asm
	setp.ne.s16 	%p359, %rs729, 0;
	@%p359 bra 	$L__BB11_70;
	// begin inline asm
	{ .reg .pred __$temp3;
  setp.eq.f16  __$temp3, %rs789, %rs790;
  selp.u16 %rs732, 1, 0, __$temp3;}
	// end inline asm
	setp.ne.s16 	%p360, %rs732, 0;
	setp.lt.s32 	%p361, %r548, %r547;
	and.pred  	%p362, %p360, %p361;
	selp.b32 	%r548, %r548, %r547, %p362;
	selp.b16 	%rs790, %rs790, %rs789, %p362;
$L__BB11_70:
	ld.shared.u32 	%r549, [_ZZN3cub18CUB_300001_SM_10006detail6reduce18DeviceReduceKernelINS2_10policy_hubINS0_12KeyValuePairIi6__halfEEiNS0_6ArgMaxEE10Policy1000ENS0_21ArgIndexInputIteratorIPKS6_iS6_EEiS8_S7_N4cuda3std3__410__identityEEEvT0_PT3_T1_NS0_13GridEvenShareISM_EET2_T4_E12temp_storage+40];
	ld.shared.u16 	%rs791, [_ZZN3cub18CUB_300001_SM_10006detail6reduce18DeviceReduceKernelINS2_10policy_hubINS0_12KeyValuePairIi6__halfEEiNS0_6ArgMaxEE10Policy1000ENS0_21ArgIndexInputIteratorIPKS6_iS6_EEiS8_S7_N4cuda3std3__410__identityEEEvT0_PT3_T1_NS0_13GridEvenShareISM_EET2_T4_E12temp_storage+44];
	// begin inline asm
	{ .reg .pred __$temp3;
  setp.gt.f16  __$temp3, %rs791, %rs790;
  selp.u16 %rs735, 1, 0, __$temp3;}
	// end inline asm
	setp.ne.s16 	%p363, %rs735, 0;
	@%p363 bra 	$L__BB11_72;
	// begin inline asm
	{ .reg .pred __$temp3;
  setp.eq.f16  __$temp3, %rs790, %rs791;
  selp.u16 %rs738, 1, 0, __$temp3;}
	// end inline asm
	setp.ne.s16 	%p364, %rs738, 0;
	setp.lt.s32 	%p365, %r549, %r548;
	and.pred  	%p366, %p364, %p365;
	selp.b32 	%r549, %r549, %r548, %p366;
	selp.b16 	%rs791, %rs791, %rs790, %p366;
$L__BB11_72:
	ld.shared.u32 	%r550, [_ZZN3cub18CUB_300001_SM_10006detail6reduce18DeviceReduceKernelINS2_10policy_hubINS0_12KeyValuePairIi6__halfEEiNS0_6ArgMaxEE10Policy1000ENS0_21ArgIndexInputIteratorIPKS6_iS6_EEiS8_S7_N4cuda3std3__410__identityEEEvT0_PT3_T1_NS0_13GridEvenShareISM_EET2_T4_E12temp_storage+48];
	ld.shared.u16 	%rs792, [_ZZN3cub18CUB_300001_SM_10006detail6reduce18DeviceReduceKernelINS2_10policy_hubINS0_12KeyValuePairIi6__halfEEiNS0_6ArgMaxEE10Policy1000ENS0_21ArgIndexInputIteratorIPKS6_iS6_EEiS8_S7_N4cuda3std3__410__identityEEEvT0_PT3_T1_NS0_13GridEvenShareISM_EET2_T4_E12temp_storage+52];
	// begin inline asm
	{ .reg .pred __$temp3;
  setp.gt.f16  __$temp3, %rs792, %rs791;
  selp.u16 %rs741, 1, 0, __$temp3;}
	// end inline asm
	setp.ne.s16 	%p367, %rs741, 0;
	@%p367 bra 	$L__BB11_74;
	// begin inline asm
	{ .reg .pred __$temp3;
  setp.eq.f16  __$temp3, %rs791, %rs792;
  selp.u16 %rs744, 1, 0, __$temp3;}
	// end inline asm
	setp.ne.s16 	%p368, %rs744, 0;
	setp.lt.s32 	%p369, %r550, %r549;
	and.pred  	%p370, %p368, %p369;
	selp.b32 	%r550, %r550, %r549, %p370;
	selp.b16 	%rs792, %rs792, %rs791, %p370;
$L__BB11_74:
	ld.shared.u32 	%r551, [_ZZN3cub18CUB_300001_SM_10006detail6reduce18DeviceReduceKernelINS2_10policy_hubINS0_12KeyValuePairIi6__halfEEiNS0_6ArgMaxEE10Policy1000ENS0_21ArgIndexInputIteratorIPKS6_iS6_EEiS8_S7_N4cuda3std3__410__identityEEEvT0_PT3_T1_NS0_13GridEvenShareISM_EET2_T4_E12temp_storage+56];
	ld.shared.u16 	%rs793, [_ZZN3cub18CUB_300001_SM_10006detail6reduce18DeviceReduceKernelINS2_10policy_hubINS0_12KeyValuePairIi6__halfEEiNS0_6ArgMaxEE10Policy1000ENS0_21ArgIndexInputIteratorIPKS6_iS6_EEiS8_S7_N4cuda3std3__410__identityEEEvT0_PT3_T1_NS0_13GridEvenShareISM_EET2_T4_E12temp_storage+60];
	// begin inline asm
	{ .reg .pred __$temp3;
  setp.gt.f16  __$temp3, %rs793, %rs792;
  selp.u16 %rs747, 1, 0, __$temp3;}
	// end inline asm
	setp.ne.s16 	%p371, %rs747, 0;
	@%p371 bra 	$L__BB11_76;
	// begin inline asm
	{ .reg .pred __$temp3;
  setp.eq.f16  __$temp3, %rs792, %rs793;
  selp.u16 %rs750, 1, 0, __$temp3;}
	// end inline asm
	setp.ne.s16 	%p372, %rs750, 0;
	setp.lt.s32 	%p373, %r551, %r550;
	and.pred  	%p374, %p372, %p373;
	selp.b32 	%r551, %r551, %r550, %p374;
	selp.b16 	%rs793, %rs793, %rs792, %p374;
$L__BB11_76:
	ld.shared.u32 	%r620, [_ZZN3cub18CUB_300001_SM_10006detail6reduce18DeviceReduceKernelINS2_10policy_hubINS0_12KeyValuePairIi6__halfEEiNS0_6ArgMaxEE10Policy1000ENS0_21ArgIndexInputIteratorIPKS6_iS6_EEiS8_S7_N4cuda3std3__410__identityEEEvT0_PT3_T1_NS0_13GridEvenShareISM_EET2_T4_E12temp_storage+64];
	ld.shared.u16 	%rs855, [_ZZN3cub18CUB_300001_SM_10006detail6reduce18DeviceReduceKernelINS2_10policy_hubINS0_12KeyValuePairIi6__halfEEiNS0_6ArgMaxEE10Policy1000ENS0_21ArgIndexInputIteratorIPKS6_iS6_EEiS8_S7_N4cuda3std3__410__identityEEEvT0_PT3_T1_NS0_13GridEvenShareISM_EET2_T4_E12temp_storage+68];
	// begin inline asm
	{ .reg .pred __$temp3;
  setp.gt.f16  __$temp3, %rs855, %rs793;
  selp.u16 %rs753, 1, 0, __$temp3;}
	// end inline asm
	setp.ne.s16 	%p375, %rs753, 0;
	@%p375 bra 	$L__BB11_238;
	// begin inline asm
	{ .reg .pred __$temp3;
  setp.eq.f16  __$temp3, %rs793, %rs855;
  selp.u16 %rs756, 1, 0, __$temp3;}
	// end inline asm
	setp.ne.s16 	%p376, %rs756, 0;
	setp.lt.s32 	%p377, %r620, %r551;
	and.pred  	%p378, %p376, %p377;
	selp.b16 	%rs855, %rs855, %rs793, %p378;
	selp.b32 	%r620, %r620, %r551, %p378;
	bra.uni 	$L__BB11_238;
$L__BB11_78:
	// begin inline asm
	mov.u32 %r391, %laneid;
	// end inline asm
	and.b32  	%r402, %r8, 992;
	add.s32 	%r403, %r402, 32;
	setp.gt.s32 	%p260, %r403, %r7;
	not.b32 	%r404, %r402;
	add.s32 	%r405, %r7, %r404;
	selp.b32 	%r400, %r405, 31, %p260;
	mov.b32 	%r398, {%rs781, %rs605};
	mov.b32 	%r399, 1;
	mov.b32 	%r401, -1;
	// begin inline asm
	shfl.sync.down.b32 %r392, %r539, %r399, %r400, %r401;
	// end inline asm
	// begin inline asm
	shfl.sync.down.b32 %r397, %r398, %r399, %r400, %r401;
	// end inline asm
	cvt.u16.u32 	%rs91, %r397;
	setp.ge.s32 	%p261, %r391, %r400;
	mov.u32 	%r552, %r539;
	mov.u16 	%rs794, %rs781;
	@%p261 bra 	$L__BB11_81;
	// begin inline asm
	{ .reg .pred __$temp3;
  setp.gt.f16  __$temp3, %rs91, %rs781;
  selp.u16 %rs606, 1, 0, __$temp3;}
	// end inline asm
	setp.ne.s16 	%p262, %rs606, 0;
	mov.u32 	%r552, %r392;
	mov.u16 	%rs794, %rs91;
	@%p262 bra 	$L__BB11_81;
	// begin inline asm
	{ .reg .pred __$temp3;
  setp.eq.f16  __$temp3, %rs781, %rs91;
  selp.u16 %rs609, 1, 0, __$temp3;}
	// end inline asm
	setp.ne.s16 	%p263, %rs609, 0;
	setp.lt.s32 	%p264, %r392, %r539;
	and.pred  	%p265, %p263, %p264;
	selp.b32 	%r552, %r392, %r539, %p265;
	selp.b16 	%rs794, %rs91, %rs781, %p265;
$L__BB11_81:
	mov.b32 	%r412, {%rs794, %rs612};
	mov.b32 	%r413, 2;
	mov.b32 	%r415, -1;
	// begin inline asm
	shfl.sync.down.b32 %r406, %r552, %r413, %r400, %r415;
	// end inline asm
	// begin inline asm
	shfl.sync.down.b32 %r411, %r412, %r413, %r400, %r415;
	// end inline asm
	cvt.u16.u32 	%rs94, %r411;
	add.s32 	%r416, %r391, 2;
	setp.gt.s32 	%p266, %r416, %r400;
	mov.u32 	%r553, %r552;
	mov.u16 	%rs795, %rs794;
	@%p266 bra 	$L__BB11_84;
	// begin inline asm
	{ .reg .pred __$temp3;
  setp.gt.f16  __$temp3, %rs94, %rs794;
  selp.u16 %rs613, 1, 0, __$temp3;}
	// end inline asm
	setp.ne.s16 	%p267, %rs613, 0;
	mov.u32 	%r553, %r406;
	mov.u16 	%rs795, %rs94;
	@%p267 bra 	$L__BB11_84;
	// begin inline asm
	{ .reg .pred __$temp3;
  setp.eq.f16  __$temp3, %rs794, %rs94;
  selp.u16 %rs616, 1, 0, __$temp3;}
	// end inline asm
	setp.ne.s16 	%p268, %rs616, 0;
	setp.lt.s32 	%p269, %r406, %r552;
	and.pred  	%p270, %p268, %p269;
	selp.b32 	%r553, %r406, %r552, %p270;
	selp.b16 	%rs795, %rs94, %rs794, %p270;
$L__BB11_84:
	mov.b32 	%r423, {%rs795, %rs619};
	mov.b32 	%r424, 4;
	mov.b32 	%r426, -1;
	// begin inline asm
	shfl.sync.down.b32 %r417, %r553, %r424, %r400, %r426;
	// end inline asm
	// begin inline asm
	shfl.sync.down.b32 %r422, %r423, %r424, %r400, %r426;
	// end inline asm
	cvt.u16.u32 	%rs97, %r422;
	add.s32 	%r427, %r391, 4;
	setp.gt.s32 	%p271, %r427, %r400;
	mov.u32 	%r554, %r553;
	mov.u16 	%rs796, %rs795;
	@%p271 bra 	$L__BB11_87;
	// begin inline asm
	{ .reg .pred __$temp3;
  setp.gt.f16  __$temp3, %rs97, %rs795;
  selp.u16 %rs620, 1, 0, __$temp3;}
	// end inline asm
	setp.ne.s16 	%p272, %rs620, 0;
	mov.u32 	%r554, %r417;
	mov.u16 	%rs796, %rs97;
	@%p272 bra 	$L__BB11_87;
	// begin inline asm
	{ .reg .pred __$temp3;
  setp.eq.f16  __$temp3, %rs795, %rs97;
  selp.u16 %rs623, 1, 0, __$temp3;}
	// end inline asm
	setp.ne.s16 	%p273, %rs623, 0;
	setp.lt.s32 	%p274, %r417, %r553;
	and.pred  	%p275, %p273, %p274;
	selp.b32 	%r554, %r417, %r553, %p275;
	selp.b16 	%rs796, %rs97, %rs795, %p275;
$L__BB11_87:
	mov.b32 	%r434, {%rs796, %rs626};
	mov.b32 	%r435, 8;
	mov.b32 	%r437, -1;
	// begin inline asm
	shfl.sync.down.b32 %r428, %r554, %r435, %r400, %r437;
	// end inline asm
	// begin inline asm
	shfl.sync.down.b32 %r433, %r434, %r435, %r400, %r437;
	// end inline asm
	cvt.u16.u32 	%rs100, %r433;
	add.s32 	%r438, %r391, 8;
	setp.gt.s32 	%p276, %r438, %r400;
	mov.u32 	%r555, %r554;
	mov.u16 	%rs797, %rs796;
	@%p276 bra 	$L__BB11_90;
	// begin inline asm
	{ .reg .pred __$temp3;
  setp.gt.f16  __$temp3, %rs100, %rs796;
  selp.u16 %rs627, 1, 0, __$temp3;}
	// end inline asm
	setp.ne.s16 	%p277, %rs627, 0;
	mov.u32 	%r555, %r428;
	mov.u16 	%rs797, %rs100;
	@%p277 bra 	$L__BB11_90;
	// begin inline asm
	{ .reg .pred __$temp3;
  setp.eq.f16  __$temp3, %rs796, %rs100;
  selp.u16 %rs630, 1, 0, __$temp3;}
	// end inline asm
	setp.ne.s16 	%p278, %rs630, 0;
	setp.lt.s32 	%p279, %r428, %r554;
	and.pred  	%p280, %p278, %p279;
	selp.b32 	%r555, %r428, %r554, %p280;
	selp.b16 	%rs797, %rs100, %rs796, %p280;
$L__BB11_90:
	mov.b32 	%r445, {%rs797, %rs633};
	mov.b32 	%r446, 16;
	mov.b32 	%r448, -1;
	// begin inline asm
	shfl.sync.down.b32 %r439, %r555, %r446, %r400, %r448;
	// end inline asm
	// begin inline asm
	shfl.sync.down.b32 %r444, %r445, %r446, %r400, %r448;
	// end inline asm
	cvt.u16.u32 	%rs103, %r444;
	add.s32 	%r449, %r391, 16;
	setp.gt.s32 	%p281, %r449, %r400;
	mov.u32 	%r620, %r555;
	mov.u16 	%rs855, %rs797;
	@%p281 bra 	$L__BB11_93;
	// begin inline asm
	{ .reg .pred __$temp3;
  setp.gt.f16  __$temp3, %rs103, %rs797;
  selp.u16 %rs634, 1, 0, __$temp3;}
	// end inline asm
	setp.ne.s16 	%p282, %rs634, 0;
	mov.u32 	%r620, %r439;
	mov.u16 	%rs855, %rs103;
	@%p282 bra 	$L__BB11_93;
	// begin inline asm
	{ .reg .pred __$temp3;
  setp.eq.f16  __$temp3, %rs797, %rs103;
  selp.u16 %rs637, 1, 0, __$temp3;}
	// end inline asm
	setp.ne.s16 	%p283, %rs637, 0;
	setp.lt.s32 	%p284, %r439, %r555;
	and.pred  	%p285, %p283, %p284;
	selp.b32 	%r620, %r439, %r555, %p285;
	selp.b16 	%rs855, %rs103, %rs797, %p285;
$L__BB11_93:
	setp.ne.s32 	%p286, %r391, 0;
	@%p286 bra 	$L__BB11_95;
	shr.u32 	%r450, %r8, 2;
	and.b32  	%r451, %r450, 248;
	mov.u32 	%r452, _ZZN3cub18CUB_300001_SM_10006detail6reduce18DeviceReduceKernelINS2_10policy_hubINS0_12KeyValuePairIi6__halfEEiNS0_6ArgMaxEE10Policy1000ENS0_21ArgIndexInputIteratorIPKS6_iS6_EEiS8_S7_N4cuda3std3__410__identityEEEvT0_PT3_T1_NS0_13GridEvenShareISM_EET2_T4_E12temp_storage;
	add.s32 	%r453, %r452, %r451;
	st.shared.u32 	[%r453+8], %r620;
	st.shared.u16 	[%r453+12], %rs855;
$L__BB11_95:
	bar.sync 	0;
	setp.ne.s32 	%p287, %r8, 0;
	setp.lt.s32 	%p288, %r7, 33;
	or.pred  	%p289, %p287, %p288;
	@%p289 bra 	$L__BB11_238;
	ld.shared.u32 	%r557, [_ZZN3cub18CUB_300001_SM_10006detail6reduce18DeviceReduceKernelINS2_10policy_hubINS0_12KeyValuePairIi6__halfEEiNS0_6ArgMaxEE10Policy1000ENS0_21ArgIndexInputIteratorIPKS6_iS6_EEiS8_S7_N4cuda3std3__410__identityEEEvT0_PT3_T1_NS0_13GridEvenShareISM_EET2_T4_E12temp_storage+16];
	ld.shared.u16 	%rs799, [_ZZN3cub18CUB_300001_SM_10006detail6reduce18DeviceReduceKernelINS2_10policy_hubINS0_12KeyValuePairIi6__halfEEiNS0_6ArgMaxEE10Policy1000ENS0_21ArgIndexInputIteratorIPKS6_iS6_EEiS8_S7_N4cuda3std3__410__identityEEEvT0_PT3_T1_NS0_13GridEvenShareISM_EET2_T4_E12temp_storage+20];
	// begin inline asm
	{ .reg .pred __$temp3;
  setp.gt.f16  __$temp3, %rs799, %rs855;
  selp.u16 %rs640, 1, 0, __$temp3;}
	// end inline asm
	setp.ne.s16 	%p290, %rs640, 0;
	@%p290 bra 	$L__BB11_98;
	// begin inline asm
	{ .reg .pred __$temp3;
  setp.eq.f16  __$temp3, %rs855, %rs799;
  selp.u16 %rs643, 1, 0, __$temp3;}
	// end inline asm
	setp.ne.s16 	%p291, %rs643, 0;
	setp.lt.s32 	%p292, %r557, %r620;
	and.pred  	%p293, %p291, %p292;
	selp.b32 	%r557, %r557, %r620, %p293;
	selp.b16 	%rs799, %rs799, %rs855, %p293;
$L__BB11_98:
	setp.lt.u32 	%p294, %r7, 65;
	mov.u16 	%rs855, %rs799;
	mov.u32 	%r620, %r557;
	@%p294 bra 	$L__BB11_238;
	ld.shared.u32 	%r620, [_ZZN3cub18CUB_300001_SM_10006detail6reduce18DeviceReduceKernelINS2_10policy_hubINS0_12KeyValuePairIi6__halfEEiNS0_6ArgMaxEE10Policy1000ENS0_21ArgIndexInputIteratorIPKS6_iS6_EEiS8_S7_N4cuda3std3__410__identityEEEvT0_PT3_T1_NS0_13GridEvenShareISM_EET2_T4_E12temp_storage+24];
	ld.shared.u16 	%rs855, [_ZZN3cub18CUB_300001_SM_10006detail6reduce18DeviceReduceKernelINS2_10policy_hubINS0_12KeyValuePairIi6__halfEEiNS0_6ArgMaxEE10Policy1000ENS0_21ArgIndexInputIteratorIPKS6_iS6_EEiS8_S7_N4cuda3std3__410__identityEEEvT0_PT3_T1_NS0_13GridEvenShareISM_EET2_T4_E12temp_storage+28];
	// begin inline asm
	{ .reg .pred __$temp3;
  setp.gt.f16  __$temp3, %rs855, %rs799;
  selp.u16 %rs646, 1, 0, __$temp3;}
	// end inline asm
	setp.ne.s16 	%p295, %rs646, 0;
	@%p295 bra 	$L__BB11_101;
	// begin inline asm
	{ .reg .pred __$temp3;
  setp.eq.f16  __$temp3, %rs799, %rs855;
  selp.u16 %rs649, 1, 0, __$temp3;}
	// end inline asm
	setp.ne.s16 	%p296, %rs649, 0;
	setp.lt.s32 	%p297, %r620, %r557;
	and.pred  	%p298, %p296, %p297;
	selp.b32 	%r620, %r620, %r557, %p298;
	selp.b16 	%rs855, %rs855, %rs799, %p298;
$L__BB11_101:
	setp.lt.u32 	%p299, %r7, 97;
	@%p299 bra 	$L__BB11_238;
	ld.shared.u32 	%r559, [_ZZN3cub18CUB_300001_SM_10006detail6reduce18DeviceReduceKernelINS2_10policy_hubINS0_12KeyValuePairIi6__halfEEiNS0_6ArgMaxEE10Policy1000ENS0_21ArgIndexInputIteratorIPKS6_iS6_EEiS8_S7_N4cuda3std3__410__identityEEEvT0_PT3_T1_NS0_13GridEvenShareISM_EET2_T4_E12temp_storage+32];
	ld.shared.u16 	%rs801, [_ZZN3cub18CUB_300001_SM_10006detail6reduce18DeviceReduceKernelINS2_10policy_hubINS0_12KeyValuePairIi6__halfEEiNS0_6ArgMaxEE10Policy1000ENS0_21ArgIndexInputIteratorIPKS6_iS6_EEiS8_S7_N4cuda3std3__410__identityEEEvT0_PT3_T1_NS0_13GridEvenShareISM_EET2_T4_E12temp_storage+36];
	// begin inline asm
	{ .reg .pred __$temp3;
  setp.gt.f16  __$temp3, %rs801, %rs855;
  selp.u16 %rs652, 1, 0, __$temp3;}
	// end inline asm
	setp.ne.s16 	%p300, %rs652, 0;
	@%p300 bra 	$L__BB11_104;
	// begin inline asm
	{ .reg .pred __$temp3;
  setp.eq.f16  __$temp3, %rs855, %rs801;
  selp.u16 %rs655, 1, 0, __$temp3;}
	// end inline asm
	setp.ne.s16 	%p301, %rs655, 0;
	setp.lt.s32 	%p302, %r559, %r620;
	and.pred  	%p303, %p301, %p302;
	selp.b32 	%r559, %r559, %r620, %p303;
	selp.b16 	%rs801, %rs801, %rs855, %p303;
$L__BB11_104:
	setp.lt.u32 	%p304, %r7, 129;
	mov.u16 	%rs855, %rs801;
	mov.u32 	%r620, %r559;
	@%p304 bra 	$L__BB11_238;
	ld.shared.u32 	%r620, [_ZZN3cub18CUB_300001_SM_10006detail6reduce18DeviceReduceKernelINS2_10policy_hubINS0_12KeyValuePairIi6__halfEEiNS0_6ArgMaxEE10Policy1000ENS0_21ArgIndexInputIteratorIPKS6_iS6_EEiS8_S7_N4cuda3std3__410__identityEEEvT0_PT3_T1_NS0_13GridEvenShareISM_EET2_T4_E12temp_storage+40];
	ld.shared.u16 	%rs855, [_ZZN3cub18CUB_300001_SM_10006detail6reduce18DeviceReduceKernelINS2_10policy_hubINS0_12KeyValuePairIi6__halfEEiNS0_6ArgMaxEE10Policy1000ENS0_21ArgIndexInputIteratorIPKS6_iS6_EEiS8_S7_N4cuda3std3__410__identityEEEvT0_PT3_T1_NS0_13GridEvenShareISM_EET2_T4_E12temp_storage+44];
	// begin inline asm
	{ .reg .pred __$temp3;
  setp.gt.f16  __$temp3, %rs855, %rs801;
  selp.u16 %rs658, 1, 0, __$temp3;}
	// end inline asm
	setp.ne.s16 	%p305, %rs658, 0;
	@%p305 bra 	$L__BB11_107;
	// begin inline asm
	{ .reg .pred __$temp3;
  setp.eq.f16  __$temp3, %rs801, %rs855;
  selp.u16 %rs661, 1, 0, __$temp3;}
	// end inline asm
	setp.ne.s16 	%p306, %rs661, 0;
	setp.lt.s32 	%p307, %r620, %r559;
	and.pred  	%p308, %p306, %p307;
	selp.b32 	%r620, %r620, %r559, %p308;
	selp.b16 	%rs855, %rs855, %rs801, %p308;
$L__BB11_107:
	setp.lt.u32 	%p309, %r7, 161;
	@%p309 bra 	$L__BB11_238;
	ld.shared.u32 	%r561, [_ZZN3cub18CUB_300001_SM_10006detail6reduce18DeviceReduceKernelINS2_10policy_hubINS0_12KeyValuePairIi6__halfEEiNS0_6ArgMaxEE10Policy1000ENS0_21ArgIndexInputIteratorIPKS6_iS6_EEiS8_S7_N4cuda3std3__410__identityEEEvT0_PT3_T1_NS0_13GridEvenShareISM_EET2_T4_E12temp_storage+48];
	ld.shared.u16 	%rs803, [_ZZN3cub18CUB_300001_SM_10006detail6reduce18DeviceReduceKernelINS2_10policy_hubINS0_12KeyValuePairIi6__halfEEiNS0_6ArgMaxEE10Policy1000ENS0_21ArgIndexInputIteratorIPKS6_iS6_EEiS8_S7_N4cuda3std3__410__identityEEEvT0_PT3_T1_NS0_13GridEvenShareISM_EET2_T4_E12temp_storage+52];
	// begin inline asm
	{ .reg .pred __$temp3;
  setp.gt.f16  __$temp3, %rs803, %rs855;
  selp.u16 %rs664, 1, 0, __$temp3;}
	// end inline asm
	setp.ne.s16 	%p310, %rs664, 0;
	@%p310 bra 	$L__BB11_110;
	// begin inline asm
	{ .reg .pred __$temp3;
  setp.eq.f16  __$temp3, %rs855, %rs803;
  selp.u16 %rs667, 1, 0, __$temp3;}
	// end inline asm
	setp.ne.s16 	%p311, %rs667, 0;
	setp.lt.s32 	%p312, %r561, %r620;
	and.pred  	%p313, %p311, %p312;
	selp.b32 	%r561, %r561, %r620, %p313;
	selp.b16 	%rs803, %rs803, %rs855, %p313;
$L__BB11_110:
	setp.lt.u32 	%p314, %r7, 193;
	mov.u16 	%rs855, %rs803;
	mov.u32 	%r620, %r561;
	@%p314 bra 	$L__BB11_238;
	ld.shared.u32 	%r562, [_ZZN3cub18CUB_300001_SM_10006detail6reduce18DeviceReduceKernelINS2_10policy_hubINS0_12KeyValuePairIi6__halfEEiNS0_6ArgMaxEE10Policy1000ENS0_21ArgIndexInputIteratorIPKS6_iS6_EEiS8_S7_N4cuda3std3__410__identityEEEvT0_PT3_T1_NS0_13GridEvenShareISM_EET2_T4_E12temp_storage+56];
	ld.shared.u16 	%rs804, [_ZZN3cub18CUB_300001_SM_10006detail6reduce18DeviceReduceKernelINS2_10policy_hubINS0_12KeyValuePairIi6__halfEEiNS0_6ArgMaxEE10Policy1000ENS0_21ArgIndexInputIteratorIPKS6_iS6_EEiS8_S7_N4cuda3std3__410__identityEEEvT0_PT3_T1_NS0_13GridEvenShareISM_EET2_T4_E12temp_storage+60];
	// begin inline asm
	{ .reg .pred __$temp3;
  setp.gt.f16  __$temp3, %rs804, %rs803;
  selp.u16 %rs670, 1, 0, __$temp3;}
	// end inline asm
	setp.ne.s16 	%p315, %rs670, 0;
	@%p315 bra 	$L__BB11_113;
	// begin inline asm
	{ .reg .pred __$temp3;
  setp.eq.f16  __$temp3, %rs803, %rs804;
  selp.u16 %rs673, 1, 0, __$temp3;}
	// end inline asm
	setp.ne.s16 	%p316, %rs673, 0;
	setp.lt.s32 	%p317, %r562, %r561;
	and.pred  	%p318, %p316, %p317;
	selp.b32 	%r562, %r562, %r561, %p318;
	selp.b16 	%rs804, %rs804, %rs803, %p318;
$L__BB11_113:
	setp.lt.u32 	%p319, %r7, 225;
	mov.u16 	%rs855, %rs804;
	mov.u32 	%r620, %r562;
	@%p319 bra 	$L__BB11_238;
	ld.shared.u32 	%r620, [_ZZN3cub18CUB_300001_SM_10006detail6reduce18DeviceReduceKernelINS2_10policy_hubINS0_12KeyValuePairIi6__halfEEiNS0_6ArgMaxEE10Policy1000ENS0_21ArgIndexInputIteratorIPKS6_iS6_EEiS8_S7_N4cuda3std3__410__identityEEEvT0_PT3_T1_NS0_13GridEvenShareISM_EET2_T4_E12temp_storage+64];
	ld.shared.u16 	%rs855, [_ZZN3cub18CUB_300001_SM_10006detail6reduce18DeviceReduceKernelINS2_10policy_hubINS0_12KeyValuePairIi6__halfEEiNS0_6ArgMaxEE10Policy1000ENS0_21ArgIndexInputIteratorIPKS6_iS6_EEiS8_S7_N4cuda3std3__410__identityEEEvT0_PT3_T1_NS0_13GridEvenShareISM_EET2_T4_E12temp_storage+68];
	// begin inline asm
	{ .reg .pred __$temp3;
  setp.gt.f16  __$temp3, %rs855, %rs804;
  selp.u16 %rs676, 1, 0, __$temp3;}
	// end inline asm
	setp.ne.s16 	%p320, %rs676, 0;
	@%p320 bra 	$L__BB11_238;
	// begin inline asm
	{ .reg .pred __$temp3;
  setp.eq.f16  __$temp3, %rs804, %rs855;
  selp.u16 %rs679, 1, 0, __$temp3;}
	// end inline asm
	setp.ne.s16 	%p321, %rs679, 0;
	setp.lt.s32 	%p322, %r620, %r562;
	and.pred  	%p323, %p321, %p322;
	selp.b16 	%rs855, %rs855, %rs804, %p323;
	selp.b32 	%r620, %r620, %r562, %p323;
	bra.uni 	$L__BB11_238;
$L__BB11_116:
	mov.u32 	%r157, %tid.x;
	add.s32 	%r304, %r6, %r157;
	add.s32 	%r607, %r304, %r298;
	mul.wide.s32 	%rd11, %r607, 2;
	add.s64 	%rd12, %rd1, %rd11;
	ld.global.u16 	%rs842, [%rd12];
	ld.global.u16 	%rs127, [%rd12+512];
	add.s32 	%r159, %r607, 512;
	ld.global.u16 	%rs128, [%rd12+1024];
	add.s32 	%r160, %r607, 768;
	ld.global.u16 	%rs129, [%rd12+1536];
	add.s32 	%r161, %r607, 1024;
	ld.global.u16 	%rs130, [%rd12+2048];
	add.s32 	%r162, %r607, 1280;
	ld.global.u16 	%rs131, [%rd12+2560];
	add.s32 	%r163, %r607, 1536;
	ld.global.u16 	%rs132, [%rd12+3072];
	add.s32 	%r164, %r607, 1792;
	ld.global.u16 	%rs133, [%rd12+3584];
	// begin inline asm
	{ .reg .pred __$temp3;
  setp.gt.f16  __$temp3, %rs127, %rs842;
  selp.u16 %rs251, 1, 0, __$temp3;}
	// end inline asm
	setp.ne.s16 	%p2, %rs251, 0;
	@%p2 bra 	$L__BB11_118;
	// begin inline asm
	{ .reg .pred __$temp3;
  setp.eq.f16  __$temp3, %rs842, %rs127;
  selp.u16 %rs254, 1, 0, __$temp3;}
	// end inline asm
	setp.eq.s16 	%p3, %rs254, 0;
	setp.lt.s32 	%p4, %r607, 2147483392;
	or.pred  	%p5, %p3, %p4;
	@%p5 bra 	$L__BB11_119;
$L__BB11_118:
	add.s32 	%r607, %r607, 256;
	mov.u16 	%rs842, %rs127;
$L__BB11_119:
	// begin inline asm
	{ .reg .pred __$temp3;
  setp.gt.f16  __$temp3, %rs128, %rs842;
  selp.u16 %rs257, 1, 0, __$temp3;}
	// end inline asm
	setp.ne.s16 	%p6, %rs257, 0;
	@%p6 bra 	$L__BB11_121;
	// begin inline asm
	{ .reg .pred __$temp3;
  setp.eq.f16  __$temp3, %rs842, %rs128;
  selp.u16 %rs260, 1, 0, __$temp3;}
	// end inline asm
	setp.eq.s16 	%p7, %rs260, 0;
	setp.ge.s32 	%p8, %r159, %r607;
	or.pred  	%p9, %p7, %p8;
	@%p9 bra 	$L__BB11_122;
$L__BB11_121:
	mov.u32 	%r607, %r159;
	mov.u16 	%rs842, %rs128;
$L__BB11_122:
	// begin inline asm
	{ .reg .pred __$temp3;
  setp.gt.f16  __$temp3, %rs129, %rs842;
  selp.u16 %rs263, 1, 0, __$temp3;}
	// end inline asm
	setp.ne.s16 	%p10, %rs263, 0;
	@%p10 bra 	$L__BB11_124;
	// begin inline asm
	{ .reg .pred __$temp3;
  setp.eq.f16  __$temp3, %rs842, %rs129;
  selp.u16 %rs266, 1, 0, __$temp3;}
	// end inline asm
	setp.eq.s16 	%p11, %rs266, 0;
	setp.ge.s32 	%p12, %r160, %r607;
	or.pred  	%p13, %p11, %p12;
	@%p13 bra 	$L__BB11_125;
$L__BB11_124:
	mov.u32 	%r607, %r160;
	mov.u16 	%rs842, %rs129;
$L__BB11_125:
	// begin inline asm
	{ .reg .pred __$temp3;
  setp.gt.f16  __$temp3, %rs130, %rs842;
  selp.u16 %rs269, 1, 0, __$temp3;}
	// end inline asm
	setp.ne.s16 	%p14, %rs269, 0;
	@%p14 bra 	$L__BB11_127;
	// begin inline asm
	{ .reg .pred __$temp3;
  setp.eq.f16  __$temp3, %rs842, %rs130;
  selp.u16 %rs272, 1, 0, __$temp3;}
	// end inline asm
	setp.eq.s16 	%p15, %rs272, 0;
	setp.ge.s32 	%p16, %r161, %r607;
	or.pred  	%p17, %p15, %p16;
	@%p17 bra 	$L__BB11_128;
$L__BB11_127:
	mov.u32 	%r607, %r161;
	mov.u16 	%rs842, %rs130;
$L__BB11_128:
	// begin inline asm
	{ .reg .pred __$temp3;
  setp.gt.f16  __$temp3, %rs131, %rs842;
  selp.u16 %rs275, 1, 0, __$temp3;}
	// end inline asm
	setp.ne.s16 	%p18, %rs275, 0;
	@%p18 bra 	$L__BB11_130;
	// begin inline asm
	{ .reg .pred __$temp3;
  setp.eq.f16  __$temp3, %rs842, %rs131;
  selp.u16 %rs278, 1, 0, __$temp3;}
	// end inline asm
	setp.eq.s16 	%p19, %rs278, 0;
	setp.ge.s32 	%p20, %r162, %r607;
	or.pred  	%p21, %p19, %p20;
	@%p21 bra 	$L__BB11_131;
$L__BB11_130:
	mov.u32 	%r607, %r162;
	mov.u16 	%rs842, %rs131;
$L__BB11_131:
	// begin inline asm
	{ .reg .pred __$temp3;
  setp.gt.f16  __$temp3, %rs132, %rs842;
  selp.u16 %rs281, 1, 0, __$temp3;}
	// end inline asm
	setp.ne.s16 	%p22, %rs281, 0;
	@%p22 bra 	$L__BB11_133;
	// begin inline asm
	{ .reg .pred __$temp3;
  setp.eq.f16  __$temp3, %rs842, %rs132;
  selp.u16 %rs284, 1, 0, __$temp3;}
	// end inline asm
	setp.eq.s16 	%p23, %rs284, 0;
	setp.ge.s32 	%p24, %r163, %r607;
	or.pred  	%p25, %p23, %p24;
	@%p25 bra 	$L__BB11_134;
$L__BB11_133:
	mov.u32 	%r607, %r163;
	mov.u16 	%rs842, %rs132;
$L__BB11_134:
	// begin inline asm
	{ .reg .pred __$temp3;
  setp.gt.f16  __$temp3, %rs133, %rs842;
  selp.u16 %rs287, 1, 0, __$temp3;}
	// end inline asm
	setp.ne.s16 	%p26, %rs287, 0;
	@%p26 bra 	$L__BB11_136;
	// begin inline asm
	{ .reg .pred __$temp3;
  setp.eq.f16  __$temp3, %rs842, %rs133;
  selp.u16 %rs290, 1, 0, __$temp3;}
	// end inline asm
	setp.eq.s16 	%p27, %rs290, 0;
	setp.ge.s32 	%p28, %r164, %r607;
	or.pred  	%p29, %p27, %p28;
	@%p29 bra 	$L__BB11_137;
$L__BB11_136:
	mov.u32 	%r607, %r164;
	mov.u16 	%rs842, %rs133;
$L__BB11_137:
	setp.lt.s32 	%p30, %r7, %r5;
	@%p30 bra 	$L__BB11_206;
	mov.b32 	%r570, 0;
	add.s32 	%r306, %r1, -2048;
	mov.u32 	%r572, %r6;
$L__BB11_139:
	add.s32 	%r572, %r572, %r5;
	setp.gt.s32 	%p31, %r572, %r306;
	@%p31 bra 	$L__BB11_165;
	add.s32 	%r307, %r298, %r157;
	add.s32 	%r177, %r307, %r572;
	mul.wide.s32 	%rd13, %r177, 2;
	add.s64 	%rd14, %rd1, %rd13;
	ld.global.u16 	%rs142, [%rd14];
	add.s32 	%r178, %r177, 256;
	ld.global.u16 	%rs143, [%rd14+512];
	add.s32 	%r179, %r177, 512;
	ld.global.u16 	%rs144, [%rd14+1024];
	add.s32 	%r180, %r177, 768;
	ld.global.u16 	%rs145, [%rd14+1536];
	add.s32 	%r181, %r177, 1024;
	ld.global.u16 	%rs146, [%rd14+2048];
	add.s32 	%r182, %r177, 1280;
	ld.global.u16 	%rs147, [%rd14+2560];
	add.s32 	%r183, %r177, 1536;
	ld.global.u16 	%rs148, [%rd14+3072];
	add.s32 	%r184, %r177, 1792;
	ld.global.u16 	%rs149, [%rd14+3584];
	// begin inline asm
	{ .reg .pred __$temp3;
  setp.gt.f16  __$temp3, %rs142, %rs842;
  selp.u16 %rs293, 1, 0, __$temp3;}
	// end inline asm
	setp.ne.s16 	%p32, %rs293, 0;
	@%p32 bra 	$L__BB11_142;
	// begin inline asm
	{ .reg .pred __$temp3;
  setp.eq.f16  __$temp3, %rs842, %rs142;
  selp.u16 %rs296, 1, 0, __$temp3;}
	// end inline asm
	setp.eq.s16 	%p33, %rs296, 0;
	setp.ge.s32 	%p34, %r177, %r607;
	or.pred  	%p35, %p33, %p34;
	@%p35 bra 	$L__BB11_143;
$L__BB11_142:
	mov.u32 	%r607, %r177;
	mov.u16 	%rs842, %rs142;
$L__BB11_143:
	// begin inline asm
	{ .reg .pred __$temp3;
  setp.gt.f16  __$temp3, %rs143, %rs842;
  selp.u16 %rs299, 1, 0, __$temp3;}
	// end inline asm
	setp.ne.s16 	%p36, %rs299, 0;
	@%p36 bra 	$L__BB11_145;
	// begin inline asm
	{ .reg .pred __$temp3;
  setp.eq.f16  __$temp3, %rs842, %rs143;
  selp.u16 %rs302, 1, 0, __$temp3;}
	// end inline asm
	setp.eq.s16 	%p37, %rs302, 0;
	setp.ge.s32 	%p38, %r178, %r607;
	or.pred  	%p39, %p37, %p38;
	@%p39 bra 	$L__BB11_146;
$L__BB11_145:
	mov.u32 	%r607, %r178;
	mov.u16 	%rs842, %rs143;
$L__BB11_146:
	// begin inline asm
	{ .reg .pred __$temp3;
  setp.gt.f16  __$temp3, %rs144, %rs842;
  selp.u16 %rs305, 1, 0, __$temp3;}
	// end inline asm
	setp.ne.s16 	%p40, %rs305, 0;
	@%p40 bra 	$L__BB11_148;
	// begin inline asm
	{ .reg .pred __$temp3;
  setp.eq.f16  __$temp3, %rs842, %rs144;
  selp.u16 %rs308, 1, 0, __$temp3;}
	// end inline asm
	setp.eq.s16 	%p41, %rs308, 0;
	setp.ge.s32 	%p42, %r179, %r607;
	or.pred  	%p43, %p41, %p42;
	@%p43 bra 	$L__BB11_149;
$L__BB11_148:
	mov.u32 	%r607, %r179;
	mov.u16 	%rs842, %rs144;
$L__BB11_149:
	// begin inline asm
	{ .reg .pred __$temp3;
  setp.gt.f16  __$temp3, %rs145, %rs842;
  selp.u16 %rs311, 1, 0, __$temp3;}
	// end inline asm
	setp.ne.s16 	%p44, %rs311, 0;
	@%p44 bra 	$L__BB11_151;
	// begin inline asm
	{ .reg .pred __$temp3;
  setp.eq.f16  __$temp3, %rs842, %rs145;
  selp.u16 %rs314, 1, 0, __$temp3;}
	// end inline asm
	setp.eq.s16 	%p45, %rs314, 0;
	setp.ge.s32 	%p46, %r180, %r607;
	or.pred  	%p47, %p45, %p46;
	@%p47 bra 	$L__BB11_152;
$L__BB11_151:
	mov.u32 	%r607, %r180;
	mov.u16 	%rs842, %rs145;
$L__BB11_152:
	// begin inline asm
	{ .reg .pred __$temp3;
  setp.gt.f16  __$temp3, %rs146, %rs842;
  selp.u16 %rs317, 1, 0, __$temp3;}
	// end inline asm
	setp.ne.s16 	%p48, %rs317, 0;
	@%p48 bra 	$L__BB11_154;
	// begin inline asm
	{ .reg .pred __$temp3;
  setp.eq.f16  __$temp3, %rs842, %rs146;
  selp.u16 %rs320, 1, 0, __$temp3;}
	// end inline asm
	setp.eq.s16 	%p49, %rs320, 0;
	setp.ge.s32 	%p50, %r181, %r607;
	or.pred  	%p51, %p49, %p50;
	@%p51 bra 	$L__BB11_155;
$L__BB11_154:
	mov.u32 	%r607, %r181;
	mov.u16 	%rs842, %rs146;
$L__BB11_155:
	// begin inline asm
	{ .reg .pred __$temp3;
  setp.gt.f16  __$temp3, %rs147, %rs842;
  selp.u16 %rs323, 1, 0, __$temp3;}
	// end inline asm
	setp.ne.s16 	%p52, %rs323, 0;
	@%p52 bra 	$L__BB11_157;
	// begin inline asm
	{ .reg .pred __$temp3;
  setp.eq.f16  __$temp3, %rs842, %rs147;
  selp.u16 %rs326, 1, 0, __$temp3;}
	// end inline asm
	setp.eq.s16 	%p53, %rs326, 0;
	setp.ge.s32 	%p54, %r182, %r607;
	or.pred  	%p55, %p53, %p54;
	@%p55 bra 	$L__BB11_158;
$L__BB11_157:
	mov.u32 	%r607, %r182;
	mov.u16 	%rs842, %rs147;
$L__BB11_158:
	// begin inline asm
	{ .reg .pred __$temp3;
  setp.gt.f16  __$temp3, %rs148, %rs842;
  selp.u16 %rs329, 1, 0, __$temp3;}
	// end inline asm
	setp.ne.s16 	%p56, %rs329, 0;
	@%p56 bra 	$L__BB11_160;
	// begin inline asm
	{ .reg .pred __$temp3;
  setp.eq.f16  __$temp3, %rs842, %rs148;
  selp.u16 %rs332, 1, 0, __$temp3;}
	// end inline asm
	setp.eq.s16 	%p57, %rs332, 0;
	setp.ge.s32 	%p58, %r183, %r607;
	or.pred  	%p59, %p57, %p58;
	@%p59 bra 	$L__BB11_161;
$L__BB11_160:
	mov.u32 	%r607, %r183;
	mov.u16 	%rs842, %rs148;
$L__BB11_161:
	// begin inline asm
	{ .reg .pred __$temp3;
  setp.gt.f16  __$temp3, %rs149, %rs842;
  selp.u16 %rs335, 1, 0, __$temp3;}
	// end inline asm
	setp.ne.s16 	%p60, %rs335, 0;
	@%p60 bra 	$L__BB11_163;
	// begin inline asm
	{ .reg .pred __$temp3;
  setp.eq.f16  __$temp3, %rs842, %rs149;
  selp.u16 %rs338, 1, 0, __$temp3;}
	// end inline asm
	setp.eq.s16 	%p61, %rs338, 0;
	setp.ge.s32 	%p62, %r184, %r607;
	or.pred  	%p63, %p61, %p62;
	@%p63 bra 	$L__BB11_164;
$L__BB11_163:
	mov.u32 	%r607, %r184;
	mov.u16 	%rs842, %rs149;
$L__BB11_164:
	sub.s32 	%r308, %r1, %r572;
	setp.lt.s32 	%p64, %r308, %r5;
	add.s32 	%r570, %r570, 1;
	@%p64 bra 	$L__BB11_206;
	bra.uni 	$L__BB11_139;
$L__BB11_165:
	setp.le.s32 	%p65, %r1, %r572;
	sub.s32 	%r309, %r1, %r572;
	setp.ge.s32 	%p66, %r157, %r309;
	or.pred  	%p67, %p65, %p66;
	@%p67 bra 	$L__BB11_206;
	add.s32 	%r194, %r572, %r298;
	not.b32 	%r312, %r157;
	add.s32 	%r195, %r1, %r312;
	add.s32 	%r313, %r5, %r6;
	sub.s32 	%r314, %r195, %r313;
	mul.lo.s32 	%r315, %r2, %r570;
	shl.b32 	%r316, %r315, 11;
	sub.s32 	%r317, %r314, %r316;
	shr.u32 	%r318, %r317, 8;
	add.s32 	%r196, %r318, 1;
	and.b32  	%r197, %r196, 7;
	setp.lt.u32 	%p68, %r317, 1792;
	mov.u32 	%r593, %r157;
	@%p68 bra 	$L__BB11_185;
	and.b32  	%r198, %r196, 33554424;
	mov.b32 	%r583, 0;
	mov.u32 	%r593, %r157;
$L__BB11_168:
	.pragma "nounroll";
	add.s32 	%r202, %r194, %r593;
	mul.wide.s32 	%rd15, %r202, 2;
	add.s64 	%rd6, %rd1, %rd15;
	ld.global.u16 	%rs822, [%rd6];
	// begin inline asm
	{ .reg .pred __$temp3;
  setp.gt.f16  __$temp3, %rs822, %rs842;
  selp.u16 %rs342, 1, 0, __$temp3;}
	// end inline asm
	setp.ne.s16 	%p69, %rs342, 0;
	mov.u32 	%r584, %r202;
	@%p69 bra 	$L__BB11_170;
	// begin inline asm
	{ .reg .pred __$temp3;
  setp.eq.f16  __$temp3, %rs842, %rs822;
  selp.u16 %rs345, 1, 0, __$temp3;}
	// end inline asm
	setp.ne.s16 	%p70, %rs345, 0;
	setp.lt.s32 	%p71, %r202, %r607;
	and.pred  	%p72, %p70, %p71;
	selp.b32 	%r584, %r202, %r607, %p72;
	selp.b16 	%rs822, %rs822, %rs842, %p72;
$L__BB11_170:
	add.s32 	%r585, %r202, 256;
	ld.global.u16 	%rs823, [%rd6+512];
	// begin inline asm
	{ .reg .pred __$temp3;
  setp.gt.f16  __$temp3, %rs823, %rs822;
  selp.u16 %rs348, 1, 0, __$temp3;}
	// end inline asm
	setp.ne.s16 	%p73, %rs348, 0;
	@%p73 bra 	$L__BB11_172;
	// begin inline asm
	{ .reg .pred __$temp3;
  setp.eq.f16  __$temp3, %rs822, %rs823;
  selp.u16 %rs351, 1, 0, __$temp3;}
	// end inline asm
	setp.ne.s16 	%p74, %rs351, 0;
	setp.lt.s32 	%p75, %r585, %r584;
	and.pred  	%p76, %p74, %p75;
	selp.b32 	%r585, %r585, %r584, %p76;
	selp.b16 	%rs823, %rs823, %rs822, %p76;
$L__BB11_172:
	add.s32 	%r586, %r202, 512;
	ld.global.u16 	%rs824, [%rd6+1024];
	// begin inline asm
	{ .reg .pred __$temp3;
  setp.gt.f16  __$temp3, %rs824, %rs823;
  selp.u16 %rs354, 1, 0, __$temp3;}
	// end inline asm
	setp.ne.s16 	%p77, %rs354, 0;
	@%p77 bra 	$L__BB11_174;
	// begin inline asm
	{ .reg .pred __$temp3;
  setp.eq.f16  __$temp3, %rs823, %rs824;
  selp.u16 %rs357, 1, 0, __$temp3;}
	// end inline asm
	setp.ne.s16 	%p78, %rs357, 0;
	setp.lt.s32 	%p79, %r586, %r585;
	and.pred  	%p80, %p78, %p79;
	selp.b32 	%r586, %r586, %r585, %p80;
	selp.b16 	%rs824, %rs824, %rs823, %p80;
$L__BB11_174:
	add.s32 	%r587, %r202, 768;
	ld.global.u16 	%rs825, [%rd6+1536];
	// begin inline asm
	{ .reg .pred __$temp3;
  setp.gt.f16  __$temp3, %rs825, %rs824;
  selp.u16 %rs360, 1, 0, __$temp3;}
	// end inline asm
	setp.ne.s16 	%p81, %rs360, 0;
	@%p81 bra 	$L__BB11_176;
	// begin inline asm
	{ .reg .pred __$temp3;
  setp.eq.f16  __$temp3, %rs824, %rs825;
  selp.u16 %rs363, 1, 0, __$temp3;}
	// end inline asm
	setp.ne.s16 	%p82, %rs363, 0;
	setp.lt.s32 	%p83, %r587, %r586;
	and.pred  	%p84, %p82, %p83;
	selp.b32 	%r587, %r587, %r586, %p84;
	selp.b16 	%rs825, %rs825, %rs824, %p84;
$L__BB11_176:
	add.s32 	%r588, %r202, 1024;
	ld.global.u16 	%rs826, [%rd6+2048];
	// begin inline asm
	{ .reg .pred __$temp3;
  setp.gt.f16  __$temp3, %rs826, %rs825;
  selp.u16 %rs366, 1, 0, __$temp3;}
	// end inline asm
	setp.ne.s16 	%p85, %rs366, 0;
	@%p85 bra 	$L__BB11_178;
	// begin inline asm
	{ .reg .pred __$temp3;
  setp.eq.f16  __$temp3, %rs825, %rs826;
  selp.u16 %rs369, 1, 0, __$temp3;}
	// end inline asm
	setp.ne.s16 	%p86, %rs369, 0;
	setp.lt.s32 	%p87, %r588, %r587;
	and.pred  	%p88, %p86, %p87;
	selp.b32 	%r588, %r588, %r587, %p88;
	selp.b16 	%rs826, %rs826, %rs825, %p88;
$L__BB11_178:
	add.s32 	%r589, %r202, 1280;
	ld.global.u16 	%rs827, [%rd6+2560];
	// begin inline asm
	{ .reg .pred __$temp3;
  setp.gt.f16  __$temp3, %rs827, %rs826;
  selp.u16 %rs372, 1, 0, __$temp3;}
	// end inline asm
	setp.ne.s16 	%p89, %rs372, 0;
	@%p89 bra 	$L__BB11_180;
	// begin inline asm
	{ .reg .pred __$temp3;
  setp.eq.f16  __$temp3, %rs826, %rs827;
  selp.u16 %rs375, 1, 0, __$temp3;}
	// end inline asm
	setp.ne.s16 	%p90, %rs375, 0;
	setp.lt.s32 	%p91, %r589, %r588;
	and.pred  	%p92, %p90, %p91;
	selp.b32 	%r589, %r589, %r588, %p92;
	selp.b16 	%rs827, %rs827, %rs826, %p92;
$L__BB11_180:
	add.s32 	%r590, %r202, 1536;
	ld.global.u16 	%rs828, [%rd6+3072];
	// begin inline asm
	{ .reg .pred __$temp3;
  setp.gt.f16  __$temp3, %rs828, %rs827;
  selp.u16 %rs378, 1, 0, __$temp3;}
	// end inline asm
	setp.ne.s16 	%p93, %rs378, 0;
	@%p93 bra 	$L__BB11_182;
	// begin inline asm
	{ .reg .pred __$temp3;
  setp.eq.f16  __$temp3, %rs827, %rs828;
  selp.u16 %rs381, 1, 0, __$temp3;}
	// end inline asm
	setp.ne.s16 	%p94, %rs381, 0;
	setp.lt.s32 	%p95, %r590, %r589;
	and.pred  	%p96, %p94, %p95;
	selp.b32 	%r590, %r590, %r589, %p96;
	selp.b16 	%rs828, %rs828, %rs827, %p96;
$L__BB11_182:
	add.s32 	%r607, %r202, 1792;
	ld.global.u16 	%rs842, [%rd6+3584];
	// begin inline asm
	{ .reg .pred __$temp3;
  setp.gt.f16  __$temp3, %rs842, %rs828;
  selp.u16 %rs384, 1, 0, __$temp3;}
	// end inline asm
	setp.ne.s16 	%p97, %rs384, 0;
	@%p97 bra 	$L__BB11_184;
	// begin inline asm
	{ .reg .pred __$temp3;
  setp.eq.f16  __$temp3, %rs828, %rs842;
  selp.u16 %rs387, 1, 0, __$temp3;}
	// end inline asm
	setp.ne.s16 	%p98, %rs387, 0;
	setp.lt.s32 	%p99, %r607, %r590;
	and.pred  	%p100, %p98, %p99;
	selp.b32 	%r607, %r607, %r590, %p100;
	selp.b16 	%rs842, %rs842, %rs828, %p100;
$L__BB11_184:
	add.s32 	%r593, %r593, 2048;
	add.s32 	%r583, %r583, 8;
	setp.ne.s32 	%p101, %r583, %r198;
	@%p101 bra 	$L__BB11_168;
$L__BB11_185:
	setp.eq.s32 	%p102, %r197, 0;
	@%p102 bra 	$L__BB11_206;
	setp.lt.u32 	%p103, %r197, 4;
	@%p103 bra 	$L__BB11_196;
	add.s32 	%r231, %r194, %r593;
	mul.wide.s32 	%rd16, %r231, 2;
	add.s64 	%rd7, %rd1, %rd16;
	ld.global.u16 	%rs832, [%rd7];
	// begin inline asm
	{ .reg .pred __$temp3;
  setp.gt.f16  __$temp3, %rs832, %rs842;
  selp.u16 %rs391, 1, 0, __$temp3;}
	// end inline asm
	setp.ne.s16 	%p104, %rs391, 0;
	mov.u32 	%r595, %r231;
	@%p104 bra 	$L__BB11_189;
	// begin inline asm
	{ .reg .pred __$temp3;
  setp.eq.f16  __$temp3, %rs842, %rs832;
  selp.u16 %rs394, 1, 0, __$temp3;}
	// end inline asm
	setp.ne.s16 	%p105, %rs394, 0;
	setp.lt.s32 	%p106, %r231, %r607;
	and.pred  	%p107, %p105, %p106;
	selp.b32 	%r595, %r231, %r607, %p107;
	selp.b16 	%rs832, %rs832, %rs842, %p107;
$L__BB11_189:
	add.s32 	%r596, %r231, 256;
	ld.global.u16 	%rs833, [%rd7+512];
	// begin inline asm
	{ .reg .pred __$temp3;
  setp.gt.f16  __$temp3, %rs833, %rs832;
  selp.u16 %rs397, 1, 0, __$temp3;}
	// end inline asm
	setp.ne.s16 	%p108, %rs397, 0;
	@%p108 bra 	$L__BB11_191;
	// begin inline asm
	{ .reg .pred __$temp3;
  setp.eq.f16  __$temp3, %rs832, %rs833;
  selp.u16 %rs400, 1, 0, __$temp3;}
	// end inline asm
	setp.ne.s16 	%p109, %rs400, 0;
	setp.lt.s32 	%p110, %r596, %r595;
	and.pred  	%p111, %p109, %p110;
	selp.b32 	%r596, %r596, %r595, %p111;
	selp.b16 	%rs833, %rs833, %rs832, %p111;
$L__BB11_191:
	add.s32 	%r597, %r231, 512;
	ld.global.u16 	%rs834, [%rd7+1024];
	// begin inline asm
	{ .reg .pred __$temp3;
  setp.gt.f16  __$temp3, %rs834, %rs833;
  selp.u16 %rs403, 1, 0, __$temp3;}
	// end inline asm
	setp.ne.s16 	%p112, %rs403, 0;
	@%p112 bra 	$L__BB11_193;
	// begin inline asm
	{ .reg .pred __$temp3;
  setp.eq.f16  __$temp3, %rs833, %rs834;
  selp.u16 %rs406, 1, 0, __$temp3;}
	// end inline asm
	setp.ne.s16 	%p113, %rs406, 0;
	setp.lt.s32 	%p114, %r597, %r596;
	and.pred  	%p115, %p113, %p114;
	selp.b32 	%r597, %r597, %r596, %p115;
	selp.b16 	%rs834, %rs834, %rs833, %p115;
$L__BB11_193:
	add.s32 	%r607, %r231, 768;
	ld.global.u16 	%rs842, [%rd7+1536];
	// begin inline asm
	{ .reg .pred __$temp3;
  setp.gt.f16  __$temp3, %rs842, %rs834;
  selp.u16 %rs409, 1, 0, __$temp3;}
	// end inline asm
	setp.ne.s16 	%p116, %rs409, 0;
	@%p116 bra 	$L__BB11_195;
	// begin inline asm
	{ .reg .pred __$temp3;
  setp.eq.f16  __$temp3, %rs834, %rs842;
  selp.u16 %rs412, 1, 0, __$temp3;}
	// end inline asm
	setp.ne.s16 	%p117, %rs412, 0;
	setp.lt.s32 	%p118, %r607, %r597;
	and.pred  	%p119, %p117, %p118;
	selp.b32 	%r607, %r607, %r597, %p119;
	selp.b16 	%rs842, %rs842, %rs834, %p119;
$L__BB11_195:
	add.s32 	%r593, %r593, 1024;
$L__BB11_196:
	and.b32  	%r322, %r196, 3;
	setp.eq.s32 	%p120, %r322, 0;
	@%p120 bra 	$L__BB11_206;
	setp.eq.s32 	%p121, %r322, 1;
	mov.u32 	%r606, %r607;
	mov.u16 	%rs841, %rs842;
	@%p121 bra 	$L__BB11_203;
	add.s32 	%r247, %r194, %r593;
	mul.wide.s32 	%rd17, %r247, 2;
	add.s64 	%rd8, %rd1, %rd17;
	ld.global.u16 	%rs838, [%rd8];
	// begin inline asm
	{ .reg .pred __$temp3;
  setp.gt.f16  __$temp3, %rs838, %rs842;
  selp.u16 %rs416, 1, 0, __$temp3;}
	// end inline asm
	setp.ne.s16 	%p122, %rs416, 0;
	mov.u32 	%r602, %r247;
	@%p122 bra 	$L__BB11_200;
	// begin inline asm
	{ .reg .pred __$temp3;
  setp.eq.f16  __$temp3, %rs842, %rs838;
  selp.u16 %rs419, 1, 0, __$temp3;}
	// end inline asm
	setp.ne.s16 	%p123, %rs419, 0;
	setp.lt.s32 	%p124, %r247, %r607;
	and.pred  	%p125, %p123, %p124;
	selp.b32 	%r602, %r247, %r607, %p125;
	selp.b16 	%rs838, %rs838, %rs842, %p125;
$L__BB11_200:
	add.s32 	%r607, %r247, 256;
	ld.global.u16 	%rs842, [%rd8+512];
	// begin inline asm
	{ .reg .pred __$temp3;
  setp.gt.f16  __$temp3, %rs842, %rs838;
  selp.u16 %rs422, 1, 0, __$temp3;}
	// end inline asm
	setp.ne.s16 	%p126, %rs422, 0;
	@%p126 bra 	$L__BB11_202;
	// begin inline asm
	{ .reg .pred __$temp3;
  setp.eq.f16  __$temp3, %rs838, %rs842;
  selp.u16 %rs425, 1, 0, __$temp3;}
	// end inline asm
	setp.ne.s16 	%p127, %rs425, 0;
	setp.lt.s32 	%p128, %r607, %r602;
	and.pred  	%p129, %p127, %p128;
	selp.b32 	%r607, %r607, %r602, %p129;
	selp.b16 	%rs842, %rs842, %rs838, %p129;
$L__BB11_202:
	add.s32 	%r593, %r593, 512;
	mov.u32 	%r606, %r607;
	mov.u16 	%rs841, %rs842;
$L__BB11_203:
	and.b32  	%r323, %r195, 256;
	setp.ne.s32 	%p130, %r323, 0;
	@%p130 bra 	$L__BB11_206;
	add.s32 	%r607, %r194, %r593;
	mul.wide.s32 	%rd18, %r607, 2;
	add.s64 	%rd19, %rd1, %rd18;
	ld.global.u16 	%rs842, [%rd19];
	// begin inline asm
	{ .reg .pred __$temp3;
  setp.gt.f16  __$temp3, %rs842, %rs841;
  selp.u16 %rs428, 1, 0, __$temp3;}
	// end inline asm
	setp.ne.s16 	%p131, %rs428, 0;
	@%p131 bra 	$L__BB11_206;
	// begin inline asm
	{ .reg .pred __$temp3;
  setp.eq.f16  __$temp3, %rs841, %rs842;
  selp.u16 %rs431, 1, 0, __$temp3;}
	// end inline asm
	setp.ne.s16 	%p132, %rs431, 0;
	setp.lt.s32 	%p133, %r607, %r606;
	and.pred  	%p134, %p132, %p133;
	selp.b32 	%r607, %r607, %r606, %p134;
	selp.b16 	%rs842, %rs842, %rs841, %p134;
$L__BB11_206:
	// begin inline asm
	mov.u32 %r324, %laneid;
	// end inline asm
	mov.b32 	%r331, {%rs842, %rs434};
	mov.b32 	%r332, 1;
	mov.b32 	%r333, 31;
	mov.b32 	%r334, -1;
	// begin inline asm
	shfl.sync.down.b32 %r325, %r607, %r332, %r333, %r334;
	// end inline asm
	// begin inline asm
	shfl.sync.down.b32 %r330, %r331, %r332, %r333, %r334;
	// end inline asm
	cvt.u16.u32 	%rs210, %r330;
	setp.gt.s32 	%p135, %r324, 30;
	mov.u32 	%r608, %r607;
	mov.u16 	%rs843, %rs842;
	@%p135 bra 	$L__BB11_209;
	// begin inline asm
	{ .reg .pred __$temp3;
  setp.gt.f16  __$temp3, %rs210, %rs842;
  selp.u16 %rs435, 1, 0, __$temp3;}
	// end inline asm
	setp.ne.s16 	%p136, %rs435, 0;
	mov.u32 	%r608, %r325;
	mov.u16 	%rs843, %rs210;
	@%p136 bra 	$L__BB11_209;
	// begin inline asm
	{ .reg .pred __$temp3;
  setp.eq.f16  __$temp3, %rs842, %rs210;
  selp.u16 %rs438, 1, 0, __$temp3;}
	// end inline asm
	setp.ne.s16 	%p137, %rs438, 0;
	setp.lt.s32 	%p138, %r325, %r607;
	and.pred  	%p139, %p137, %p138;
	selp.b32 	%r608, %r325, %r607, %p139;
	selp.b16 	%rs843, %rs210, %rs842, %p139;
$L__BB11_209:
	mov.b32 	%r341, {%rs843, %rs441};
	mov.b32 	%r342, 2;
	mov.b32 	%r343, 31;
	mov.b32 	%r344, -1;
	// begin inline asm
	shfl.sync.down.b32 %r335, %r608, %r342, %r343, %r344;
	// end inline asm
	// begin inline asm
	shfl.sync.down.b32 %r340, %r341, %r342, %r343, %r344;
	// end inline asm
	cvt.u16.u32 	%rs213, %r340;
	setp.gt.s32 	%p140, %r324, 29;
	mov.u32 	%r609, %r608;
	mov.u16 	%rs844, %rs843;
	@%p140 bra 	$L__BB11_212;
	// begin inline asm
	{ .reg .pred __$temp3;
  setp.gt.f16  __$temp3, %rs213, %rs843;
  selp.u16 %rs442, 1, 0, __$temp3;}
	// end inline asm
	setp.ne.s16 	%p141, %rs442, 0;
	mov.u32 	%r609, %r335;
	mov.u16 	%rs844, %rs213;
	@%p141 bra 	$L__BB11_212;
	// begin inline asm
	{ .reg .pred __$temp3;
  setp.eq.f16  __$temp3, %rs843, %rs213;
  selp.u16 %rs445, 1, 0, __$temp3;}
	// end inline asm
	setp.ne.s16 	%p142, %rs445, 0;
	setp.lt.s32 	%p143, %r335, %r608;
	and.pred  	%p144, %p142, %p143;
	selp.b32 	%r609, %r335, %r608, %p144;
	selp.b16 	%rs844, %rs213, %rs843, %p144;
$L__BB11_212:
	mov.b32 	%r351, {%rs844, %rs448};
	mov.b32 	%r352, 4;
	mov.b32 	%r353, 31;
	mov.b32 	%r354, -1;
	// begin inline asm
	shfl.sync.down.b32 %r345, %r609, %r352, %r353, %r354;
	// end inline asm
	// begin inline asm
	shfl.sync.down.b32 %r350, %r351, %r352, %r353, %r354;
	// end inline asm
	cvt.u16.u32 	%rs216, %r350;
	setp.gt.s32 	%p145, %r324, 27;
	mov.u32 	%r610, %r609;
	mov.u16 	%rs845, %rs844;
	@%p145 bra 	$L__BB11_215;
	// begin inline asm
	{ .reg .pred __$temp3;
  setp.gt.f16  __$temp3, %rs216, %rs844;
  selp.u16 %rs449, 1, 0, __$temp3;}
	// end inline asm
	setp.ne.s16 	%p146, %rs449, 0;
	mov.u32 	%r610, %r345;
	mov.u16 	%rs845, %rs216;
	@%p146 bra 	$L__BB11_215;
	// begin inline asm
	{ .reg .pred __$temp3;
  setp.eq.f16  __$temp3, %rs844, %rs216;
  selp.u16 %rs452, 1, 0, __$temp3;}
	// end inline asm
	setp.ne.s16 	%p147, %rs452, 0;
	setp.lt.s32 	%p148, %r345, %r609;
	and.pred  	%p149, %p147, %p148;
	selp.b32 	%r610, %r345, %r609, %p149;
	selp.b16 	%rs845, %rs216, %rs844, %p149;
$L__BB11_215:
	mov.b32 	%r361, {%rs845, %rs455};
	mov.b32 	%r362, 8;
	mov.b32 	%r363, 31;
	mov.b32 	%r364, -1;
	// begin inline asm
	shfl.sync.down.b32 %r355, %r610, %r362, %r363, %r364;
	// end inline asm
	// begin inline asm
	shfl.sync.down.b32 %r360, %r361, %r362, %r363, %r364;
	// end inline asm
	cvt.u16.u32 	%rs219, %r360;
	setp.gt.s32 	%p150, %r324, 23;
	mov.u32 	%r620, %r610;
	mov.u16 	%rs855, %rs845;
	@%p150 bra 	$L__BB11_218;
	// begin inline asm
	{ .reg .pred __$temp3;
  setp.gt.f16  __$temp3, %rs219, %rs845;
  selp.u16 %rs456, 1, 0, __$temp3;}
	// end inline asm
	setp.ne.s16 	%p151, %rs456, 0;
	mov.u32 	%r620, %r355;
	mov.u16 	%rs855, %rs219;
	@%p151 bra 	$L__BB11_218;
	// begin inline asm
	{ .reg .pred __$temp3;
  setp.eq.f16  __$temp3, %rs845, %rs219;
  selp.u16 %rs459, 1, 0, __$temp3;}
	// end inline asm
	setp.ne.s16 	%p152, %rs459, 0;
	setp.lt.s32 	%p153, %r355, %r610;
	and.pred  	%p154, %p152, %p153;
	selp.b32 	%r620, %r355, %r610, %p154;
	selp.b16 	%rs855, %rs219, %rs845, %p154;
$L__BB11_218:
	mov.b32 	%r371, {%rs855, %rs462};
	mov.b32 	%r372, 16;
	mov.b32 	%r373, 31;
	mov.b32 	%r374, -1;
	// begin inline asm
	shfl.sync.down.b32 %r612, %r620, %r372, %r373, %r374;
	// end inline asm
	// begin inline asm
	shfl.sync.down.b32 %r370, %r371, %r372, %r373, %r374;
	// end inline asm
	cvt.u16.u32 	%rs847, %r370;
	setp.gt.s32 	%p155, %r324, 15;
	@%p155 bra 	$L__BB11_223;
	// begin inline asm
	{ .reg .pred __$temp3;
  setp.gt.f16  __$temp3, %rs847, %rs855;
  selp.u16 %rs463, 1, 0, __$temp3;}
	// end inline asm
	setp.ne.s16 	%p156, %rs463, 0;
	@%p156 bra 	$L__BB11_221;
	// begin inline asm
	{ .reg .pred __$temp3;
  setp.eq.f16  __$temp3, %rs855, %rs847;
  selp.u16 %rs466, 1, 0, __$temp3;}
	// end inline asm
	setp.ne.s16 	%p157, %rs466, 0;
	setp.lt.s32 	%p158, %r612, %r620;
	and.pred  	%p159, %p157, %p158;
	selp.b32 	%r612, %r612, %r620, %p159;
	selp.b16 	%rs847, %rs847, %rs855, %p159;
$L__BB11_221:
	setp.ne.s32 	%p160, %r324, 0;
	mov.u16 	%rs855, %rs847;
	mov.u32 	%r620, %r612;
	@%p160 bra 	$L__BB11_223;
	shr.u32 	%r375, %r157, 2;
	and.b32  	%r376, %r375, 248;
	mov.u32 	%r377, _ZZN3cub18CUB_300001_SM_10006detail6reduce18DeviceReduceKernelINS2_10policy_hubINS0_12KeyValuePairIi6__halfEEiNS0_6ArgMaxEE10Policy1000ENS0_21ArgIndexInputIteratorIPKS6_iS6_EEiS8_S7_N4cuda3std3__410__identityEEEvT0_PT3_T1_NS0_13GridEvenShareISM_EET2_T4_E12temp_storage;
	add.s32 	%r378, %r377, %r376;
	st.shared.u32 	[%r378+8], %r612;
	st.shared.u16 	[%r378+12], %rs847;
$L__BB11_223:
	bar.sync 	0;
	setp.ne.s32 	%p161, %r157, 0;
	@%p161 bra 	$L__BB11_238;
	ld.shared.u32 	%r614, [_ZZN3cub18CUB_300001_SM_10006detail6reduce18DeviceReduceKernelINS2_10policy_hubINS0_12KeyValuePairIi6__halfEEiNS0_6ArgMaxEE10Policy1000ENS0_21ArgIndexInputIteratorIPKS6_iS6_EEiS8_S7_N4cuda3std3__410__identityEEEvT0_PT3_T1_NS0_13GridEvenShareISM_EET2_T4_E12temp_storage+16];
	ld.shared.u16 	%rs849, [_ZZN3cub18CUB_300001_SM_10006detail6reduce18DeviceReduceKernelINS2_10policy_hubINS0_12KeyValuePairIi6__halfEEiNS0_6ArgMaxEE10Policy1000ENS0_21ArgIndexInputIteratorIPKS6_iS6_EEiS8_S7_N4cuda3std3__410__identityEEEvT0_PT3_T1_NS0_13GridEvenShareISM_EET2_T4_E12temp_storage+20];
	// begin inline asm
	{ .reg .pred __$temp3;
  setp.gt.f16  __$temp3, %rs849, %rs855;
  selp.u16 %rs469, 1, 0, __$temp3;}
	// end inline asm
	setp.ne.s16 	%p162, %rs469, 0;
	@%p162 bra 	$L__BB11_226;
	// begin inline asm
	{ .reg .pred __$temp3;
  setp.eq.f16  __$temp3, %rs855, %rs849;
  selp.u16 %rs472, 1, 0, __$temp3;}
	// end inline asm
	setp.ne.s16 	%p163, %rs472, 0;
	setp.lt.s32 	%p164, %r614, %r620;
	and.pred  	%p165, %p163, %p164;
	selp.b32 	%r614, %r614, %r620, %p165;
	selp.b16 	%rs849, %rs849, %rs855, %p165;
$L__BB11_226:
	ld.shared.u32 	%r615, [_ZZN3cub18CUB_300001_SM_10006detail6reduce18DeviceReduceKernelINS2_10policy_hubINS0_12KeyValuePairIi6__halfEEiNS0_6ArgMaxEE10Policy1000ENS0_21ArgIndexInputIteratorIPKS6_iS6_EEiS8_S7_N4cuda3std3__410__identityEEEvT0_PT3_T1_NS0_13GridEvenShareISM_EET2_T4_E12temp_storage+24];
	ld.shared.u16 	%rs850, [_ZZN3cub18CUB_300001_SM_10006detail6reduce18DeviceReduceKernelINS2_10policy_hubINS0_12KeyValuePairIi6__halfEEiNS0_6ArgMaxEE10Policy1000ENS0_21ArgIndexInputIteratorIPKS6_iS6_EEiS8_S7_N4cuda3std3__410__identityEEEvT0_PT3_T1_NS0_13GridEvenShareISM_EET2_T4_E12temp_storage+28];
	// begin inline asm
	{ .reg .pred __$temp3;
  setp.gt.f16  __$temp3, %rs850, %rs849;
  selp.u16 %rs475, 1, 0, __$temp3;}
	// end inline asm
	setp.ne.s16 	%p166, %rs475, 0;
	@%p166 bra 	$L__BB11_228;
	// begin inline asm
	{ .reg .pred __$temp3;
  setp.eq.f16  __$temp3, %rs849, %rs850;
  selp.u16 %rs478, 1, 0, __$temp3;}
	// end inline asm
	setp.ne.s16 	%p167, %rs478, 0;
	setp.lt.s32 	%p168, %r615, %r614;
	and.pred  	%p169, %p167, %p168;
	selp.b32 	%r615, %r615, %r614, %p169;
	selp.b16 	%rs850, %rs850, %rs849, %p169;
$L__BB11_228:
	ld.shared.u32 	%r616, [_ZZN3cub18CUB_300001_SM_10006detail6reduce18DeviceReduceKernelINS2_10policy_hubINS0_12KeyValuePairIi6__halfEEiNS0_6ArgMaxEE10Policy1000ENS0_21ArgIndexInputIteratorIPKS6_iS6_EEiS8_S7_N4cuda3std3__410__identityEEEvT0_PT3_T1_NS0_13GridEvenShareISM_EET2_T4_E12temp_storage+32];
	ld.shared.u16 	%rs851, [_ZZN3cub18CUB_300001_SM_10006detail6reduce18DeviceReduceKernelINS2_10policy_hubINS0_12KeyValuePairIi6__halfEEiNS0_6ArgMaxEE10Policy1000ENS0_21ArgIndexInputIteratorIPKS6_iS6_EEiS8_S7_N4cuda3std3__410__identityEEEvT0_PT3_T1_NS0_13GridEvenShareISM_EET2_T4_E12temp_storage+36];
	// begin inline asm
	{ .reg .pred __$temp3;
  setp.gt.f16  __$temp3, %rs851, %rs850;
  selp.u16 %rs481, 1, 0, __$temp3;}
	// end inline asm
	setp.ne.s16 	%p170, %rs481, 0;
	@%p170 bra 	$L__BB11_230;
	// begin inline asm
	{ .reg .pred __$temp3;
  setp.eq.f16  __$temp3, %rs850, %rs851;
  selp.u16 %rs484, 1, 0, __$temp3;}
	// end inline asm
	setp.ne.s16 	%p171, %rs484, 0;
	setp.lt.s32 	%p172, %r616, %r615;
	and.pred  	%p173, %p171, %p172;
	selp.b32 	%r616, %r616, %r615, %p173;
	selp.b16 	%rs851, %rs851, %rs850, %p173;
$L__BB11_230:
	ld.shared.u32 	%r617, [_ZZN3cub18CUB_300001_SM_10006detail6reduce18DeviceReduceKernelINS2_10policy_hubINS0_12KeyValuePairIi6__halfEEiNS0_6ArgMaxEE10Policy1000ENS0_21ArgIndexInputIteratorIPKS6_iS6_EEiS8_S7_N4cuda3std3__410__identityEEEvT0_PT3_T1_NS0_13GridEvenShareISM_EET2_T4_E12temp_storage+40];
	ld.shared.u16 	%rs852, [_ZZN3cub18CUB_300001_SM_10006detail6reduce18DeviceReduceKernelINS2_10policy_hubINS0_12KeyValuePairIi6__halfEEiNS0_6ArgMaxEE10Policy1000ENS0_21ArgIndexInputIteratorIPKS6_iS6_EEiS8_S7_N4cuda3std3__410__identityEEEvT0_PT3_T1_NS0_13GridEvenShareISM_EET2_T4_E12temp_storage+44];
	// begin inline asm
	{ .reg .pred __$temp3;
  setp.gt.f16  __$temp3, %rs852, %rs851;
  selp.u16 %rs487, 1, 0, __$temp3;}
	// end inline asm
	setp.ne.s16 	%p174, %rs487, 0;
	@%p174 bra 	$L__BB11_232;
	// begin inline asm
	{ .reg .pred __$temp3;
  setp.eq.f16  __$temp3, %rs851, %rs852;
  selp.u16 %rs490, 1, 0, __$temp3;}
	// end inline asm
	setp.ne.s16 	%p175, %rs490, 0;
	setp.lt.s32 	%p176, %r617, %r616;
	and.pred  	%p177, %p175, %p176;
	selp.b32 	%r617, %r617, %r616, %p177;
	selp.b16 	%rs852, %rs852, %rs851, %p177;
$L__BB11_232:
	ld.shared.u32 	%r618, [_ZZN3cub18CUB_300001_SM_10006detail6reduce18DeviceReduceKernelINS2_10policy_hubINS0_12KeyValuePairIi6__halfEEiNS0_6ArgMaxEE10Policy1000ENS0_21ArgIndexInputIteratorIPKS6_iS6_EEiS8_S7_N4cuda3std3__410__identityEEEvT0_PT3_T1_NS0_13GridEvenShareISM_EET2_T4_E12temp_storage+48];
	ld.shared.u16 	%rs853, [_ZZN3cub18CUB_300001_SM_10006detail6reduce18DeviceReduceKernelINS2_10policy_hubINS0_12KeyValuePairIi6__halfEEiNS0_6ArgMaxEE10Policy1000ENS0_21ArgIndexInputIteratorIPKS6_iS6_EEiS8_S7_N4cuda3std3__410__identityEEEvT0_PT3_T1_NS0_13GridEvenShareISM_EET2_T4_E12temp_storage+52];
	// begin inline asm
	{ .reg .pred __$temp3;
  setp.gt.f16  __$temp3, %rs853, %rs852;
  selp.u16 %rs493, 1, 0, __$temp3;}
	// end inline asm
	setp.ne.s16 	%p178, %rs493, 0;
	@%p178 bra 	$L__BB11_234;
	// begin inline asm
	{ .reg .pred __$temp3;
  setp.eq.f16  __$temp3, %rs852, %rs853;
  selp.u16 %rs496, 1, 0, __$temp3;}
	// end inline asm
	setp.ne.s16 	%p179, %rs496, 0;
	setp.lt.s32 	%p180, %r618, %r617;
	and.pred  	%p181, %p179, %p180;
	selp.b32 	%r618, %r618, %r617, %p181;
	selp.b16 	%rs853, %rs853, %rs852, %p181;
$L__BB11_234:
	ld.shared.u32 	%r619, [_ZZN3cub18CUB_300001_SM_10006detail6reduce18DeviceReduceKernelINS2_10policy_hubINS0_12KeyValuePairIi6__halfEEiNS0_6ArgMaxEE10Policy1000ENS0_21ArgIndexInputIteratorIPKS6_iS6_EEiS8_S7_N4cuda3std3__410__identityEEEvT0_PT3_T1_NS0_13GridEvenShareISM_EET2_T4_E12temp_storage+56];
	ld.shared.u16 	%rs854, [_ZZN3cub18CUB_300001_SM_10006detail6reduce18DeviceReduceKernelINS2_10policy_hubINS0_12KeyValuePairIi6__halfEEiNS0_6ArgMaxEE10Policy1000ENS0_21ArgIndexInputIteratorIPKS6_iS6_EEiS8_S7_N4cuda3std3__410__identityEEEvT0_PT3_T1_NS0_13GridEvenShareISM_EET2_T4_E12temp_storage+60];
	// begin inline asm
	{ .reg .pred __$temp3;
  setp.gt.f16  __$temp3, %rs854, %rs853;
  selp.u16 %rs499, 1, 0, __$temp3;}
	// end inline asm
	setp.ne.s16 	%p182, %rs499, 0;
	@%p182 bra 	$L__BB11_236;
	// begin inline asm
	{ .reg .pred __$temp3;
  setp.eq.f16  __$temp3, %rs853, %rs854;
  selp.u16 %rs502, 1, 0, __$temp3;}
	// end inline asm
	setp.ne.s16 	%p183, %rs502, 0;
	setp.lt.s32 	%p184, %r619, %r618;
	and.pred  	%p185, %p183, %p184;
	selp.b32 	%r619, %r619, %r618, %p185;
	selp.b16 	%rs854, %rs854, %rs853, %p185;
$L__BB11_236:
	ld.shared.u32 	%r620, [_ZZN3cub18CUB_300001_SM_10006detail6reduce18DeviceReduceKernelINS2_10policy_hubINS0_12KeyValuePairIi6__halfEEiNS0_6ArgMaxEE10Policy1000ENS0_21ArgIndexInputIteratorIPKS6_iS6_EEiS8_S7_N4cuda3std3__410__identityEEEvT0_PT3_T1_NS0_13GridEvenShareISM_EET2_T4_E12temp_storage+64];
	ld.shared.u16 	%rs855, [_ZZN3cub18CUB_300001_SM_10006detail6reduce18DeviceReduceKernelINS2_10policy_hubINS0_12KeyValuePairIi6__halfEEiNS0_6ArgMaxEE10Policy1000ENS0_21ArgIndexInputIteratorIPKS6_iS6_EEiS8_S7_N4cuda3std3__410__identityEEEvT0_PT3_T1_NS0_13GridEvenShareISM_EET2_T4_E12temp_storage+68];
	// begin inline asm
	{ .reg .pred __$temp3;
  setp.gt.f16  __$temp3, %rs855, %rs854;
  selp.u16 %rs505, 1, 0, __$temp3;}
	// end inline asm
	setp.ne.s16 	%p186, %rs505, 0;
	@%p186 bra 	$L__BB11_238;
	// begin inline asm
	{ .reg .pred __$temp3;
  setp.eq.f16  __$temp3, %rs854, %rs855;
  selp.u16 %rs508, 1, 0, __$temp3;}
	// end inline asm
	setp.ne.s16 	%p187, %rs508, 0;
	setp.lt.s32 	%p188, %r620, %r619;
	and.pred  	%p189, %p187, %p188;
	selp.b16 	%rs855, %rs855, %rs854, %p189;
	selp.b32 	%r620, %r620, %r619, %p189;
$L__BB11_238:
	mov.u32 	%r509, %tid.x;
	setp.ne.s32 	%p379, %r509, 0;
	@%p379 bra 	$L__BB11_240;
	ld.param.u64 	%rd30, [_ZN3cub18CUB_300001_SM_10006detail6reduce18DeviceReduceKernelINS2_10policy_hubINS0_12KeyValuePairIi6__halfEEiNS0_6ArgMaxEE10Policy1000ENS0_21ArgIndexInputIteratorIPKS6_iS6_EEiS8_S7_N4cuda3std3__410__identityEEEvT0_PT3_T1_NS0_13GridEvenShareISM_EET2_T4__param_1];
	cvta.to.global.u64 	%rd27, %rd30;
	mul.wide.u32 	%rd28, %r4, 8;
	add.s64 	%rd29, %rd27, %rd28;
	st.global.u32 	[%rd29], %r620;
	st.global.u16 	[%rd29+4], %rs855;
$L__BB11_240:
	ret;

}
	// .globl	_ZN3cub18CUB_300001_SM_10006detail6reduce28DeviceReduceSingleTileKernelINS2_10policy_hubINS0_12KeyValuePairIi6__halfEEiNS0_6ArgMaxEE10Policy1000EPS7_SB_iS8_NS2_20empty_problem_init_tIS7_EES7_N4cuda3std3__410__identityEEEvT0_T1_T2_T3_T4_T6_
.visible .entry _ZN3cub18CUB_300001_SM_10006detail6reduce28DeviceReduceSingleTileKernelINS2_10policy_hubINS0_12KeyValuePairIi6__halfEEiNS0_6ArgMaxEE10Policy1000EPS7_SB_iS8_NS2_20empty_problem_init_tIS7_EES7_N4cuda3std3__410__identityEEEvT0_T1_T2_T3_T4_T6_(
	.param .u64 .ptr .align 1 _ZN3cub18CUB_300001_SM_10006detail6reduce28DeviceReduceSingleTileKernelINS2_10policy_hubINS0_12KeyValuePairIi6__halfEEiNS0_6ArgMaxEE10Policy1000EPS7_SB_iS8_NS2_20empty_problem_init_tIS7_EES7_N4cuda3std3__410__identityEEEvT0_T1_T2_T3_T4_T6__param_0,
	.param .u64 .ptr .align 1 _ZN3cub18CUB_300001_SM_10006detail6reduce28DeviceReduceSingleTileKernelINS2_10policy_hubINS0_12KeyValuePairIi6__halfEEiNS0_6ArgMaxEE10Policy1000EPS7_SB_iS8_NS2_20empty_problem_init_tIS7_EES7_N4cuda3std3__410__identityEEEvT0_T1_T2_T3_T4_T6__param_1,
	.param .u32 _ZN3cub18CUB_300001_SM_10006detail6reduce28DeviceReduceSingleTileKernelINS2_10policy_hubINS0_12KeyValuePairIi6__halfEEiNS0_6ArgMaxEE10Policy1000EPS7_SB_iS8_NS2_20empty_problem_init_tIS7_EES7_N4cuda3std3__410__identityEEEvT0_T1_T2_T3_T4_T6__param_2,
	.param .align 1 .b8 _ZN3cub18CUB_300001_SM_10006detail6reduce28DeviceReduceSingleTileKernelINS2_10policy_hubINS0_12KeyValuePairIi6__halfEEiNS0_6ArgMaxEE10Policy1000EPS7_SB_iS8_NS2_20empty_problem_init_tIS7_EES7_N4cuda3std3__410__identityEEEvT0_T1_T2_T3_T4_T6__param_3[1],
	.param .align 4 .b8 _ZN3cub18CUB_300001_SM_10006detail6reduce28DeviceReduceSingleTileKernelINS2_10policy_hubINS0_12KeyValuePairIi6__halfEEiNS0_6ArgMaxEE10Policy1000EPS7_SB_iS8_NS2_20empty_problem_init_tIS7_EES7_N4cuda3std3__410__identityEEEvT0_T1_T2_T3_T4_T6__param_4[8],
	.param .align 1 .b8 _ZN3cub18CUB_300001_SM_10006detail6reduce28DeviceReduceSingleTileKernelINS2_10policy_hubINS0_12KeyValuePairIi6__halfEEiNS0_6ArgMaxEE10Policy1000EPS7_SB_iS8_NS2_20empty_problem_init_tIS7_EES7_N4cuda3std3__410__identityEEEvT0_T1_T2_T3_T4_T6__param_5[1]
)
.maxntid 256
.minnctapersm 1
{
	.reg .pred 	%p<295>;
	.reg .b16 	%rs<645>;
	.reg .b32 	%r<556>;
	.reg .b64 	%rd<80>;
	// demoted variable
	.shared .align 4 .b8 _ZZN3cub18CUB_300001_SM_10006detail6reduce28DeviceReduceSingleTileKernelINS2_10policy_hubINS0_12KeyValuePairIi6__halfEEiNS0_6ArgMaxEE10Policy1000EPS7_SB_iS8_NS2_20empty_problem_init_tIS7_EES7_N4cuda3std3__410__identityEEEvT0_T1_T2_T3_T4_T6_E12temp_storage[80];
	ld.param.u16 	%rs184, [_ZN3cub18CUB_300001_SM_10006detail6reduce28DeviceReduceSingleTileKernelINS2_10policy_hubINS0_12KeyValuePairIi6__halfEEiNS0_6ArgMaxEE10Policy1000EPS7_SB_iS8_NS2_20empty_problem_init_tIS7_EES7_N4cuda3std3__410__identityEEEvT0_T1_T2_T3_T4_T6__param_4+4];
	ld.param.u32 	%r222, [_ZN3cub18CUB_300001_SM_10006detail6reduce28DeviceReduceSingleTileKernelINS2_10policy_hubINS0_12KeyValuePairIi6__halfEEiNS0_6ArgMaxEE10Policy1000EPS7_SB_iS8_NS2_20empty_problem_init_tIS7_EES7_N4cuda3std3__410__identityEEEvT0_T1_T2_T3_T4_T6__param_4];
	ld.param.u64 	%rd10, [_ZN3cub18CUB_300001_SM_10006detail6reduce28DeviceReduceSingleTileKernelINS2_10policy_hubINS0_12KeyValuePairIi6__halfEEiNS0_6ArgMaxEE10Policy1000EPS7_SB_iS8_NS2_20empty_problem_init_tIS7_EES7_N4cuda3std3__410__identityEEEvT0_T1_T2_T3_T4_T6__param_0];
	ld.param.u64 	%rd11, [_ZN3cub18CUB_300001_SM_10006detail6reduce28DeviceReduceSingleTileKernelINS2_10policy_hubINS0_12KeyValuePairIi6__halfEEiNS0_6ArgMaxEE10Policy1000EPS7_SB_iS8_NS2_20empty_problem_init_tIS7_EES7_N4cuda3std3__410__identityEEEvT0_T1_T2_T3_T4_T6__param_1];
	ld.param.u32 	%r221, [_ZN3cub18CUB_300001_SM_10006detail6reduce28DeviceReduceSingleTileKernelINS2_10policy_hubINS0_12KeyValuePairIi6__halfEEiNS0_6ArgMaxEE10Policy1000EPS7_SB_iS8_NS2_20empty_problem_init_tIS7_EES7_N4cuda3std3__410__identityEEEvT0_T1_T2_T3_T4_T6__param_2];
	cvta.to.global.u64 	%rd1, %rd11;
	setp.ne.s32 	%p1, %r221, 0;
	@%p1 bra 	$L__BB12_3;
	mov.u32 	%r468, %tid.x;
	setp.ne.s32 	%p294, %r468, 0;
	@%p294 bra 	$L__BB12_194;
	st.global.u32 	[%rd1], %r222;
	st.global.u16 	[%rd1+4], %rs184;
	bra.uni 	$L__BB12_194;
$L__BB12_3:
	setp.gt.s32 	%p2, %r221, 2047;
	@%p2 bra 	$L__BB12_93;
	mov.u32 	%r1, %tid.x;
	setp.ge.s32 	%p147, %r1, %r221;
	mov.u32 	%r475, %r1;
	@%p147 bra 	$L__BB12_6;
	mul.wide.u32 	%rd65, %r1, 8;
	add.s64 	%rd63, %rd10, %rd65;
	// begin inline asm
	ld.global.nc.u32 %r479, [%rd63];
	// end inline asm
	add.s64 	%rd64, %rd63, 4;
	// begin inline asm
	ld.global.nc.u32 %r332, [%rd64];
	// end inline asm
	cvt.u16.u32 	%rs576, %r332;
	add.s32 	%r475, %r1, 256;
$L__BB12_6:
	setp.ge.s32 	%p148, %r475, %r221;
	@%p148 bra 	$L__BB12_22;
	not.b32 	%r334, %r475;
	add.s32 	%r6, %r221, %r334;
	and.b32  	%r335, %r6, 768;
	setp.eq.s32 	%p149, %r335, 768;
	@%p149 bra 	$L__BB12_12;
	mul.wide.u32 	%rd66, %r475, 8;
	add.s64 	%rd78, %rd10, %rd66;
	shr.u32 	%r336, %r6, 8;
	add.s32 	%r337, %r336, 1;
	and.b32  	%r338, %r337, 3;
	neg.s32 	%r471, %r338;
	mov.u32 	%r473, %r479;
	mov.u16 	%rs572, %rs576;
$L__BB12_9:
	.pragma "nounroll";
	// begin inline asm
	ld.global.nc.u32 %r479, [%rd78];
	// end inline asm
	add.s64 	%rd68, %rd78, 4;
	// begin inline asm
	ld.global.nc.u32 %r340, [%rd68];
	// end inline asm
	cvt.u16.u32 	%rs576, %r340;
	// begin inline asm
	{ .reg .pred __$temp3;
  setp.gt.f16  __$temp3, %rs576, %rs572;
  selp.u16 %rs387, 1, 0, __$temp3;}
	// end inline asm
	setp.ne.s16 	%p150, %rs387, 0;
	@%p150 bra 	$L__BB12_11;
	// begin inline asm
	{ .reg .pred __$temp3;
  setp.eq.f16  __$temp3, %rs572, %rs576;
  selp.u16 %rs390, 1, 0, __$temp3;}
	// end inline asm
	setp.ne.s16 	%p151, %rs390, 0;
	setp.lt.s32 	%p152, %r479, %r473;
	and.pred  	%p153, %p151, %p152;
	selp.b16 	%rs576, %rs576, %rs572, %p153;
	selp.b32 	%r479, %r479, %r473, %p153;
$L__BB12_11:
	add.s32 	%r475, %r475, 256;
	add.s64 	%rd78, %rd78, 2048;
	add.s32 	%r471, %r471, 1;
	setp.ne.s32 	%p154, %r471, 0;
	mov.u32 	%r473, %r479;
	mov.u16 	%rs572, %rs576;
	@%p154 bra 	$L__BB12_9;
$L__BB12_12:
	setp.lt.u32 	%p155, %r6, 768;
	@%p155 bra 	$L__BB12_22;
$L__BB12_13:
	mul.wide.s32 	%rd71, %r475, 8;
	add.s64 	%rd69, %rd10, %rd71;
	// begin inline asm
	ld.global.nc.u32 %r480, [%rd69];
	// end inline asm
	add.s64 	%rd70, %rd69, 4;
	// begin inline asm
	ld.global.nc.u32 %r342, [%rd70];
	// end inline asm
	cvt.u16.u32 	%rs577, %r342;
	// begin inline asm
	{ .reg .pred __$temp3;
  setp.gt.f16  __$temp3, %rs577, %rs576;
  selp.u16 %rs393, 1, 0, __$temp3;}
	// end inline asm
	setp.ne.s16 	%p156, %rs393, 0;
	@%p156 bra 	$L__BB12_15;
	// begin inline asm
	{ .reg .pred __$temp3;
  setp.eq.f16  __$temp3, %rs576, %rs577;
  selp.u16 %rs396, 1, 0, __$temp3;}
	// end inline asm
	setp.ne.s16 	%p157, %rs396, 0;
	setp.lt.s32 	%p158, %r480, %r479;
	and.pred  	%p159, %p157, %p158;
	selp.b16 	%rs577, %rs577, %rs576, %p159;
	selp.b32 	%r480, %r480, %r479, %p159;
$L__BB12_15:
	add.s64 	%rd72, %rd69, 2048;
	// begin inline asm
	ld.global.nc.u32 %r481, [%rd72];
	// end inline asm
	add.s64 	%rd73, %rd69, 2052;
	// begin inline asm
	ld.global.nc.u32 %r344, [%rd73];
	// end inline asm
	cvt.u16.u32 	%rs578, %r344;
	// begin inline asm
	{ .reg .pred __$temp3;
  setp.gt.f16  __$temp3, %rs578, %rs577;
  selp.u16 %rs399, 1, 0, __$temp3;}
	// end inline asm
	setp.ne.s16 	%p160, %rs399, 0;
	@%p160 bra 	$L__BB12_17;
	// begin inline asm
	{ .reg .pred __$temp3;
  setp.eq.f16  __$temp3, %rs577, %rs578;
  selp.u16 %rs402, 1, 0, __$temp3;}
	// end inline asm
	setp.ne.s16 	%p161, %rs402, 0;
	setp.lt.s32 	%p162, %r481, %r480;
	and.pred  	%p163, %p161, %p162;
	selp.b16 	%rs578, %rs578, %rs577, %p163;
	selp.b32 	%r481, %r481, %r480, %p163;
$L__BB12_17:
	add.s64 	%rd74, %rd69, 4096;
	// begin inline asm
	ld.global.nc.u32 %r482, [%rd74];
	// end inline asm
	add.s64 	%rd75, %rd69, 4100;
	// begin inline asm
	ld.global.nc.u32 %r346, [%rd75];
	// end inline asm
	cvt.u16.u32 	%rs579, %r346;
	// begin inline asm
	{ .reg .pred __$temp3;
  setp.gt.f16  __$temp3, %rs579, %rs578;
  selp.u16 %rs405, 1, 0, __$temp3;}
	// end inline asm
	setp.ne.s16 	%p164, %rs405, 0;
	@%p164 bra 	$L__BB12_19;
	// begin inline asm
	{ .reg .pred __$temp3;
  setp.eq.f16  __$temp3, %rs578, %rs579;
  selp.u16 %rs408, 1, 0, __$temp3;}
	// end inline asm
	setp.ne.s16 	%p165, %rs408, 0;
	setp.lt.s32 	%p166, %r482, %r481;
	and.pred  	%p167, %p165, %p166;
	selp.b16 	%rs579, %rs579, %rs578, %p167;
	selp.b32 	%r482, %r482, %r481, %p167;
$L__BB12_19:
	add.s64 	%rd76, %rd69, 6144;
	// begin inline asm
	ld.global.nc.u32 %r479, [%rd76];
	// end inline asm
	add.s64 	%rd77, %rd69, 6148;
	// begin inline asm
	ld.global.nc.u32 %r348, [%rd77];
	// end inline asm
	cvt.u16.u32 	%rs576, %r348;
	// begin inline asm
	{ .reg .pred __$temp3;
  setp.gt.f16  __$temp3, %rs576, %rs579;
  selp.u16 %rs411, 1, 0, __$temp3;}
	// end inline asm
	setp.ne.s16 	%p168, %rs411, 0;
	@%p168 bra 	$L__BB12_21;
	// begin inline asm
	{ .reg .pred __$temp3;
  setp.eq.f16  __$temp3, %rs579, %rs576;
  selp.u16 %rs414, 1, 0, __$temp3;}
	// end inline asm
	setp.ne.s16 	%p169, %rs414, 0;
	setp.lt.s32 	%p170, %r479, %r482;
	and.pred  	%p171, %p169, %p170;
	selp.b16 	%rs576, %rs576, %rs579, %p171;
	selp.b32 	%r479, %r479, %r482, %p171;
$L__BB12_21:
	add.s32 	%r475, %r475, 1024;
	setp.lt.s32 	%p172, %r475, %r221;
	@%p172 bra 	$L__BB12_13;
$L__BB12_22:
	setp.lt.s32 	%p173, %r221, 256;
	@%p173 bra 	$L__BB12_55;
	// begin inline asm
	mov.u32 %r412, %laneid;
	// end inline asm
	mov.b32 	%r419, {%rs576, %rs494};
	mov.b32 	%r420, 1;
	mov.b32 	%r421, 31;
	mov.b32 	%r422, -1;
	// begin inline asm
	shfl.sync.down.b32 %r413, %r479, %r420, %r421, %r422;
	// end inline asm
	// begin inline asm
	shfl.sync.down.b32 %r418, %r419, %r420, %r421, %r422;
	// end inline asm
	cvt.u16.u32 	%rs23, %r418;
	setp.gt.s32 	%p238, %r412, 30;
	mov.u16 	%rs582, %rs576;
	mov.u32 	%r485, %r479;
	@%p238 bra 	$L__BB12_26;
	// begin inline asm
	{ .reg .pred __$temp3;
  setp.gt.f16  __$temp3, %rs23, %rs576;
  selp.u16 %rs495, 1, 0, __$temp3;}
	// end inline asm
	setp.ne.s16 	%p239, %rs495, 0;
	mov.u16 	%rs582, %rs23;
	mov.u32 	%r485, %r413;
	@%p239 bra 	$L__BB12_26;
	// begin inline asm
	{ .reg .pred __$temp3;
  setp.eq.f16  __$temp3, %rs576, %rs23;
  selp.u16 %rs498, 1, 0, __$temp3;}
	// end inline asm
	setp.ne.s16 	%p240, %rs498, 0;
	setp.lt.s32 	%p241, %r413, %r479;
	and.pred  	%p242, %p240, %p241;
	selp.b16 	%rs582, %rs23, %rs576, %p242;
	selp.b32 	%r485, %r413, %r479, %p242;
$L__BB12_26:
	mov.b32 	%r429, {%rs582, %rs501};
	mov.b32 	%r430, 2;
	mov.b32 	%r431, 31;
	mov.b32 	%r432, -1;
	// begin inline asm
	shfl.sync.down.b32 %r423, %r485, %r430, %r431, %r432;
	// end inline asm
	// begin inline asm
	shfl.sync.down.b32 %r428, %r429, %r430, %r431, %r432;
	// end inline asm
	cvt.u16.u32 	%rs26, %r428;
	setp.gt.s32 	%p243, %r412, 29;
	mov.u16 	%rs583, %rs582;
	mov.u32 	%r486, %r485;
	@%p243 bra 	$L__BB12_29;
	// begin inline asm
	{ .reg .pred __$temp3;
  setp.gt.f16  __$temp3, %rs26, %rs582;
  selp.u16 %rs502, 1, 0, __$temp3;}
	// end inline asm
	setp.ne.s16 	%p244, %rs502, 0;
	mov.u16 	%rs583, %rs26;
	mov.u32 	%r486, %r423;
	@%p244 bra 	$L__BB12_29;
	// begin inline asm
	{ .reg .pred __$temp3;
  setp.eq.f16  __$temp3, %rs582, %rs26;
  selp.u16 %rs505, 1, 0, __$temp3;}
	// end inline asm
	setp.ne.s16 	%p245, %rs505, 0;
	setp.lt.s32 	%p246, %r423, %r485;
	and.pred  	%p247, %p245, %p246;
	selp.b16 	%rs583, %rs26, %rs582, %p247;
	selp.b32 	%r486, %r423, %r485, %p247;
$L__BB12_29:
	mov.b32 	%r439, {%rs583, %rs508};
	mov.b32 	%r440, 4;
	mov.b32 	%r441, 31;
	mov.b32 	%r442, -1;
	// begin inline asm
	shfl.sync.down.b32 %r433, %r486, %r440, %r441, %r442;
	// end inline asm
	// begin inline asm
	shfl.sync.down.b32 %r438, %r439, %r440, %r441, %r442;
	// end inline asm
	cvt.u16.u32 	%rs29, %r438;
	setp.gt.s32 	%p248, %r412, 27;
	mov.u16 	%rs584, %rs583;
	mov.u32 	%r487, %r486;
	@%p248 bra 	$L__BB12_32;
	// begin inline asm
	{ .reg .pred __$temp3;
  setp.gt.f16  __$temp3, %rs29, %rs583;
  selp.u16 %rs509, 1, 0, __$temp3;}
	// end inline asm
	setp.ne.s16 	%p249, %rs509, 0;
	mov.u16 	%rs584, %rs29;
	mov.u32 	%r487, %r433;
	@%p249 bra 	$L__BB12_32;
	// begin inline asm
	{ .reg .pred __$temp3;
  setp.eq.f16  __$temp3, %rs583, %rs29;
  selp.u16 %rs512, 1, 0, __$temp3;}
	// end inline asm
	setp.ne.s16 	%p250, %rs512, 0;
	setp.lt.s32 	%p251, %r433, %r486;
	and.pred  	%p252, %p250, %p251;
	selp.b16 	%rs584, %rs29, %rs583, %p252;
	selp.b32 	%r487, %r433, %r486, %p252;
$L__BB12_32:
	mov.b32 	%r449, {%rs584, %rs515};
	mov.b32 	%r450, 8;
	mov.b32 	%r451, 31;
	mov.b32 	%r452, -1;
	// begin inline asm
	shfl.sync.down.b32 %r443, %r487, %r450, %r451, %r452;
	// end inline asm
	// begin inline asm
	shfl.sync.down.b32 %r448, %r449, %r450, %r451, %r452;
	// end inline asm
	cvt.u16.u32 	%rs32, %r448;
	setp.gt.s32 	%p253, %r412, 23;
	mov.u16 	%rs644, %rs584;
	mov.u32 	%r555, %r487;
	@%p253 bra 	$L__BB12_35;
	// begin inline asm
	{ .reg .pred __$temp3;
  setp.gt.f16  __$temp3, %rs32, %rs584;
  selp.u16 %rs516, 1, 0, __$temp3;}
	// end inline asm
	setp.ne.s16 	%p254, %rs516, 0;
	mov.u16 	%rs644, %rs32;
	mov.u32 	%r555, %r443;
	@%p254 bra 	$L__BB12_35;
	// begin inline asm
	{ .reg .pred __$temp3;
  setp.eq.f16  __$temp3, %rs584, %rs32;
  selp.u16 %rs519, 1, 0, __$temp3;}
	// end inline asm
	setp.ne.s16 	%p255, %rs519, 0;
	setp.lt.s32 	%p256, %r443, %r487;
	and.pred  	%p257, %p255, %p256;
	selp.b16 	%rs644, %rs32, %rs584, %p257;
	selp.b32 	%r555, %r443, %r487, %p257;
$L__BB12_35:
	mov.b32 	%r459, {%rs644, %rs522};
	mov.b32 	%r460, 16;
	mov.b32 	%r461, 31;
	mov.b32 	%r462, -1;
	// begin inline asm
	shfl.sync.down.b32 %r489, %r555, %r460, %r461, %r462;
	// end inline asm
	// begin inline asm
	shfl.sync.down.b32 %r458, %r459, %r460, %r461, %r462;
	// end inline asm
	cvt.u16.u32 	%rs586, %r458;
	setp.gt.s32 	%p258, %r412, 15;
	@%p258 bra 	$L__BB12_40;
	// begin inline asm
	{ .reg .pred __$temp3;
  setp.gt.f16  __$temp3, %rs586, %rs644;
  selp.u16 %rs523, 1, 0, __$temp3;}
	// end inline asm
	setp.ne.s16 	%p259, %rs523, 0;
	@%p259 bra 	$L__BB12_38;
	// begin inline asm
	{ .reg .pred __$temp3;
  setp.eq.f16  __$temp3, %rs644, %rs586;
  selp.u16 %rs526, 1, 0, __$temp3;}
	// end inline asm
	setp.ne.s16 	%p260, %rs526, 0;
	setp.lt.s32 	%p261, %r489, %r555;
	and.pred  	%p262, %p260, %p261;
	selp.b16 	%rs586, %rs586, %rs644, %p262;
	selp.b32 	%r489, %r489, %r555, %p262;
$L__BB12_38:
	setp.ne.s32 	%p263, %r412, 0;
	mov.u32 	%r555, %r489;
	mov.u16 	%rs644, %rs586;
	@%p263 bra 	$L__BB12_40;
	shr.u32 	%r463, %r1, 2;
	and.b32  	%r464, %r463, 248;
	mov.u32 	%r465, _ZZN3cub18CUB_300001_SM_10006detail6reduce28DeviceReduceSingleTileKernelINS2_10policy_hubINS0_12KeyValuePairIi6__halfEEiNS0_6ArgMaxEE10Policy1000EPS7_SB_iS8_NS2_20empty_problem_init_tIS7_EES7_N4cuda3std3__410__identityEEEvT0_T1_T2_T3_T4_T6_E12temp_storage;
	add.s32 	%r466, %r465, %r464;
	st.shared.u32 	[%r466+8], %r489;
	st.shared.u16 	[%r466+12], %rs586;
$L__BB12_40:
	bar.sync 	0;
	setp.ne.s32 	%p264, %r1, 0;
	@%p264 bra 	$L__BB12_192;
	ld.shared.u32 	%r491, [_ZZN3cub18CUB_300001_SM_10006detail6reduce28DeviceReduceSingleTileKernelINS2_10policy_hubINS0_12KeyValuePairIi6__halfEEiNS0_6ArgMaxEE10Policy1000EPS7_SB_iS8_NS2_20empty_problem_init_tIS7_EES7_N4cuda3std3__410__identityEEEvT0_T1_T2_T3_T4_T6_E12temp_storage+16];
	ld.shared.u16 	%rs588, [_ZZN3cub18CUB_300001_SM_10006detail6reduce28DeviceReduceSingleTileKernelINS2_10policy_hubINS0_12KeyValuePairIi6__halfEEiNS0_6ArgMaxEE10Policy1000EPS7_SB_iS8_NS2_20empty_problem_init_tIS7_EES7_N4cuda3std3__410__identityEEEvT0_T1_T2_T3_T4_T6_E12temp_storage+20];
	// begin inline asm
	{ .reg .pred __$temp3;
  setp.gt.f16  __$temp3, %rs588, %rs644;
  selp.u16 %rs529, 1, 0, __$temp3;}
	// end inline asm
	setp.ne.s16 	%p265, %rs529, 0;
	@%p265 bra 	$L__BB12_43;
	// begin inline asm
	{ .reg .pred __$temp3;
  setp.eq.f16  __$temp3, %rs644, %rs588;
  selp.u16 %rs532, 1, 0, __$temp3;}
	// end inline asm
	setp.ne.s16 	%p266, %rs532, 0;
	setp.lt.s32 	%p267, %r491, %r555;
	and.pred  	%p268, %p266, %p267;
	selp.b16 	%rs588, %rs588, %rs644, %p268;
	selp.b32 	%r491, %r491, %r555, %p268;
$L__BB12_43:
	ld.shared.u32 	%r492, [_ZZN3cub18CUB_300001_SM_10006detail6reduce28DeviceReduceSingleTileKernelINS2_10policy_hubINS0_12KeyValuePairIi6__halfEEiNS0_6ArgMaxEE10Policy1000EPS7_SB_iS8_NS2_20empty_problem_init_tIS7_EES7_N4cuda3std3__410__identityEEEvT0_T1_T2_T3_T4_T6_E12temp_storage+24];
	ld.shared.u16 	%rs589, [_ZZN3cub18CUB_300001_SM_10006detail6reduce28DeviceReduceSingleTileKernelINS2_10policy_hubINS0_12KeyValuePairIi6__halfEEiNS0_6ArgMaxEE10Policy1000EPS7_SB_iS8_NS2_20empty_problem_init_tIS7_EES7_N4cuda3std3__410__identityEEEvT0_T1_T2_T3_T4_T6_E12temp_storage+28];
	// begin inline asm
	{ .reg .pred __$temp3;
  setp.gt.f16  __$temp3, %rs589, %rs588;
  selp.u16 %rs535, 1, 0, __$temp3;}
	// end inline asm
	setp.ne.s16 	%p269, %rs535, 0;
	@%p269 bra 	$L__BB12_45;
	// begin inline asm
	{ .reg .pred __$temp3;
  setp.eq.f16  __$temp3, %rs588, %rs589;
  selp.u16 %rs538, 1, 0, __$temp3;}
	// end inline asm
	setp.ne.s16 	%p270, %rs538, 0;
	setp.lt.s32 	%p271, %r492, %r491;
	and.pred  	%p272, %p270, %p271;
	selp.b16 	%rs589, %rs589, %rs588, %p272;
	selp.b32 	%r492, %r492, %r491, %p272;
$L__BB12_45:
	ld.shared.u32 	%r493, [_ZZN3cub18CUB_300001_SM_10006detail6reduce28DeviceReduceSingleTileKernelINS2_10policy_hubINS0_12KeyValuePairIi6__halfEEiNS0_6ArgMaxEE10Policy1000EPS7_SB_iS8_NS2_20empty_problem_init_tIS7_EES7_N4cuda3std3__410__identityEEEvT0_T1_T2_T3_T4_T6_E12temp_storage+32];
	ld.shared.u16 	%rs590, [_ZZN3cub18CUB_300001_SM_10006detail6reduce28DeviceReduceSingleTileKernelINS2_10policy_hubINS0_12KeyValuePairIi6__halfEEiNS0_6ArgMaxEE10Policy1000EPS7_SB_iS8_NS2_20empty_problem_init_tIS7_EES7_N4cuda3std3__410__identityEEEvT0_T1_T2_T3_T4_T6_E12temp_storage+36];
	// begin inline asm
	{ .reg .pred __$temp3;
  setp.gt.f16  __$temp3, %rs590, %rs589;
  selp.u16 %rs541, 1, 0, __$temp3;}
	// end inline asm
	setp.ne.s16 	%p273, %rs541, 0;
	@%p273 bra 	$L__BB12_47;
	// begin inline asm
	{ .reg .pred __$temp3;
  setp.eq.f16  __$temp3, %rs589, %rs590;
  selp.u16 %rs544, 1, 0, __$temp3;}
	// end inline asm
	setp.ne.s16 	%p274, %rs544, 0;
	setp.lt.s32 	%p275, %r493, %r492;
	and.pred  	%p276, %p274, %p275;
	selp.b32 	%r493, %r493, %r492, %p276;
	selp.b16 	%rs590, %rs590, %rs589, %p276;
$L__BB12_47:
	ld.shared.u32 	%r494, [_ZZN3cub18CUB_300001_SM_10006detail6reduce28DeviceReduceSingleTileKernelINS2_10policy_hubINS0_12KeyValuePairIi6__halfEEiNS0_6ArgMaxEE10Policy1000EPS7_SB_iS8_NS2_20empty_problem_init_tIS7_EES7_N4cuda3std3__410__identityEEEvT0_T1_T2_T3_T4_T6_E12temp_storage+40];
	ld.shared.u16 	%rs591, [_ZZN3cub18CUB_300001_SM_10006detail6reduce28DeviceReduceSingleTileKernelINS2_10policy_hubINS0_12KeyValuePairIi6__halfEEiNS0_6ArgMaxEE10Policy1000EPS7_SB_iS8_NS2_20empty_problem_init_tIS7_EES7_N4cuda3std3__410__identityEEEvT0_T1_T2_T3_T4_T6_E12temp_storage+44];
	// begin inline asm
	{ .reg .pred __$temp3;
  setp.gt.f16  __$temp3, %rs591, %rs590;
  selp.u16 %rs547, 1, 0, __$temp3;}
	// end inline asm
	setp.ne.s16 	%p277, %rs547, 0;
	@%p277 bra 	$L__BB12_49;
	// begin inline asm
	{ .reg .pred __$temp3;
  setp.eq.f16  __$temp3, %rs590, %rs591;
  selp.u16 %rs550, 1, 0, __$temp3;}
	// end inline asm
	setp.ne.s16 	%p278, %rs550, 0;
	setp.lt.s32 	%p279, %r494, %r493;
	and.pred  	%p280, %p278, %p279;
	selp.b32 	%r494, %r494, %r493, %p280;
	selp.b16 	%rs591, %rs591, %rs590, %p280;
$L__BB12_49:
	ld.shared.u32 	%r495, [_ZZN3cub18CUB_300001_SM_10006detail6reduce28DeviceReduceSingleTileKernelINS2_10policy_hubINS0_12KeyValuePairIi6__halfEEiNS0_6ArgMaxEE10Policy1000EPS7_SB_iS8_NS2_20empty_problem_init_tIS7_EES7_N4cuda3std3__410__identityEEEvT0_T1_T2_T3_T4_T6_E12temp_storage+48];
	ld.shared.u16 	%rs592, [_ZZN3cub18CUB_300001_SM_10006detail6reduce28DeviceReduceSingleTileKernelINS2_10policy_hubINS0_12KeyValuePairIi6__halfEEiNS0_6ArgMaxEE10Policy1000EPS7_SB_iS8_NS2_20empty_problem_init_tIS7_EES7_N4cuda3std3__410__identityEEEvT0_T1_T2_T3_T4_T6_E12temp_storage+52];
	// begin inline asm
	{ .reg .pred __$temp3;
  setp.gt.f16  __$temp3, %rs592, %rs591;
  selp.u16 %rs553, 1, 0, __$temp3;}
	// end inline asm
	setp.ne.s16 	%p281, %rs553, 0;
	@%p281 bra 	$L__BB12_51;
	// begin inline asm
	{ .reg .pred __$temp3;
  setp.eq.f16  __$temp3, %rs591, %rs592;
  selp.u16 %rs556, 1, 0, __$temp3;}
	// end inline asm
	setp.ne.s16 	%p282, %rs556, 0;
	setp.lt.s32 	%p283, %r495, %r494;
	and.pred  	%p284, %p282, %p283;
	selp.b32 	%r495, %r495, %r494, %p284;
	selp.b16 	%rs592, %rs592, %rs591, %p284;
$L__BB12_51:
	ld.shared.u32 	%r496, [_ZZN3cub18CUB_300001_SM_10006detail6reduce28DeviceReduceSingleTileKernelINS2_10policy_hubINS0_12KeyValuePairIi6__halfEEiNS0_6ArgMaxEE10Policy1000EPS7_SB_iS8_NS2_20empty_problem_init_tIS7_EES7_N4cuda3std3__410__identityEEEvT0_T1_T2_T3_T4_T6_E12temp_storage+56];
	ld.shared.u16 	%rs593, [_ZZN3cub18CUB_300001_SM_10006detail6reduce28DeviceReduceSingleTileKernelINS2_10policy_hubINS0_12KeyValuePairIi6__halfEEiNS0_6ArgMaxEE10Policy1000EPS7_SB_iS8_NS2_20empty_problem_init_tIS7_EES7_N4cuda3std3__410__identityEEEvT0_T1_T2_T3_T4_T6_E12temp_storage+60];
	// begin inline asm
	{ .reg .pred __$temp3;
  setp.gt.f16  __$temp3, %rs593, %rs592;
  selp.u16 %rs559, 1, 0, __$temp3;}
	// end inline asm
	setp.ne.s16 	%p285, %rs559, 0;
	@%p285 bra 	$L__BB12_53;
	// begin inline asm
	{ .reg .pred __$temp3;
  setp.eq.f16  __$temp3, %rs592, %rs593;
  selp.u16 %rs562, 1, 0, __$temp3;}
	// end inline asm
	setp.ne.s16 	%p286, %rs562, 0;
	setp.lt.s32 	%p287, %r496, %r495;
	and.pred  	%p288, %p286, %p287;
	selp.b32 	%r496, %r496, %r495, %p288;
	selp.b16 	%rs593, %rs593, %rs592, %p288;
$L__BB12_53:
	ld.shared.u32 	%r555, [_ZZN3cub18CUB_300001_SM_10006detail6reduce28DeviceReduceSingleTileKernelINS2_10policy_hubINS0_12KeyValuePairIi6__halfEEiNS0_6ArgMaxEE10Policy1000EPS7_SB_iS8_NS2_20empty_problem_init_tIS7_EES7_N4cuda3std3__410__identityEEEvT0_T1_T2_T3_T4_T6_E12temp_storage+64];
	ld.shared.u16 	%rs644, [_ZZN3cub18CUB_300001_SM_10006detail6reduce28DeviceReduceSingleTileKernelINS2_10policy_hubINS0_12KeyValuePairIi6__halfEEiNS0_6ArgMaxEE10Policy1000EPS7_SB_iS8_NS2_20empty_problem_init_tIS7_EES7_N4cuda3std3__410__identityEEEvT0_T1_T2_T3_T4_T6_E12temp_storage+68];
	// begin inline asm
	{ .reg .pred __$temp3;
  setp.gt.f16  __$temp3, %rs644, %rs593;
  selp.u16 %rs565, 1, 0, __$temp3;}
	// end inline asm
	setp.ne.s16 	%p289, %rs565, 0;
	@%p289 bra 	$L__BB12_192;
	// begin inline asm
	{ .reg .pred __$temp3;
  setp.eq.f16  __$temp3, %rs593, %rs644;
  selp.u16 %rs568, 1, 0, __$temp3;}
	// end inline asm
	setp.ne.s16 	%p290, %rs568, 0;
	setp.lt.s32 	%p291, %r555, %r496;
	and.pred  	%p292, %p290, %p291;
	selp.b16 	%rs644, %rs644, %rs593, %p292;
	selp.b32 	%r555, %r555, %r496, %p292;
	bra.uni 	$L__BB12_192;
$L__BB12_55:
	// begin inline asm
	mov.u32 %r349, %laneid;
	// end inline asm
	and.b32  	%r360, %r1, 992;
	add.s32 	%r361, %r360, 32;
	setp.gt.s32 	%p174, %r361, %r221;
	not.b32 	%r362, %r360;
	add.s32 	%r363, %r221, %r362;
	selp.b32 	%r358, %r363, 31, %p174;
	mov.b32 	%r356, {%rs576, %rs417};
	mov.b32 	%r357, 1;
	mov.b32 	%r359, -1;
	// begin inline asm
	shfl.sync.down.b32 %r350, %r479, %r357, %r358, %r359;
	// end inline asm
	// begin inline asm
	shfl.sync.down.b32 %r355, %r356, %r357, %r358, %r359;
	// end inline asm
	cvt.u16.u32 	%rs59, %r355;
	setp.ge.s32 	%p175, %r349, %r358;
	mov.u32 	%r497, %r479;
	mov.u16 	%rs594, %rs576;
	@%p175 bra 	$L__BB12_58;
	// begin inline asm
	{ .reg .pred __$temp3;
  setp.gt.f16  __$temp3, %rs59, %rs576;
  selp.u16 %rs418, 1, 0, __$temp3;}
	// end inline asm
	setp.ne.s16 	%p176, %rs418, 0;
	mov.u32 	%r497, %r350;
	mov.u16 	%rs594, %rs59;
	@%p176 bra 	$L__BB12_58;
	// begin inline asm
	{ .reg .pred __$temp3;
  setp.eq.f16  __$temp3, %rs576, %rs59;
  selp.u16 %rs421, 1, 0, __$temp3;}
	// end inline asm
	setp.ne.s16 	%p177, %rs421, 0;
	setp.lt.s32 	%p178, %r350, %r479;
	and.pred  	%p179, %p177, %p178;
	selp.b32 	%r497, %r350, %r479, %p179;
	selp.b16 	%rs594, %rs59, %rs576, %p179;
$L__BB12_58:
	mov.b32 	%r370, {%rs594, %rs424};
	mov.b32 	%r371, 2;
	mov.b32 	%r373, -1;
	// begin inline asm
	shfl.sync.down.b32 %r364, %r497, %r371, %r358, %r373;
	// end inline asm
	// begin inline asm
	shfl.sync.down.b32 %r369, %r370, %r371, %r358, %r373;
	// end inline asm
	cvt.u16.u32 	%rs62, %r369;
	add.s32 	%r374, %r349, 2;
	setp.gt.s32 	%p180, %r374, %r358;
	mov.u32 	%r498, %r497;
	mov.u16 	%rs595, %rs594;
	@%p180 bra 	$L__BB12_61;
	// begin inline asm
	{ .reg .pred __$temp3;
  setp.gt.f16  __$temp3, %rs62, %rs594;
  selp.u16 %rs425, 1, 0, __$temp3;}
	// end inline asm
	setp.ne.s16 	%p181, %rs425, 0;
	mov.u32 	%r498, %r364;
	mov.u16 	%rs595, %rs62;
	@%p181 bra 	$L__BB12_61;
	// begin inline asm
	{ .reg .pred __$temp3;
  setp.eq.f16  __$temp3, %rs594, %rs62;
  selp.u16 %rs428, 1, 0, __$temp3;}
	// end inline asm
	setp.ne.s16 	%p182, %rs428, 0;
	setp.lt.s32 	%p183, %r364, %r497;
	and.pred  	%p184, %p182, %p183;
	selp.b32 	%r498, %r364, %r497, %p184;
	selp.b16 	%rs595, %rs62, %rs594, %p184;
$L__BB12_61:
	mov.b32 	%r381, {%rs595, %rs431};
	mov.b32 	%r382, 4;
	mov.b32 	%r384, -1;
	// begin inline asm
	shfl.sync.down.b32 %r375, %r498, %r382, %r358, %r384;
	// end inline asm
	// begin inline asm
	shfl.sync.down.b32 %r380, %r381, %r382, %r358, %r384;
	// end inline asm
	cvt.u16.u32 	%rs65, %r380;
	add.s32 	%r385, %r349, 4;
	setp.gt.s32 	%p185, %r385, %r358;
	mov.u32 	%r499, %r498;
	mov.u16 	%rs596, %rs595;
	@%p185 bra 	$L__BB12_64;
	// begin inline asm
	{ .reg .pred __$temp3;
  setp.gt.f16  __$temp3, %rs65, %rs595;
  selp.u16 %rs432, 1, 0, __$temp3;}
	// end inline asm
	setp.ne.s16 	%p186, %rs432, 0;
	mov.u32 	%r499, %r375;
	mov.u16 	%rs596, %rs65;
	@%p186 bra 	$L__BB12_64;
	// begin inline asm
	{ .reg .pred __$temp3;
  setp.eq.f16  __$temp3, %rs595, %rs65;
  selp.u16 %rs435, 1, 0, __$temp3;}
	// end inline asm
	setp.ne.s16 	%p187, %rs435, 0;
	setp.lt.s32 	%p188, %r375, %r498;
	and.pred  	%p189, %p187, %p188;
	selp.b32 	%r499, %r375, %r498, %p189;
	selp.b16 	%rs596, %rs65, %rs595, %p189;
$L__BB12_64:
	mov.b32 	%r392, {%rs596, %rs438};
	mov.b32 	%r393, 8;
	mov.b32 	%r395, -1;
	// begin inline asm
	shfl.sync.down.b32 %r386, %r499, %r393, %r358, %r395;
	// end inline asm
	// begin inline asm
	shfl.sync.down.b32 %r391, %r392, %r393, %r358, %r395;
	// end inline asm
	cvt.u16.u32 	%rs68, %r391;
	add.s32 	%r396, %r349, 8;
	setp.gt.s32 	%p190, %r396, %r358;
	mov.u32 	%r500, %r499;
	mov.u16 	%rs597, %rs596;
	@%p190 bra 	$L__BB12_67;
	// begin inline asm
	{ .reg .pred __$temp3;
  setp.gt.f16  __$temp3, %rs68, %rs596;
  selp.u16 %rs439, 1, 0, __$temp3;}
	// end inline asm
	setp.ne.s16 	%p191, %rs439, 0;
	mov.u32 	%r500, %r386;
	mov.u16 	%rs597, %rs68;
	@%p191 bra 	$L__BB12_67;
	// begin inline asm
	{ .reg .pred __$temp3;
  setp.eq.f16  __$temp3, %rs596, %rs68;
  selp.u16 %rs442, 1, 0, __$temp3;}
	// end inline asm
	setp.ne.s16 	%p192, %rs442, 0;
	setp.lt.s32 	%p193, %r386, %r499;
	and.pred  	%p194, %p192, %p193;
	selp.b32 	%r500, %r386, %r499, %p194;
	selp.b16 	%rs597, %rs68, %rs596, %p194;
$L__BB12_67:
	mov.b32 	%r403, {%rs597, %rs445};
	mov.b32 	%r404, 16;
	mov.b32 	%r406, -1;
	// begin inline asm
	shfl.sync.down.b32 %r397, %r500, %r404, %r358, %r406;
	// end inline asm
	// begin inline asm
	shfl.sync.down.b32 %r402, %r403, %r404, %r358, %r406;
	// end inline asm
	cvt.u16.u32 	%rs71, %r402;
	add.s32 	%r407, %r349, 16;
	setp.gt.s32 	%p195, %r407, %r358;
	mov.u32 	%r555, %r500;
	mov.u16 	%rs644, %rs597;
	@%p195 bra 	$L__BB12_70;
	// begin inline asm
	{ .reg .pred __$temp3;
  setp.gt.f16  __$temp3, %rs71, %rs597;
  selp.u16 %rs446, 1, 0, __$temp3;}
	// end inline asm
	setp.ne.s16 	%p196, %rs446, 0;
	mov.u32 	%r555, %r397;
	mov.u16 	%rs644, %rs71;
	@%p196 bra 	$L__BB12_70;
	// begin inline asm
	{ .reg .pred __$temp3;
  setp.eq.f16  __$temp3, %rs597, %rs71;
  selp.u16 %rs449, 1, 0, __$temp3;}
	// end inline asm
	setp.ne.s16 	%p197, %rs449, 0;
	setp.lt.s32 	%p198, %r397, %r500;
	and.pred  	%p199, %p197, %p198;
	selp.b32 	%r555, %r397, %r500, %p199;
	selp.b16 	%rs644, %rs71, %rs597, %p199;
$L__BB12_70:
	setp.ne.s32 	%p200, %r349, 0;
	@%p200 bra 	$L__BB12_72;
	shr.u32 	%r408, %r1, 2;
	and.b32  	%r409, %r408, 248;
	mov.u32 	%r410, _ZZN3cub18CUB_300001_SM_10006detail6reduce28DeviceReduceSingleTileKernelINS2_10policy_hubINS0_12KeyValuePairIi6__halfEEiNS0_6ArgMaxEE10Policy1000EPS7_SB_iS8_NS2_20empty_problem_init_tIS7_EES7_N4cuda3std3__410__identityEEEvT0_T1_T2_T3_T4_T6_E12temp_storage;
	add.s32 	%r411, %r410, %r409;
	st.shared.u32 	[%r411+8], %r555;
	st.shared.u16 	[%r411+12], %rs644;
$L__BB12_72:
	bar.sync 	0;
	setp.ne.s32 	%p201, %r1, 0;
	setp.lt.s32 	%p202, %r221, 33;
	or.pred  	%p203, %p201, %p202;
	@%p203 bra 	$L__BB12_192;
	ld.shared.u32 	%r502, [_ZZN3cub18CUB_300001_SM_10006detail6reduce28DeviceReduceSingleTileKernelINS2_10policy_hubINS0_12KeyValuePairIi6__halfEEiNS0_6ArgMaxEE10Policy1000EPS7_SB_iS8_NS2_20empty_problem_init_tIS7_EES7_N4cuda3std3__410__identityEEEvT0_T1_T2_T3_T4_T6_E12temp_storage+16];
	ld.shared.u16 	%rs599, [_ZZN3cub18CUB_300001_SM_10006detail6reduce28DeviceReduceSingleTileKernelINS2_10policy_hubINS0_12KeyValuePairIi6__halfEEiNS0_6ArgMaxEE10Policy1000EPS7_SB_iS8_NS2_20empty_problem_init_tIS7_EES7_N4cuda3std3__410__identityEEEvT0_T1_T2_T3_T4_T6_E12temp_storage+20];
	// begin inline asm
	{ .reg .pred __$temp3;
  setp.gt.f16  __$temp3, %rs599, %rs644;
  selp.u16 %rs452, 1, 0, __$temp3;}
	// end inline asm
	setp.ne.s16 	%p204, %rs452, 0;
	@%p204 bra 	$L__BB12_75;
	// begin inline asm
	{ .reg .pred __$temp3;
  setp.eq.f16  __$temp3, %rs644, %rs599;
  selp.u16 %rs455, 1, 0, __$temp3;}
	// end inline asm
	setp.ne.s16 	%p205, %rs455, 0;
	setp.lt.s32 	%p206, %r502, %r555;
	and.pred  	%p207, %p205, %p206;
	selp.b32 	%r502, %r502, %r555, %p207;
	selp.b16 	%rs599, %rs599, %rs644, %p207;
$L__BB12_75:
	setp.lt.u32 	%p208, %r221, 65;
	mov.u16 	%rs644, %rs599;
	mov.u32 	%r555, %r502;
	@%p208 bra 	$L__BB12_192;
	ld.shared.u32 	%r555, [_ZZN3cub18CUB_300001_SM_10006detail6reduce28DeviceReduceSingleTileKernelINS2_10policy_hubINS0_12KeyValuePairIi6__halfEEiNS0_6ArgMaxEE10Policy1000EPS7_SB_iS8_NS2_20empty_problem_init_tIS7_EES7_N4cuda3std3__410__identityEEEvT0_T1_T2_T3_T4_T6_E12temp_storage+24];
	ld.shared.u16 	%rs644, [_ZZN3cub18CUB_300001_SM_10006detail6reduce28DeviceReduceSingleTileKernelINS2_10policy_hubINS0_12KeyValuePairIi6__halfEEiNS0_6ArgMaxEE10Policy1000EPS7_SB_iS8_NS2_20empty_problem_init_tIS7_EES7_N4cuda3std3__410__identityEEEvT0_T1_T2_T3_T4_T6_E12temp_storage+28];
	// begin inline asm
	{ .reg .pred __$temp3;
  setp.gt.f16  __$temp3, %rs644, %rs599;
  selp.u16 %rs458, 1, 0, __$temp3;}
	// end inline asm
	setp.ne.s16 	%p209, %rs458, 0;
	@%p209 bra 	$L__BB12_78;
	// begin inline asm
	{ .reg .pred __$temp3;
  setp.eq.f16  __$temp3, %rs599, %rs644;
  selp.u16 %rs461, 1, 0, __$temp3;}
	// end inline asm
	setp.ne.s16 	%p210, %rs461, 0;
	setp.lt.s32 	%p211, %r555, %r502;
	and.pred  	%p212, %p210, %p211;
	selp.b32 	%r555, %r555, %r502, %p212;
	selp.b16 	%rs644, %rs644, %rs599, %p212;
$L__BB12_78:
	setp.lt.u32 	%p213, %r221, 97;
	@%p213 bra 	$L__BB12_192;
	ld.shared.u32 	%r504, [_ZZN3cub18CUB_300001_SM_10006detail6reduce28DeviceReduceSingleTileKernelINS2_10policy_hubINS0_12KeyValuePairIi6__halfEEiNS0_6ArgMaxEE10Policy1000EPS7_SB_iS8_NS2_20empty_problem_init_tIS7_EES7_N4cuda3std3__410__identityEEEvT0_T1_T2_T3_T4_T6_E12temp_storage+32];
	ld.shared.u16 	%rs601, [_ZZN3cub18CUB_300001_SM_10006detail6reduce28DeviceReduceSingleTileKernelINS2_10policy_hubINS0_12KeyValuePairIi6__halfEEiNS0_6ArgMaxEE10Policy1000EPS7_SB_iS8_NS2_20empty_problem_init_tIS7_EES7_N4cuda3std3__410__identityEEEvT0_T1_T2_T3_T4_T6_E12temp_storage+36];
	// begin inline asm
	{ .reg .pred __$temp3;
  setp.gt.f16  __$temp3, %rs601, %rs644;
  selp.u16 %rs464, 1, 0, __$temp3;}
	// end inline asm
	setp.ne.s16 	%p214, %rs464, 0;
	@%p214 bra 	$L__BB12_81;
	// begin inline asm
	{ .reg .pred __$temp3;
  setp.eq.f16  __$temp3, %rs644, %rs601;
  selp.u16 %rs467, 1, 0, __$temp3;}
	// end inline asm
	setp.ne.s16 	%p215, %rs467, 0;
	setp.lt.s32 	%p216, %r504, %r555;
	and.pred  	%p217, %p215, %p216;
	selp.b32 	%r504, %r504, %r555, %p217;
	selp.b16 	%rs601, %rs601, %rs644, %p217;
$L__BB12_81:
	setp.lt.u32 	%p218, %r221, 129;
	mov.u16 	%rs644, %rs601;
	mov.u32 	%r555, %r504;
	@%p218 bra 	$L__BB12_192;
	ld.shared.u32 	%r555, [_ZZN3cub18CUB_300001_SM_10006detail6reduce28DeviceReduceSingleTileKernelINS2_10policy_hubINS0_12KeyValuePairIi6__halfEEiNS0_6ArgMaxEE10Policy1000EPS7_SB_iS8_NS2_20empty_problem_init_tIS7_EES7_N4cuda3std3__410__identityEEEvT0_T1_T2_T3_T4_T6_E12temp_storage+40];
	ld.shared.u16 	%rs644, [_ZZN3cub18CUB_300001_SM_10006detail6reduce28DeviceReduceSingleTileKernelINS2_10policy_hubINS0_12KeyValuePairIi6__halfEEiNS0_6ArgMaxEE10Policy1000EPS7_SB_iS8_NS2_20empty_problem_init_tIS7_EES7_N4cuda3std3__410__identityEEEvT0_T1_T2_T3_T4_T6_E12temp_storage+44];
	// begin inline asm
	{ .reg .pred __$temp3;
  setp.gt.f16  __$temp3, %rs644, %rs601;
  selp.u16 %rs470, 1, 0, __$temp3;}
	// end inline asm
	setp.ne.s16 	%p219, %rs470, 0;
	@%p219 bra 	$L__BB12_84;
	// begin inline asm
	{ .reg .pred __$temp3;
  setp.eq.f16  __$temp3, %rs601, %rs644;
  selp.u16 %rs473, 1, 0, __$temp3;}
	// end inline asm
	setp.ne.s16 	%p220, %rs473, 0;
	setp.lt.s32 	%p221, %r555, %r504;
	and.pred  	%p222, %p220, %p221;
	selp.b32 	%r555, %r555, %r504, %p222;
	selp.b16 	%rs644, %rs644, %rs601, %p222;
$L__BB12_84:
	setp.lt.u32 	%p223, %r221, 161;
	@%p223 bra 	$L__BB12_192;
	ld.shared.u32 	%r506, [_ZZN3cub18CUB_300001_SM_10006detail6reduce28DeviceReduceSingleTileKernelINS2_10policy_hubINS0_12KeyValuePairIi6__halfEEiNS0_6ArgMaxEE10Policy1000EPS7_SB_iS8_NS2_20empty_problem_init_tIS7_EES7_N4cuda3std3__410__identityEEEvT0_T1_T2_T3_T4_T6_E12temp_storage+48];
	ld.shared.u16 	%rs603, [_ZZN3cub18CUB_300001_SM_10006detail6reduce28DeviceReduceSingleTileKernelINS2_10policy_hubINS0_12KeyValuePairIi6__halfEEiNS0_6ArgMaxEE10Policy1000EPS7_SB_iS8_NS2_20empty_problem_init_tIS7_EES7_N4cuda3std3__410__identityEEEvT0_T1_T2_T3_T4_T6_E12temp_storage+52];
	// begin inline asm
	{ .reg .pred __$temp3;
  setp.gt.f16  __$temp3, %rs603, %rs644;
  selp.u16 %rs476, 1, 0, __$temp3;}
	// end inline asm
	setp.ne.s16 	%p224, %rs476, 0;
	@%p224 bra 	$L__BB12_87;
	// begin inline asm
	{ .reg .pred __$temp3;
  setp.eq.f16  __$temp3, %rs644, %rs603;
  selp.u16 %rs479, 1, 0, __$temp3;}
	// end inline asm
	setp.ne.s16 	%p225, %rs479, 0;
	setp.lt.s32 	%p226, %r506, %r555;
	and.pred  	%p227, %p225, %p226;
	selp.b32 	%r506, %r506, %r555, %p227;
	selp.b16 	%rs603, %rs603, %rs644, %p227;
$L__BB12_87:
	setp.lt.u32 	%p228, %r221, 193;
	mov.u16 	%rs644, %rs603;
	mov.u32 	%r555, %r506;
	@%p228 bra 	$L__BB12_192;
	ld.shared.u32 	%r507, [_ZZN3cub18CUB_300001_SM_10006detail6reduce28DeviceReduceSingleTileKernelINS2_10policy_hubINS0_12KeyValuePairIi6__halfEEiNS0_6ArgMaxEE10Policy1000EPS7_SB_iS8_NS2_20empty_problem_init_tIS7_EES7_N4cuda3std3__410__identityEEEvT0_T1_T2_T3_T4_T6_E12temp_storage+56];
	ld.shared.u16 	%rs604, [_ZZN3cub18CUB_300001_SM_10006detail6reduce28DeviceReduceSingleTileKernelINS2_10policy_hubINS0_12KeyValuePairIi6__halfEEiNS0_6ArgMaxEE10Policy1000EPS7_SB_iS8_NS2_20empty_problem_init_tIS7_EES7_N4cuda3std3__410__identityEEEvT0_T1_T2_T3_T4_T6_E12temp_storage+60];
	// begin inline asm
	{ .reg .pred __$temp3;
  setp.gt.f16  __$temp3, %rs604, %rs603;
  selp.u16 %rs482, 1, 0, __$temp3;}
	// end inline asm
	setp.ne.s16 	%p229, %rs482, 0;
	@%p229 bra 	$L__BB12_90;
	// begin inline asm
	{ .reg .pred __$temp3;
  setp.eq.f16  __$temp3, %rs603, %rs604;
  selp.u16 %rs485, 1, 0, __$temp3;}
	// end inline asm
	setp.ne.s16 	%p230, %rs485, 0;
	setp.lt.s32 	%p231, %r507, %r506;
	and.pred  	%p232, %p230, %p231;
	selp.b32 	%r507, %r507, %r506, %p232;
	selp.b16 	%rs604, %rs604, %rs603, %p232;
$L__BB12_90:
	setp.lt.u32 	%p233, %r221, 225;
	mov.u16 	%rs644, %rs604;
	mov.u32 	%r555, %r507;
	@%p233 bra 	$L__BB12_192;
	ld.shared.u32 	%r555, [_ZZN3cub18CUB_300001_SM_10006detail6reduce28DeviceReduceSingleTileKernelINS2_10policy_hubINS0_12KeyValuePairIi6__halfEEiNS0_6ArgMaxEE10Policy1000EPS7_SB_iS8_NS2_20empty_problem_init_tIS7_EES7_N4cuda3std3__410__identityEEEvT0_T1_T2_T3_T4_T6_E12temp_storage+64];
	ld.shared.u16 	%rs644, [_ZZN3cub18CUB_300001_SM_10006detail6reduce28DeviceReduceSingleTileKernelINS2_10policy_hubINS0_12KeyValuePairIi6__halfEEiNS0_6ArgMaxEE10Policy1000EPS7_SB_iS8_NS2_20empty_problem_init_tIS7_EES7_N4cuda3std3__410__identityEEEvT0_T1_T2_T3_T4_T6_E12temp_storage+68];
	// begin inline asm
	{ .reg .pred __$temp3;
  setp.gt.f16  __$temp3, %rs644, %rs604;
  selp.u16 %rs488, 1, 0, __$temp3;}
	// end inline asm
	setp.ne.s16 	%p234, %rs488, 0;
	@%p234 bra 	$L__BB12_192;
	// begin inline asm
	{ .reg .pred __$temp3;
  setp.eq.f16  __$temp3, %rs604, %rs644;
  selp.u16 %rs491, 1, 0, __$temp3;}
	// end inline asm
	setp.ne.s16 	%p235, %rs491, 0;
	setp.lt.s32 	%p236, %r555, %r507;
	and.pred  	%p237, %p235, %p236;
	selp.b16 	%rs644, %rs644, %rs604, %p237;
	selp.b32 	%r555, %r555, %r507, %p237;
	bra.uni 	$L__BB12_192;
$L__BB12_93:
	mov.u32 	%r109, %tid.x;
	mul.wide.u32 	%rd28, %r109, 8;
	add.s64 	%rd12, %rd10, %rd28;
	// begin inline asm
	ld.global.nc.u32 %r517, [%rd12];
	// end inline asm
	add.s64 	%rd13, %rd12, 4;
	// begin inline asm
	ld.global.nc.u32 %r224, [%rd13];
	// end inline asm
	cvt.u16.u32 	%rs613, %r224;
	add.s64 	%rd14, %rd12, 2048;
	// begin inline asm
	ld.global.nc.u32 %r225, [%rd14];
	// end inline asm
	add.s64 	%rd15, %rd12, 2052;
	// begin inline asm
	ld.global.nc.u32 %r226, [%rd15];
	// end inline asm
	cvt.u16.u32 	%rs95, %r226;
	add.s64 	%rd16, %rd12, 4096;
	// begin inline asm
	ld.global.nc.u32 %r227, [%rd16];
	// end inline asm
	add.s64 	%rd17, %rd12, 4100;
	// begin inline asm
	ld.global.nc.u32 %r228, [%rd17];
	// end inline asm
	cvt.u16.u32 	%rs96, %r228;
	add.s64 	%rd18, %rd12, 6144;
	// begin inline asm
	ld.global.nc.u32 %r229, [%rd18];
	// end inline asm
	add.s64 	%rd19, %rd12, 6148;
	// begin inline asm
	ld.global.nc.u32 %r230, [%rd19];
	// end inline asm
	cvt.u16.u32 	%rs97, %r230;
	add.s64 	%rd20, %rd12, 8192;
	// begin inline asm
	ld.global.nc.u32 %r231, [%rd20];
	// end inline asm
	add.s64 	%rd21, %rd12, 8196;
	// begin inline asm
	ld.global.nc.u32 %r232, [%rd21];
	// end inline asm
	cvt.u16.u32 	%rs98, %r232;
	add.s64 	%rd22, %rd12, 10240;
	// begin inline asm
	ld.global.nc.u32 %r233, [%rd22];
	// end inline asm
	add.s64 	%rd23, %rd12, 10244;
	// begin inline asm
	ld.global.nc.u32 %r234, [%rd23];
	// end inline asm
	cvt.u16.u32 	%rs99, %r234;
	add.s64 	%rd24, %rd12, 12288;
	// begin inline asm
	ld.global.nc.u32 %r235, [%rd24];
	// end inline asm
	add.s64 	%rd25, %rd12, 12292;
	// begin inline asm
	ld.global.nc.u32 %r236, [%rd25];
	// end inline asm
	cvt.u16.u32 	%rs100, %r236;
	add.s64 	%rd26, %rd12, 14336;
	// begin inline asm
	ld.global.nc.u32 %r237, [%rd26];
	// end inline asm
	add.s64 	%rd27, %rd12, 14340;
	// begin inline asm
	ld.global.nc.u32 %r238, [%rd27];
	// end inline asm
	cvt.u16.u32 	%rs101, %r238;
	// begin inline asm
	{ .reg .pred __$temp3;
  setp.gt.f16  __$temp3, %rs95, %rs613;
  selp.u16 %rs187, 1, 0, __$temp3;}
	// end inline asm
	setp.ne.s16 	%p3, %rs187, 0;
	@%p3 bra 	$L__BB12_95;
	// begin inline asm
	{ .reg .pred __$temp3;
  setp.eq.f16  __$temp3, %rs613, %rs95;
  selp.u16 %rs190, 1, 0, __$temp3;}
	// end inline asm
	setp.eq.s16 	%p4, %rs190, 0;
	setp.ge.s32 	%p5, %r225, %r517;
	or.pred  	%p6, %p4, %p5;
	@%p6 bra 	$L__BB12_96;
$L__BB12_95:
	mov.u32 	%r517, %r225;
	mov.u16 	%rs613, %rs95;
$L__BB12_96:
	// begin inline asm
	{ .reg .pred __$temp3;
  setp.gt.f16  __$temp3, %rs96, %rs613;
  selp.u16 %rs193, 1, 0, __$temp3;}
	// end inline asm
	setp.ne.s16 	%p7, %rs193, 0;
	@%p7 bra 	$L__BB12_98;
	// begin inline asm
	{ .reg .pred __$temp3;
  setp.eq.f16  __$temp3, %rs613, %rs96;
  selp.u16 %rs196, 1, 0, __$temp3;}
	// end inline asm
	setp.eq.s16 	%p8, %rs196, 0;
	setp.ge.s32 	%p9, %r227, %r517;
	or.pred  	%p10, %p8, %p9;
	@%p10 bra 	$L__BB12_99;
$L__BB12_98:
	mov.u32 	%r517, %r227;
	mov.u16 	%rs613, %rs96;
$L__BB12_99:
	// begin inline asm
	{ .reg .pred __$temp3;
  setp.gt.f16  __$temp3, %rs97, %rs613;
  selp.u16 %rs199, 1, 0, __$temp3;}
	// end inline asm
	setp.ne.s16 	%p11, %rs199, 0;
	@%p11 bra 	$L__BB12_101;
	// begin inline asm
	{ .reg .pred __$temp3;
  setp.eq.f16  __$temp3, %rs613, %rs97;
  selp.u16 %rs202, 1, 0, __$temp3;}
	// end inline asm
	setp.eq.s16 	%p12, %rs202, 0;
	setp.ge.s32 	%p13, %r229, %r517;
	or.pred  	%p14, %p12, %p13;
	@%p14 bra 	$L__BB12_102;
$L__BB12_101:
	mov.u32 	%r517, %r229;
	mov.u16 	%rs613, %rs97;
$L__BB12_102:
	// begin inline asm
	{ .reg .pred __$temp3;
  setp.gt.f16  __$temp3, %rs98, %rs613;
  selp.u16 %rs205, 1, 0, __$temp3;}
	// end inline asm
	setp.ne.s16 	%p15, %rs205, 0;
	@%p15 bra 	$L__BB12_104;
	// begin inline asm
	{ .reg .pred __$temp3;
  setp.eq.f16  __$temp3, %rs613, %rs98;
  selp.u16 %rs208, 1, 0, __$temp3;}
	// end inline asm
	setp.eq.s16 	%p16, %rs208, 0;
	setp.ge.s32 	%p17, %r231, %r517;
	or.pred  	%p18, %p16, %p17;
	@%p18 bra 	$L__BB12_105;
$L__BB12_104:
	mov.u32 	%r517, %r231;
	mov.u16 	%rs613, %rs98;
$L__BB12_105:
	// begin inline asm
	{ .reg .pred __$temp3;
  setp.gt.f16  __$temp3, %rs99, %rs613;
  selp.u16 %rs211, 1, 0, __$temp3;}
	// end inline asm
	setp.ne.s16 	%p19, %rs211, 0;
	@%p19 bra 	$L__BB12_107;
	// begin inline asm
	{ .reg .pred __$temp3;
  setp.eq.f16  __$temp3, %rs613, %rs99;
  selp.u16 %rs214, 1, 0, __$temp3;}
	// end inline asm
	setp.eq.s16 	%p20, %rs214, 0;
	setp.ge.s32 	%p21, %r233, %r517;
	or.pred  	%p22, %p20, %p21;
	@%p22 bra 	$L__BB12_108;
$L__BB12_107:
	mov.u32 	%r517, %r233;
	mov.u16 	%rs613, %rs99;
$L__BB12_108:
	// begin inline asm
	{ .reg .pred __$temp3;
  setp.gt.f16  __$temp3, %rs100, %rs613;
  selp.u16 %rs217, 1, 0, __$temp3;}
	// end inline asm
	setp.ne.s16 	%p23, %rs217, 0;
	@%p23 bra 	$L__BB12_110;
	// begin inline asm
	{ .reg .pred __$temp3;
  setp.eq.f16  __$temp3, %rs613, %rs100;
  selp.u16 %rs220, 1, 0, __$temp3;}
	// end inline asm
	setp.eq.s16 	%p24, %rs220, 0;
	setp.ge.s32 	%p25, %r235, %r517;
	or.pred  	%p26, %p24, %p25;
	@%p26 bra 	$L__BB12_111;
$L__BB12_110:
	mov.u32 	%r517, %r235;
	mov.u16 	%rs613, %rs100;
$L__BB12_111:
	// begin inline asm
	{ .reg .pred __$temp3;
  setp.gt.f16  __$temp3, %rs101, %rs613;
  selp.u16 %rs223, 1, 0, __$temp3;}
	// end inline asm
	setp.ne.s16 	%p27, %rs223, 0;
	@%p27 bra 	$L__BB12_113;
	// begin inline asm
	{ .reg .pred __$temp3;
  setp.eq.f16  __$temp3, %rs613, %rs101;
  selp.u16 %rs226, 1, 0, __$temp3;}
	// end inline asm
	setp.eq.s16 	%p28, %rs226, 0;
	setp.ge.s32 	%p29, %r237, %r517;
	or.pred  	%p30, %p28, %p29;
	@%p30 bra 	$L__BB12_114;
$L__BB12_113:
	mov.u32 	%r517, %r237;
	mov.u16 	%rs613, %rs101;
$L__BB12_114:
	setp.lt.u32 	%p31, %r221, 4096;
	mov.b32 	%r526, 2048;
	@%p31 bra 	$L__BB12_142;
	add.s32 	%r125, %r221, -2048;
	mov.b32 	%r526, 2048;
$L__BB12_116:
	mul.wide.s32 	%rd45, %r526, 8;
	add.s64 	%rd29, %rd12, %rd45;
	// begin inline asm
	ld.global.nc.u32 %r241, [%rd29];
	// end inline asm
	add.s64 	%rd30, %rd29, 4;
	// begin inline asm
	ld.global.nc.u32 %r242, [%rd30];
	// end inline asm
	cvt.u16.u32 	%rs110, %r242;
	add.s64 	%rd31, %rd29, 2048;
	// begin inline asm
	ld.global.nc.u32 %r243, [%rd31];
	// end inline asm
	add.s64 	%rd32, %rd29, 2052;
	// begin inline asm
	ld.global.nc.u32 %r244, [%rd32];
	// end inline asm
	cvt.u16.u32 	%rs111, %r244;
	add.s64 	%rd33, %rd29, 4096;
	// begin inline asm
	ld.global.nc.u32 %r245, [%rd33];
	// end inline asm
	add.s64 	%rd34, %rd29, 4100;
	// begin inline asm
	ld.global.nc.u32 %r246, [%rd34];
	// end inline asm
	cvt.u16.u32 	%rs112, %r246;
	add.s64 	%rd35, %rd29, 6144;
	// begin inline asm
	ld.global.nc.u32 %r247, [%rd35];
	// end inline asm
	add.s64 	%rd36, %rd29, 6148;
	// begin inline asm
	ld.global.nc.u32 %r248, [%rd36];
	// end inline asm
	cvt.u16.u32 	%rs113, %r248;
	add.s64 	%rd37, %rd29, 8192;
	// begin inline asm
	ld.global.nc.u32 %r249, [%rd37];
	// end inline asm
	add.s64 	%rd38, %rd29, 8196;
	// begin inline asm
	ld.global.nc.u32 %r250, [%rd38];
	// end inline asm
	cvt.u16.u32 	%rs114, %r250;
	add.s64 	%rd39, %rd29, 10240;
	// begin inline asm
	ld.global.nc.u32 %r251, [%rd39];
	// end inline asm
	add.s64 	%rd40, %rd29, 10244;
	// begin inline asm
	ld.global.nc.u32 %r252, [%rd40];
	// end inline asm
	cvt.u16.u32 	%rs115, %r252;
	add.s64 	%rd41, %rd29, 12288;
	// begin inline asm
	ld.global.nc.u32 %r253, [%rd41];
	// end inline asm
	add.s64 	%rd42, %rd29, 12292;
	// begin inline asm
	ld.global.nc.u32 %r254, [%rd42];
	// end inline asm
	cvt.u16.u32 	%rs116, %r254;
	add.s64 	%rd43, %rd29, 14336;
	// begin inline asm
	ld.global.nc.u32 %r255, [%rd43];
	// end inline asm
	add.s64 	%rd44, %rd29, 14340;
	// begin inline asm
	ld.global.nc.u32 %r256, [%rd44];
	// end inline asm
	cvt.u16.u32 	%rs117, %r256;
	// begin inline asm
	{ .reg .pred __$temp3;
  setp.gt.f16  __$temp3, %rs110, %rs613;
  selp.u16 %rs229, 1, 0, __$temp3;}
	// end inline asm
	setp.ne.s16 	%p32, %rs229, 0;
	@%p32 bra 	$L__BB12_118;
	// begin inline asm
	{ .reg .pred __$temp3;
  setp.eq.f16  __$temp3, %rs613, %rs110;
  selp.u16 %rs232, 1, 0, __$temp3;}
	// end inline asm
	setp.eq.s16 	%p33, %rs232, 0;
	setp.ge.s32 	%p34, %r241, %r517;
	or.pred  	%p35, %p33, %p34;
	@%p35 bra 	$L__BB12_119;
$L__BB12_118:
	mov.u32 	%r517, %r241;
	mov.u16 	%rs613, %rs110;
$L__BB12_119:
	// begin inline asm
	{ .reg .pred __$temp3;
  setp.gt.f16  __$temp3, %rs111, %rs613;
  selp.u16 %rs235, 1, 0, __$temp3;}
	// end inline asm
	setp.ne.s16 	%p36, %rs235, 0;
	@%p36 bra 	$L__BB12_121;
	// begin inline asm
	{ .reg .pred __$temp3;
  setp.eq.f16  __$temp3, %rs613, %rs111;
  selp.u16 %rs238, 1, 0, __$temp3;}
	// end inline asm
	setp.eq.s16 	%p37, %rs238, 0;
	setp.ge.s32 	%p38, %r243, %r517;
	or.pred  	%p39, %p37, %p38;
	@%p39 bra 	$L__BB12_122;
$L__BB12_121:
	mov.u32 	%r517, %r243;
	mov.u16 	%rs613, %rs111;
$L__BB12_122:
	// begin inline asm
	{ .reg .pred __$temp3;
  setp.gt.f16  __$temp3, %rs112, %rs613;
  selp.u16 %rs241, 1, 0, __$temp3;}
	// end inline asm
	setp.ne.s16 	%p40, %rs241, 0;
	@%p40 bra 	$L__BB12_124;
	// begin inline asm
	{ .reg .pred __$temp3;
  setp.eq.f16  __$temp3, %rs613, %rs112;
  selp.u16 %rs244, 1, 0, __$temp3;}
	// end inline asm
	setp.eq.s16 	%p41, %rs244, 0;
	setp.ge.s32 	%p42, %r245, %r517;
	or.pred  	%p43, %p41, %p42;
	@%p43 bra 	$L__BB12_125;
$L__BB12_124:
	mov.u32 	%r517, %r245;
	mov.u16 	%rs613, %rs112;
$L__BB12_125:
	// begin inline asm
	{ .reg .pred __$temp3;
  setp.gt.f16  __$temp3, %rs113, %rs613;
  selp.u16 %rs247, 1, 0, __$temp3;}
	// end inline asm
	setp.ne.s16 	%p44, %rs247, 0;
	@%p44 bra 	$L__BB12_127;
	// begin inline asm
	{ .reg .pred __$temp3;
  setp.eq.f16  __$temp3, %rs613, %rs113;
  selp.u16 %rs250, 1, 0, __$temp3;}
	// end inline asm
	setp.eq.s16 	%p45, %rs250, 0;
	setp.ge.s32 	%p46, %r247, %r517;
	or.pred  	%p47, %p45, %p46;
	@%p47 bra 	$L__BB12_128;
$L__BB12_127:
	mov.u32 	%r517, %r247;
	mov.u16 	%rs613, %rs113;
$L__BB12_128:
	// begin inline asm
	{ .reg .pred __$temp3;
  setp.gt.f16  __$temp3, %rs114, %rs613;
  selp.u16 %rs253, 1, 0, __$temp3;}
	// end inline asm
	setp.ne.s16 	%p48, %rs253, 0;
	@%p48 bra 	$L__BB12_130;
	// begin inline asm
	{ .reg .pred __$temp3;
  setp.eq.f16  __$temp3, %rs613, %rs114;
  selp.u16 %rs256, 1, 0, __$temp3;}
	// end inline asm
	setp.eq.s16 	%p49, %rs256, 0;
	setp.ge.s32 	%p50, %r249, %r517;
	or.pred  	%p51, %p49, %p50;
	@%p51 bra 	$L__BB12_131;
$L__BB12_130:
	mov.u32 	%r517, %r249;
	mov.u16 	%rs613, %rs114;
$L__BB12_131:
	// begin inline asm
	{ .reg .pred __$temp3;
  setp.gt.f16  __$temp3, %rs115, %rs613;
  selp.u16 %rs259, 1, 0, __$temp3;}
	// end inline asm
	setp.ne.s16 	%p52, %rs259, 0;
	@%p52 bra 	$L__BB12_133;
	// begin inline asm
	{ .reg .pred __$temp3;
  setp.eq.f16  __$temp3, %rs613, %rs115;
  selp.u16 %rs262, 1, 0, __$temp3;}
	// end inline asm
	setp.eq.s16 	%p53, %rs262, 0;
	setp.ge.s32 	%p54, %r251, %r517;
	or.pred  	%p55, %p53, %p54;
	@%p55 bra 	$L__BB12_134;
$L__BB12_133:
	mov.u32 	%r517, %r251;
	mov.u16 	%rs613, %rs115;
$L__BB12_134:
	// begin inline asm
	{ .reg .pred __$temp3;
  setp.gt.f16  __$temp3, %rs116, %rs613;
  selp.u16 %rs265, 1, 0, __$temp3;}
	// end inline asm
	setp.ne.s16 	%p56, %rs265, 0;
	@%p56 bra 	$L__BB12_136;
	// begin inline asm
	{ .reg .pred __$temp3;
  setp.eq.f16  __$temp3, %rs613, %rs116;
  selp.u16 %rs268, 1, 0, __$temp3;}
	// end inline asm
	setp.eq.s16 	%p57, %rs268, 0;
	setp.ge.s32 	%p58, %r253, %r517;
	or.pred  	%p59, %p57, %p58;
	@%p59 bra 	$L__BB12_137;
$L__BB12_136:
	mov.u32 	%r517, %r253;
	mov.u16 	%rs613, %rs116;
$L__BB12_137:
	// begin inline asm
	{ .reg .pred __$temp3;
  setp.gt.f16  __$temp3, %rs117, %rs613;
  selp.u16 %rs271, 1, 0, __$temp3;}
	// end inline asm
	setp.ne.s16 	%p60, %rs271, 0;
	@%p60 bra 	$L__BB12_139;
	// begin inline asm
	{ .reg .pred __$temp3;
  setp.eq.f16  __$temp3, %rs613, %rs117;
  selp.u16 %rs274, 1, 0, __$temp3;}
	// end inline asm
	setp.eq.s16 	%p61, %rs274, 0;
	setp.ge.s32 	%p62, %r255, %r517;
	or.pred  	%p63, %p61, %p62;
	@%p63 bra 	$L__BB12_140;
$L__BB12_139:
	mov.u32 	%r517, %r255;
	mov.u16 	%rs613, %rs117;
$L__BB12_140:
	sub.s32 	%r257, %r221, %r526;
	setp.lt.s32 	%p64, %r257, 2048;
	@%p64 bra 	$L__BB12_160;
	add.s32 	%r526, %r526, 2048;
	setp.le.s32 	%p65, %r526, %r125;
	@%p65 bra 	$L__BB12_116;
$L__BB12_142:
	setp.le.s32 	%p66, %r221, %r526;
	@%p66 bra 	$L__BB12_160;
	sub.s32 	%r147, %r221, %r526;
	setp.ge.s32 	%p67, %r109, %r147;
	@%p67 bra 	$L__BB12_160;
	not.b32 	%r259, %r109;
	add.s32 	%r260, %r221, %r259;
	sub.s32 	%r148, %r260, %r526;
	and.b32  	%r261, %r148, 768;
	setp.eq.s32 	%p68, %r261, 768;
	mov.u32 	%r532, %r109;
	@%p68 bra 	$L__BB12_149;
	add.s32 	%r528, %r109, %r526;
	shr.u32 	%r262, %r148, 8;
	add.s32 	%r263, %r262, 1;
	and.b32  	%r264, %r263, 3;
	neg.s32 	%r527, %r264;
	mov.u32 	%r532, %r109;
	mov.u32 	%r530, %r517;
	mov.u16 	%rs622, %rs613;
$L__BB12_146:
	.pragma "nounroll";
	mul.wide.u32 	%rd48, %r528, 8;
	add.s64 	%rd46, %rd10, %rd48;
	// begin inline asm
	ld.global.nc.u32 %r517, [%rd46];
	// end inline asm
	add.s64 	%rd47, %rd46, 4;
	// begin inline asm
	ld.global.nc.u32 %r266, [%rd47];
	// end inline asm
	cvt.u16.u32 	%rs613, %r266;
	// begin inline asm
	{ .reg .pred __$temp3;
  setp.gt.f16  __$temp3, %rs613, %rs622;
  selp.u16 %rs278, 1, 0, __$temp3;}
	// end inline asm
	setp.ne.s16 	%p69, %rs278, 0;
	@%p69 bra 	$L__BB12_148;
	// begin inline asm
	{ .reg .pred __$temp3;
  setp.eq.f16  __$temp3, %rs622, %rs613;
  selp.u16 %rs281, 1, 0, __$temp3;}
	// end inline asm
	setp.ne.s16 	%p70, %rs281, 0;
	setp.lt.s32 	%p71, %r517, %r530;
	and.pred  	%p72, %p70, %p71;
	selp.b32 	%r517, %r517, %r530, %p72;
	selp.b16 	%rs613, %rs613, %rs622, %p72;
$L__BB12_148:
	add.s32 	%r532, %r532, 256;
	add.s32 	%r528, %r528, 256;
	add.s32 	%r527, %r527, 1;
	setp.ne.s32 	%p73, %r527, 0;
	mov.u32 	%r530, %r517;
	mov.u16 	%rs622, %rs613;
	@%p73 bra 	$L__BB12_146;
$L__BB12_149:
	setp.lt.u32 	%p74, %r148, 768;
	@%p74 bra 	$L__BB12_160;
	cvt.u64.u32 	%rd49, %r532;
	cvt.u64.u32 	%rd50, %r526;
	add.s64 	%rd51, %rd49, %rd50;
	shl.b64 	%rd52, %rd51, 3;
	add.s64 	%rd53, %rd52, %rd10;
	add.s64 	%rd79, %rd53, 6148;
	add.s32 	%r535, %r532, %r526;
$L__BB12_151:
	mul.wide.u32 	%rd56, %r535, 8;
	add.s64 	%rd54, %rd10, %rd56;
	// begin inline asm
	ld.global.nc.u32 %r538, [%rd54];
	// end inline asm
	add.s64 	%rd55, %rd54, 4;
	// begin inline asm
	ld.global.nc.u32 %r268, [%rd55];
	// end inline asm
	cvt.u16.u32 	%rs627, %r268;
	// begin inline asm
	{ .reg .pred __$temp3;
  setp.gt.f16  __$temp3, %rs627, %rs613;
  selp.u16 %rs284, 1, 0, __$temp3;}
	// end inline asm
	setp.ne.s16 	%p75, %rs284, 0;
	@%p75 bra 	$L__BB12_153;
	// begin inline asm
	{ .reg .pred __$temp3;
  setp.eq.f16  __$temp3, %rs613, %rs627;
  selp.u16 %rs287, 1, 0, __$temp3;}
	// end inline asm
	setp.ne.s16 	%p76, %rs287, 0;
	setp.lt.s32 	%p77, %r538, %r517;
	and.pred  	%p78, %p76, %p77;
	selp.b32 	%r538, %r538, %r517, %p78;
	selp.b16 	%rs627, %rs627, %rs613, %p78;
$L__BB12_153:
	add.s64 	%rd57, %rd79, -4100;
	// begin inline asm
	ld.global.nc.u32 %r539, [%rd57];
	// end inline asm
	add.s64 	%rd58, %rd79, -4096;
	// begin inline asm
	ld.global.nc.u32 %r270, [%rd58];
	// end inline asm
	cvt.u16.u32 	%rs628, %r270;
	// begin inline asm
	{ .reg .pred __$temp3;
  setp.gt.f16  __$temp3, %rs628, %rs627;
  selp.u16 %rs290, 1, 0, __$temp3;}
	// end inline asm
	setp.ne.s16 	%p79, %rs290, 0;
	@%p79 bra 	$L__BB12_155;
	// begin inline asm
	{ .reg .pred __$temp3;
  setp.eq.f16  __$temp3, %rs627, %rs628;
  selp.u16 %rs293, 1, 0, __$temp3;}
	// end inline asm
	setp.ne.s16 	%p80, %rs293, 0;
	setp.lt.s32 	%p81, %r539, %r538;
	and.pred  	%p82, %p80, %p81;
	selp.b32 	%r539, %r539, %r538, %p82;
	selp.b16 	%rs628, %rs628, %rs627, %p82;
$L__BB12_155:
	add.s64 	%rd59, %rd79, -2052;
	// begin inline asm
	ld.global.nc.u32 %r540, [%rd59];
	// end inline asm
	add.s64 	%rd60, %rd79, -2048;
	// begin inline asm
	ld.global.nc.u32 %r272, [%rd60];
	// end inline asm
	cvt.u16.u32 	%rs629, %r272;
	// begin inline asm
	{ .reg .pred __$temp3;
  setp.gt.f16  __$temp3, %rs629, %rs628;
  selp.u16 %rs296, 1, 0, __$temp3;}
	// end inline asm
	setp.ne.s16 	%p83, %rs296, 0;
	@%p83 bra 	$L__BB12_157;
	// begin inline asm
	{ .reg .pred __$temp3;
  setp.eq.f16  __$temp3, %rs628, %rs629;
  selp.u16 %rs299, 1, 0, __$temp3;}
	// end inline asm
	setp.ne.s16 	%p84, %rs299, 0;
	setp.lt.s32 	%p85, %r540, %r539;
	and.pred  	%p86, %p84, %p85;
	selp.b32 	%r540, %r540, %r539, %p86;
	selp.b16 	%rs629, %rs629, %rs628, %p86;
$L__BB12_157:
	add.s64 	%rd61, %rd79, -4;
	// begin inline asm
	ld.global.nc.u32 %r517, [%rd61];
	// end inline asm
	// begin inline asm
	ld.global.nc.u32 %r274, [%rd79];
	// end inline asm
	cvt.u16.u32 	%rs613, %r274;
	// begin inline asm
	{ .reg .pred __$temp3;
  setp.gt.f16  __$temp3, %rs613, %rs629;
  selp.u16 %rs302, 1, 0, __$temp3;}
	// end inline asm
	setp.ne.s16 	%p87, %rs302, 0;
	@%p87 bra 	$L__BB12_159;
	// begin inline asm
	{ .reg .pred __$temp3;
  setp.eq.f16  __$temp3, %rs629, %rs613;
  selp.u16 %rs305, 1, 0, __$temp3;}
	// end inline asm
	setp.ne.s16 	%p88, %rs305, 0;
	setp.lt.s32 	%p89, %r517, %r540;
	and.pred  	%p90, %p88, %p89;
	selp.b32 	%r517, %r517, %r540, %p90;
	selp.b16 	%rs613, %rs613, %rs629, %p90;
$L__BB12_159:
	add.s32 	%r532, %r532, 1024;
	add.s64 	%rd79, %rd79, 8192;
	add.s32 	%r535, %r535, 1024;
	setp.lt.s32 	%p91, %r532, %r147;
	@%p91 bra 	$L__BB12_151;
$L__BB12_160:
	// begin inline asm
	mov.u32 %r275, %laneid;
	// end inline asm
	mov.b32 	%r282, {%rs613, %rs308};
	mov.b32 	%r283, 1;
	mov.b32 	%r284, 31;
	mov.b32 	%r285, -1;
	// begin inline asm
	shfl.sync.down.b32 %r276, %r517, %r283, %r284, %r285;
	// end inline asm
	// begin inline asm
	shfl.sync.down.b32 %r281, %r282, %r283, %r284, %r285;
	// end inline asm
	cvt.u16.u32 	%rs147, %r281;
	setp.gt.s32 	%p92, %r275, 30;
	mov.u32 	%r543, %r517;
	mov.u16 	%rs632, %rs613;
	@%p92 bra 	$L__BB12_163;
	// begin inline asm
	{ .reg .pred __$temp3;
  setp.gt.f16  __$temp3, %rs147, %rs613;
  selp.u16 %rs309, 1, 0, __$temp3;}
	// end inline asm
	setp.ne.s16 	%p93, %rs309, 0;
	mov.u32 	%r543, %r276;
	mov.u16 	%rs632, %rs147;
	@%p93 bra 	$L__BB12_163;
	// begin inline asm
	{ .reg .pred __$temp3;
  setp.eq.f16  __$temp3, %rs613, %rs147;
  selp.u16 %rs312, 1, 0, __$temp3;}
	// end inline asm
	setp.ne.s16 	%p94, %rs312, 0;
	setp.lt.s32 	%p95, %r276, %r517;
	and.pred  	%p96, %p94, %p95;
	selp.b32 	%r543, %r276, %r517, %p96;
	selp.b16 	%rs632, %rs147, %rs613, %p96;
$L__BB12_163:
	mov.b32 	%r292, {%rs632, %rs315};
	mov.b32 	%r293, 2;
	mov.b32 	%r294, 31;
	mov.b32 	%r295, -1;
	// begin inline asm
	shfl.sync.down.b32 %r286, %r543, %r293, %r294, %r295;
	// end inline asm
	// begin inline asm
	shfl.sync.down.b32 %r291, %r292, %r293, %r294, %r295;
	// end inline asm
	cvt.u16.u32 	%rs150, %r291;
	setp.gt.s32 	%p97, %r275, 29;
	mov.u32 	%r544, %r543;
	mov.u16 	%rs633, %rs632;
	@%p97 bra 	$L__BB12_166;
	// begin inline asm
	{ .reg .pred __$temp3;
  setp.gt.f16  __$temp3, %rs150, %rs632;
  selp.u16 %rs316, 1, 0, __$temp3;}
	// end inline asm
	setp.ne.s16 	%p98, %rs316, 0;
	mov.u32 	%r544, %r286;
	mov.u16 	%rs633, %rs150;
	@%p98 bra 	$L__BB12_166;
	// begin inline asm
	{ .reg .pred __$temp3;
  setp.eq.f16  __$temp3, %rs632, %rs150;
  selp.u16 %rs319, 1, 0, __$temp3;}
	// end inline asm
	setp.ne.s16 	%p99, %rs319, 0;
	setp.lt.s32 	%p100, %r286, %r543;
	and.pred  	%p101, %p99, %p100;
	selp.b32 	%r544, %r286, %r543, %p101;
	selp.b16 	%rs633, %rs150, %rs632, %p101;
$L__BB12_166:
	mov.b32 	%r302, {%rs633, %rs322};
	mov.b32 	%r303, 4;
	mov.b32 	%r304, 31;
	mov.b32 	%r305, -1;
	// begin inline asm
	shfl.sync.down.b32 %r296, %r544, %r303, %r304, %r305;
	// end inline asm
	// begin inline asm
	shfl.sync.down.b32 %r301, %r302, %r303, %r304, %r305;
	// end inline asm
	cvt.u16.u32 	%rs153, %r301;
	setp.gt.s32 	%p102, %r275, 27;
	mov.u32 	%r545, %r544;
	mov.u16 	%rs634, %rs633;
	@%p102 bra 	$L__BB12_169;
	// begin inline asm
	{ .reg .pred __$temp3;
  setp.gt.f16  __$temp3, %rs153, %rs633;
  selp.u16 %rs323, 1, 0, __$temp3;}
	// end inline asm
	setp.ne.s16 	%p103, %rs323, 0;
	mov.u32 	%r545, %r296;
	mov.u16 	%rs634, %rs153;
	@%p103 bra 	$L__BB12_169;
	// begin inline asm
	{ .reg .pred __$temp3;
  setp.eq.f16  __$temp3, %rs633, %rs153;
  selp.u16 %rs326, 1, 0, __$temp3;}
	// end inline asm
	setp.ne.s16 	%p104, %rs326, 0;
	setp.lt.s32 	%p105, %r296, %r544;
	and.pred  	%p106, %p104, %p105;
	selp.b32 	%r545, %r296, %r544, %p106;
	selp.b16 	%rs634, %rs153, %rs633, %p106;
$L__BB12_169:
	mov.b32 	%r312, {%rs634, %rs329};
	mov.b32 	%r313, 8;
	mov.b32 	%r314, 31;
	mov.b32 	%r315, -1;
	// begin inline asm
	shfl.sync.down.b32 %r306, %r545, %r313, %r314, %r315;
	// end inline asm
	// begin inline asm
	shfl.sync.down.b32 %r311, %r312, %r313, %r314, %r315;
	// end inline asm
	cvt.u16.u32 	%rs156, %r311;
	setp.gt.s32 	%p107, %r275, 23;
	mov.u32 	%r555, %r545;
	mov.u16 	%rs644, %rs634;
	@%p107 bra 	$L__BB12_172;
	// begin inline asm
	{ .reg .pred __$temp3;
  setp.gt.f16  __$temp3, %rs156, %rs634;
  selp.u16 %rs330, 1, 0, __$temp3;}
	// end inline asm
	setp.ne.s16 	%p108, %rs330, 0;
	mov.u32 	%r555, %r306;
	mov.u16 	%rs644, %rs156;
	@%p108 bra 	$L__BB12_172;
	// begin inline asm
	{ .reg .pred __$temp3;
  setp.eq.f16  __$temp3, %rs634, %rs156;
  selp.u16 %rs333, 1, 0, __$temp3;}
	// end inline asm
	setp.ne.s16 	%p109, %rs333, 0;
	setp.lt.s32 	%p110, %r306, %r545;
	and.pred  	%p111, %p109, %p110;
	selp.b32 	%r555, %r306, %r545, %p111;
	selp.b16 	%rs644, %rs156, %rs634, %p111;
$L__BB12_172:
	mov.b32 	%r322, {%rs644, %rs336};
	mov.b32 	%r323, 16;
	mov.b32 	%r324, 31;
	mov.b32 	%r325, -1;
	// begin inline asm
	shfl.sync.down.b32 %r547, %r555, %r323, %r324, %r325;
	// end inline asm
	// begin inline asm
	shfl.sync.down.b32 %r321, %r322, %r323, %r324, %r325;
	// end inline asm
	cvt.u16.u32 	%rs636, %r321;
	setp.gt.s32 	%p112, %r275, 15;
	@%p112 bra 	$L__BB12_177;
	// begin inline asm
	{ .reg .pred __$temp3;
  setp.gt.f16  __$temp3, %rs636, %rs644;
  selp.u16 %rs337, 1, 0, __$temp3;}
	// end inline asm
	setp.ne.s16 	%p113, %rs337, 0;
	@%p113 bra 	$L__BB12_175;
	// begin inline asm
	{ .reg .pred __$temp3;
  setp.eq.f16  __$temp3, %rs644, %rs636;
  selp.u16 %rs340, 1, 0, __$temp3;}
	// end inline asm
	setp.ne.s16 	%p114, %rs340, 0;
	setp.lt.s32 	%p115, %r547, %r555;
	and.pred  	%p116, %p114, %p115;
	selp.b32 	%r547, %r547, %r555, %p116;
	selp.b16 	%rs636, %rs636, %rs644, %p116;
$L__BB12_175:
	setp.ne.s32 	%p117, %r275, 0;
	mov.u16 	%rs644, %rs636;
	mov.u32 	%r555, %r547;
	@%p117 bra 	$L__BB12_177;
	shr.u32 	%r326, %r109, 2;
	and.b32  	%r327, %r326, 248;
	mov.u32 	%r328, _ZZN3cub18CUB_300001_SM_10006detail6reduce28DeviceReduceSingleTileKernelINS2_10policy_hubINS0_12KeyValuePairIi6__halfEEiNS0_6ArgMaxEE10Policy1000EPS7_SB_iS8_NS2_20empty_problem_init_tIS7_EES7_N4cuda3std3__410__identityEEEvT0_T1_T2_T3_T4_T6_E12temp_storage;
	add.s32 	%r329, %r328, %r327;
	st.shared.u32 	[%r329+8], %r547;
	st.shared.u16 	[%r329+12], %rs636;
$L__BB12_177:
	bar.sync 	0;
	setp.ne.s32 	%p118, %r109, 0;
	@%p118 bra 	$L__BB12_192;
	ld.shared.u32 	%r549, [_ZZN3cub18CUB_300001_SM_10006detail6reduce28DeviceReduceSingleTileKernelINS2_10policy_hubINS0_12KeyValuePairIi6__halfEEiNS0_6ArgMaxEE10Policy1000EPS7_SB_iS8_NS2_20empty_problem_init_tIS7_EES7_N4cuda3std3__410__identityEEEvT0_T1_T2_T3_T4_T6_E12temp_storage+16];
	ld.shared.u16 	%rs638, [_ZZN3cub18CUB_300001_SM_10006detail6reduce28DeviceReduceSingleTileKernelINS2_10policy_hubINS0_12KeyValuePairIi6__halfEEiNS0_6ArgMaxEE10Policy1000EPS7_SB_iS8_NS2_20empty_problem_init_tIS7_EES7_N4cuda3std3__410__identityEEEvT0_T1_T2_T3_T4_T6_E12temp_storage+20];
	// begin inline asm
	{ .reg .pred __$temp3;
  setp.gt.f16  __$temp3, %rs638, %rs644;
  selp.u16 %rs343, 1, 0, __$temp3;}
	// end inline asm
	setp.ne.s16 	%p119, %rs343, 0;
	@%p119 bra 	$L__BB12_180;
	// begin inline asm
	{ .reg .pred __$temp3;
  setp.eq.f16  __$temp3, %rs644, %rs638;
  selp.u16 %rs346, 1, 0, __$temp3;}
	// end inline asm
	setp.ne.s16 	%p120, %rs346, 0;
	setp.lt.s32 	%p121, %r549, %r555;
	and.pred  	%p122, %p120, %p121;
	selp.b32 	%r549, %r549, %r555, %p122;
	selp.b16 	%rs638, %rs638, %rs644, %p122;
$L__BB12_180:
	ld.shared.u32 	%r550, [_ZZN3cub18CUB_300001_SM_10006detail6reduce28DeviceReduceSingleTileKernelINS2_10policy_hubINS0_12KeyValuePairIi6__halfEEiNS0_6ArgMaxEE10Policy1000EPS7_SB_iS8_NS2_20empty_problem_init_tIS7_EES7_N4cuda3std3__410__identityEEEvT0_T1_T2_T3_T4_T6_E12temp_storage+24];
	ld.shared.u16 	%rs639, [_ZZN3cub18CUB_300001_SM_10006detail6reduce28DeviceReduceSingleTileKernelINS2_10policy_hubINS0_12KeyValuePairIi6__halfEEiNS0_6ArgMaxEE10Policy1000EPS7_SB_iS8_NS2_20empty_problem_init_tIS7_EES7_N4cuda3std3__410__identityEEEvT0_T1_T2_T3_T4_T6_E12temp_storage+28];
	// begin inline asm
	{ .reg .pred __$temp3;
  setp.gt.f16  __$temp3, %rs639, %rs638;
  selp.u16 %rs349, 1, 0, __$temp3;}
	// end inline asm
	setp.ne.s16 	%p123, %rs349, 0;
	@%p123 bra 	$L__BB12_182;
	// begin inline asm
	{ .reg .pred __$temp3;
  setp.eq.f16  __$temp3, %rs638, %rs639;
  selp.u16 %rs352, 1, 0, __$temp3;}
	// end inline asm
	setp.ne.s16 	%p124, %rs352, 0;
	setp.lt.s32 	%p125, %r550, %r549;
	and.pred  	%p126, %p124, %p125;
	selp.b32 	%r550, %r550, %r549, %p126;
	selp.b16 	%rs639, %rs639, %rs638, %p126;
$L__BB12_182:
	ld.shared.u32 	%r551, [_ZZN3cub18CUB_300001_SM_10006detail6reduce28DeviceReduceSingleTileKernelINS2_10policy_hubINS0_12KeyValuePairIi6__halfEEiNS0_6ArgMaxEE10Policy1000EPS7_SB_iS8_NS2_20empty_problem_init_tIS7_EES7_N4cuda3std3__410__identityEEEvT0_T1_T2_T3_T4_T6_E12temp_storage+32];
	ld.shared.u16 	%rs640, [_ZZN3cub18CUB_300001_SM_10006detail6reduce28DeviceReduceSingleTileKernelINS2_10policy_hubINS0_12KeyValuePairIi6__halfEEiNS0_6ArgMaxEE10Policy1000EPS7_SB_iS8_NS2_20empty_problem_init_tIS7_EES7_N4cuda3std3__410__identityEEEvT0_T1_T2_T3_T4_T6_E12temp_storage+36];
	// begin inline asm
	{ .reg .pred __$temp3;
  setp.gt.f16  __$temp3, %rs640, %rs639;
  selp.u16 %rs355, 1, 0, __$temp3;}
	// end inline asm
	setp.ne.s16 	%p127, %rs355, 0;
	@%p127 bra 	$L__BB12_184;
	// begin inline asm
	{ .reg .pred __$temp3;
  setp.eq.f16  __$temp3, %rs639, %rs640;
  selp.u16 %rs358, 1, 0, __$temp3;}
	// end inline asm
	setp.ne.s16 	%p128, %rs358, 0;
	setp.lt.s32 	%p129, %r551, %r550;
	and.pred  	%p130, %p128, %p129;
	selp.b32 	%r551, %r551, %r550, %p130;
	selp.b16 	%rs640, %rs640, %rs639, %p130;
$L__BB12_184:
	ld.shared.u32 	%r552, [_ZZN3cub18CUB_300001_SM_10006detail6reduce28DeviceReduceSingleTileKernelINS2_10policy_hubINS0_12KeyValuePairIi6__halfEEiNS0_6ArgMaxEE10Policy1000EPS7_SB_iS8_NS2_20empty_problem_init_tIS7_EES7_N4cuda3std3__410__identityEEEvT0_T1_T2_T3_T4_T6_E12temp_storage+40];
	ld.shared.u16 	%rs641, [_ZZN3cub18CUB_300001_SM_10006detail6reduce28DeviceReduceSingleTileKernelINS2_10policy_hubINS0_12KeyValuePairIi6__halfEEiNS0_6ArgMaxEE10Policy1000EPS7_SB_iS8_NS2_20empty_problem_init_tIS7_EES7_N4cuda3std3__410__identityEEEvT0_T1_T2_T3_T4_T6_E12temp_storage+44];
	// begin inline asm
	{ .reg .pred __$temp3;
  setp.gt.f16  __$temp3, %rs641, %rs640;
  selp.u16 %rs361, 1, 0, __$temp3;}
	// end inline asm
	setp.ne.s16 	%p131, %rs361, 0;
	@%p131 bra 	$L__BB12_186;
	// begin inline asm
	{ .reg .pred __$temp3;
  setp.eq.f16  __$temp3, %rs640, %rs641;
  selp.u16 %rs364, 1, 0, __$temp3;}
	// end inline asm
	setp.ne.s16 	%p132, %rs364, 0;
	setp.lt.s32 	%p133, %r552, %r551;
	and.pred  	%p134, %p132, %p133;
	selp.b32 	%r552, %r552, %r551, %p134;
	selp.b16 	%rs641, %rs641, %rs640, %p134;
$L__BB12_186:
	ld.shared.u32 	%r553, [_ZZN3cub18CUB_300001_SM_10006detail6reduce28DeviceReduceSingleTileKernelINS2_10policy_hubINS0_12KeyValuePairIi6__halfEEiNS0_6ArgMaxEE10Policy1000EPS7_SB_iS8_NS2_20empty_problem_init_tIS7_EES7_N4cuda3std3__410__identityEEEvT0_T1_T2_T3_T4_T6_E12temp_storage+48];
	ld.shared.u16 	%rs642, [_ZZN3cub18CUB_300001_SM_10006detail6reduce28DeviceReduceSingleTileKernelINS2_10policy_hubINS0_12KeyValuePairIi6__halfEEiNS0_6ArgMaxEE10Policy1000EPS7_SB_iS8_NS2_20empty_problem_init_tIS7_EES7_N4cuda3std3__410__identityEEEvT0_T1_T2_T3_T4_T6_E12temp_storage+52];
	// begin inline asm
	{ .reg .pred __$temp3;
  setp.gt.f16  __$temp3, %rs642, %rs641;
  selp.u16 %rs367, 1, 0, __$temp3;}
	// end inline asm
	setp.ne.s16 	%p135, %rs367, 0;
	@%p135 bra 	$L__BB12_188;
	// begin inline asm
	{ .reg .pred __$temp3;
  setp.eq.f16  __$temp3, %rs641, %rs642;
  selp.u16 %rs370, 1, 0, __$temp3;}
	// end inline asm
	setp.ne.s16 	%p136, %rs370, 0;
	setp.lt.s32 	%p137, %r553, %r552;
	and.pred  	%p138, %p136, %p137;
	selp.b32 	%r553, %r553, %r552, %p138;
	selp.b16 	%rs642, %rs642, %rs641, %p138;
$L__BB12_188:
	ld.shared.u32 	%r554, [_ZZN3cub18CUB_300001_SM_10006detail6reduce28DeviceReduceSingleTileKernelINS2_10policy_hubINS0_12KeyValuePairIi6__halfEEiNS0_6ArgMaxEE10Policy1000EPS7_SB_iS8_NS2_20empty_problem_init_tIS7_EES7_N4cuda3std3__410__identityEEEvT0_T1_T2_T3_T4_T6_E12temp_storage+56];
	ld.shared.u16 	%rs643, [_ZZN3cub18CUB_300001_SM_10006detail6reduce28DeviceReduceSingleTileKernelINS2_10policy_hubINS0_12KeyValuePairIi6__halfEEiNS0_6ArgMaxEE10Policy1000EPS7_SB_iS8_NS2_20empty_problem_init_tIS7_EES7_N4cuda3std3__410__identityEEEvT0_T1_T2_T3_T4_T6_E12temp_storage+60];
	// begin inline asm
	{ .reg .pred __$temp3;
  setp.gt.f16  __$temp3, %rs643, %rs642;
  selp.u16 %rs373, 1, 0, __$temp3;}
	// end inline asm
	setp.ne.s16 	%p139, %rs373, 0;
	@%p139 bra 	$L__BB12_190;
	// begin inline asm
	{ .reg .pred __$temp3;
  setp.eq.f16  __$temp3, %rs642, %rs643;
  selp.u16 %rs376, 1, 0, __$temp3;}
	// end inline asm
	setp.ne.s16 	%p140, %rs376, 0;
	setp.lt.s32 	%p141, %r554, %r553;
	and.pred  	%p142, %p140, %p141;
	selp.b32 	%r554, %r554, %r553, %p142;
	selp.b16 	%rs643, %rs643, %rs642, %p142;
$L__BB12_190:
	ld.shared.u32 	%r555, [_ZZN3cub18CUB_300001_SM_10006detail6reduce28DeviceReduceSingleTileKernelINS2_10policy_hubINS0_12KeyValuePairIi6__halfEEiNS0_6ArgMaxEE10Policy1000EPS7_SB_iS8_NS2_20empty_problem_init_tIS7_EES7_N4cuda3std3__410__identityEEEvT0_T1_T2_T3_T4_T6_E12temp_storage+64];
	ld.shared.u16 	%rs644, [_ZZN3cub18CUB_300001_SM_10006detail6reduce28DeviceReduceSingleTileKernelINS2_10policy_hubINS0_12KeyValuePairIi6__halfEEiNS0_6ArgMaxEE10Policy1000EPS7_SB_iS8_NS2_20empty_problem_init_tIS7_EES7_N4cuda3std3__410__identityEEEvT0_T1_T2_T3_T4_T6_E12temp_storage+68];
	// begin inline asm
	{ .reg .pred __$temp3;
  setp.gt.f16  __$temp3, %rs644, %rs643;
  selp.u16 %rs379, 1, 0, __$temp3;}
	// end inline asm
	setp.ne.s16 	%p143, %rs379, 0;
	@%p143 bra 	$L__BB12_192;
	// begin inline asm
	{ .reg .pred __$temp3;
  setp.eq.f16  __$temp3, %rs643, %rs644;
  selp.u16 %rs382, 1, 0, __$temp3;}
	// end inline asm
	setp.ne.s16 	%p144, %rs382, 0;
	setp.lt.s32 	%p145, %r555, %r554;
	and.pred  	%p146, %p144, %p145;
	selp.b16 	%rs644, %rs644, %rs643, %p146;
	selp.b32 	%r555, %r555, %r554, %p146;
$L__BB12_192:
	mov.u32 	%r467, %tid.x;
	setp.ne.s32 	%p293, %r467, 0;
	@%p293 bra 	$L__BB12_194;
	st.global.u32 	[%rd1], %r555;
	st.global.u16 	[%rd1+4], %rs644;
$L__BB12_194:
	ret;

}


// ===== COMPILED SASS (sm_100) =====

	.target	sm_100

	.elftype	@"ET_EXEC"


//--------------------- .note.nv.tkinfo           --------------------------
	.section	.note.nv.tkinfo,"",@"SHT_NOTE"
	.sectionflags	@"SHF_NOTE_NV_TKINFO"
	.tkinfo
        /*0018*/ 	.word	0x00000002
        /*0030*/ 	.string	""
        /*0030*/ 	.string	"ptxas"
        /*0030*/ 	.string	"Cuda compilation tools, release 13.0, V13.0.88"
        /*0030*/ 	.string	"Build cuda_13.0.r13.0/compiler.36424714_0"
        /*0030*/ 	.string	"-arch sm_100 -m 64 "



//--------------------- .note.nv.cuinfo           --------------------------
	.section	.note.nv.cuinfo,"",@"SHT_NOTE"
	.sectionflags	@"SHF_NOTE_NV_CUINFO"
        /*0018*/ 	.short	0x0002
        /*001a*/ 	.short	0x0064
        /*001c*/ 	.short	0x0082
	.zero		2


//--------------------- .nv.info                  --------------------------
	.section	.nv.info,"",@"SHT_CUDA_INFO"
	.align	4


	//----- nvinfo : EIATTR_REGCOUNT
	.align		4
        /*0000*/ 	.byte	0x04, 0x2f
        /*0002*/ 	.short	(.L_30 - .L_29)
	.align		4
.L_29:
        /*0004*/ 	.word	index@(_Z27partial_softmax_half_kernelP7__half2fi)
        /*0008*/ 	.word	0x0000000e


	//----- nvinfo : EIATTR_FRAME_SIZE
	.align		4
.L_30:
        /*000c*/ 	.byte	0x04, 0x11
        /*000e*/ 	.short	(.L_32 - .L_31)
	.align		4
.L_31:
        /*0010*/ 	.word	index@(_Z27partial_softmax_half_kernelP7__half2fi)
        /*0014*/ 	.word	0x00000000


	//----- nvinfo : EIATTR_REGCOUNT
	.align		4
.L_32:
        /*0018*/ 	.byte	0x04, 0x2f
        /*001a*/ 	.short	(.L_34 - .L_33)
	.align		4
.L_33:
        /*001c*/ 	.word	index@(_Z22set_softmax_max_kernelP6__halff)
        /*0020*/ 	.word	0x0000000c


	//----- nvinfo : EIATTR_FRAME_SIZE
	.align		4
.L_34:
        /*0024*/ 	.byte	0x04, 0x11
        /*0026*/ 	.short	(.L_36 - .L_35)
	.align		4
.L_35:
        /*0028*/ 	.word	index@(_Z22set_softmax_max_kernelP6__halff)
        /*002c*/ 	.word	0x00000000


	//----- nvinfo : EIATTR_REGCOUNT
	.align		4
.L_36:
        /*0030*/ 	.byte	0x04, 0x2f
        /*0032*/ 	.short	(.L_38 - .L_37)
	.align		4
.L_37:
        /*0034*/ 	.word	index@(_Z20random_sample_kernelPK6__halfPKjPjffii)
        /*0038*/ 	.word	0x0000000c


	//----- nvinfo : EIATTR_FRAME_SIZE
	.align		4
.L_38:
        /*003c*/ 	.byte	0x04, 0x11
        /*003e*/ 	.short	(.L_40 - .L_39)
	.align		4
.L_39:
        /*0040*/ 	.word	index@(_Z20random_sample_kernelPK6__halfPKjPjffii)
        /*0044*/ 	.word	0x00000000


	//----- nvinfo : EIATTR_REGCOUNT
	.align		4
.L_40:
        /*0048*/ 	.byte	0x04, 0x2f
        /*004a*/ 	.short	(.L_42 - .L_41)
	.align		4
.L_41:
        /*004c*/ 	.word	index@(_ZN3cub18CUB_300001_SM_10006detail11EmptyKernelIvEEvv)
        /*0050*/ 	.word	0x00000004


	//----- nvinfo : EIATTR_FRAME_SIZE
	.align		4
.L_42:
        /*0054*/ 	.byte	0x04, 0x11
        /*0056*/ 	.short	(.L_44 - .L_43)
	.align		4
.L_43:
        /*0058*/ 	.word	index@(_ZN3cub18CUB_300001_SM_10006detail11EmptyKernelIvEEvv)
        /*005c*/ 	.word	0x00000000


	//----- nvinfo : EIATTR_REGCOUNT
	.align		4
.L_44:
        /*0060*/ 	.byte	0x04, 0x2f
        /*0062*/ 	.short	(.L_46 - .L_45)
	.align		4
.L_45:
        /*0064*/ 	.word	index@(_ZN3cub18CUB_300001_SM_10006detail10radix_sort31DeviceRadixSortSingleTileKernelINS1_5radix10policy_hubI6__halfjjE10Policy1000ELNS0_9SortOrderE1ES6_jjNS1_21identity_decomposer_tEEEvPKT1_PSB_PKT2_PSF_T3_iiT4_)
        /*0068*/ 	.word	0x00000099


	//----- nvinfo : EIATTR_FRAME_SIZE
	.align		4
.L_46:
        /*006c*/ 	.byte	0x04, 0x11
        /*006e*/ 	.short	(.L_48 - .L_47)
	.align		4
.L_47:
        /*0070*/ 	.word	index@(_ZN3cub18CUB_300001_SM_10006detail10radix_sort31DeviceRadixSortSingleTileKernelINS1_5radix10policy_hubI6__halfjjE10Policy1000ELNS0_9SortOrderE1ES6_jjNS1_21identity_decomposer_tEEEvPKT1_PSB_PKT2_PSF_T3_iiT4_)
        /*0074*/ 	.word	0x00000000


	//----- nvinfo : EIATTR_REGCOUNT
	.align		4
.L_48:
        /*0078*/ 	.byte	0x04, 0x2f
        /*007a*/ 	.short	(.L_50 - .L_49)
	.align		4
.L_49:
        /*007c*/ 	.word	index@(_ZN3cub18CUB_300001_SM_10006detail10radix_sort30DeviceRadixSortHistogramKernelINS1_5radix10policy_hubI6__halfjjE10Policy1000ELNS0_9SortOrderE1ES6_jNS1_21identity_decomposer_tEEEvPT2_PKT1_SB_iiT3_)
        /*0080*/ 	.word	0x00000020


	//----- nvinfo : EIATTR_FRAME_SIZE
	.align		4
.L_50:
        /*0084*/ 	.byte	0x04, 0x11
        /*0086*/ 	.short	(.L_52 - .L_51)
	.align		4
.L_51:
        /*0088*/ 	.word	index@(_ZN3cub18CUB_300001_SM_10006detail10radix_sort30DeviceRadixSortHistogramKernelINS1_5radix10policy_hubI6__halfjjE10Policy1000ELNS0_9SortOrderE1ES6_jNS1_21identity_decomposer_tEEEvPT2_PKT1_SB_iiT3_)
        /*008c*/ 	.word	0x00000000


	//----- nvinfo : EIATTR_REGCOUNT
	.align		4
.L_52:
        /*0090*/ 	.byte	0x04, 0x2f
        /*0092*/ 	.short	(.L_54 - .L_53)
	.align		4
.L_53:
        /*0094*/ 	.word	index@(_ZN3cub18CUB_300001_SM_10006detail10radix_sort33DeviceRadixSortExclusiveSumKernelINS1_5radix10policy_hubI6__halfjjE10Policy1000EjEEvPT0_)
        /*0098*/ 	.word	0x00000018


	//----- nvinfo : EIATTR_FRAME_SIZE
	.align		4
.L_54:
        /*009c*/ 	.byte	0x04, 0x11
        /*009e*/ 	.short	(.L_56 - .L_55)
	.align		4
.L_55:
        /*00a0*/ 	.word	index@(_ZN3cub18CUB_300001_SM_10006detail10radix_sort33DeviceRadixSortExclusiveSumKernelINS1_5radix10policy_hubI6__halfjjE10Policy1000EjEEvPT0_)
        /*00a4*/ 	.word	0x00000000


	//----- nvinfo : EIATTR_REGCOUNT
	.align		4
.L_56:
        /*00a8*/ 	.byte	0x04, 0x2f
        /*00aa*/ 	.short	(.L_58 - .L_57)
	.align		4
.L_57:
        /*00ac*/ 	.word	index@(_ZN3cub18CUB_300001_SM_10006detail10radix_sort29DeviceRadixSortOnesweepKernelINS1_5radix10policy_hubI6__halfjjE10Policy1000ELNS0_9SortOrderE1ES6_jjiiNS1_21identity_decomposer_tEEEvPT5_SC_PT3_PKSD_PT1_PKSH_PT2_PKSL_T4_iiT6_)
        /*00b0*/ 	.word	0x00000040


	//----- nvinfo : EIATTR_FRAME_SIZE
	.align		4
.L_58:
        /*00b4*/ 	.byte	0x04, 0x11
        /*00b6*/ 	.short	(.L_60 - .L_59)
	.align		4
.L_59:
        /*00b8*/ 	.word	index@(_ZN3cub18CUB_300001_SM_10006detail10radix_sort29DeviceRadixSortOnesweepKernelINS1_5radix10policy_hubI6__halfjjE10Policy1000ELNS0_9SortOrderE1ES6_jjiiNS1_21identity_decomposer_tEEEvPT5_SC_PT3_PKSD_PT1_PKSH_PT2_PKSL_T4_iiT6_)
        /*00bc*/ 	.word	0x00000000


	//----- nvinfo : EIATTR_REGCOUNT
	.align		4
.L_60:
        /*00c0*/ 	.byte	0x04, 0x2f
        /*00c2*/ 	.short	(.L_62 - .L_61)
	.align		4
.L_61:
        /*00c4*/ 	.word	index@(_ZN3cub18CUB_300001_SM_10006detail4scan20DeviceScanInitKernelINS0_13ScanTileStateI6__halfLb1EEEEEvT_i)
        /*00c8*/ 	.word	0x00000008


	//----- nvinfo : EIATTR_FRAME_SIZE
	.align		4
.L_62:
        /*00cc*/ 	.byte	0x04, 0x11
        /*00ce*/ 	.short	(.L_64 - .L_63)
	.align		4
.L_63:
        /*00d0*/ 	.word	index@(_ZN3cub18CUB_300001_SM_10006detail4scan20DeviceScanInitKernelINS0_13ScanTileStateI6__halfLb1EEEEEvT_i)
        /*00d4*/ 	.word	0x00000000


	//----- nvinfo : EIATTR_REGCOUNT
	.align		4
.L_64:
        /*00d8*/ 	.byte	0x04, 0x2f
        /*00da*/ 	.short	(.L_66 - .L_65)
	.align		4
.L_65:
        /*00dc*/ 	.word	index@(_ZN3cub18CUB_300001_SM_10006detail4scan16DeviceScanKernelINS2_10policy_hubI6__halfS5_S5_jN4cuda3std3__44plusIvEEE10Policy1000EPS5_SD_NS0_13ScanTileStateIS5_Lb1EEESA_NS0_8NullTypeEjS5_Lb0ESG_EEvT0_T1_T2_iT3_T4_T5_)
        /*00e0*/ 	.word	0x00000028


	//----- nvinfo : EIATTR_FRAME_SIZE
	.align		4
.L_66:
        /*00e4*/ 	.byte	0x04, 0x11
        /*00e6*/ 	.short	(.L_68 - .L_67)
	.align		4
.L_67:
        /*00e8*/ 	.word	index@(_ZN3cub18CUB_300001_SM_10006detail4scan16DeviceScanKernelINS2_10policy_hubI6__halfS5_S5_jN4cuda3std3__44plusIvEEE10Policy1000EPS5_SD_NS0_13ScanTileStateIS5_Lb1EEESA_NS0_8NullTypeEjS5_Lb0ESG_EEvT0_T1_T2_iT3_T4_T5_)
        /*00ec*/ 	.word	0x00000000


	//----- nvinfo : EIATTR_REGCOUNT
	.align		4
.L_68:
        /*00f0*/ 	.byte	0x04, 0x2f
        /*00f2*/ 	.short	(.L_70 - .L_69)
	.align		4
.L_69:
        /*00f4*/ 	.word	index@(_ZN3cub18CUB_300001_SM_10006detail6reduce28DeviceReduceSingleTileKernelINS2_10policy_hubINS0_12KeyValuePairIi6__halfEEiNS0_6ArgMaxEE10Policy1000ENS0_21ArgIndexInputIteratorIPKS6_iS6_EEPS7_iS8_NS2_20empty_problem_init_tIS7_EES7_N4cuda3std3__410__identityEEEvT0_T1_T2_T3_T4_T6_)
        /*00f8*/ 	.word	0x0000001b


	//----- nvinfo : EIATTR_FRAME_SIZE
	.align		4
.L_70:
        /*00fc*/ 	.byte	0x04, 0x11
        /*00fe*/ 	.short	(.L_72 - .L_71)
	.align		4
.L_71:
        /*0100*/ 	.word	index@(_ZN3cub18CUB_300001_SM_10006detail6reduce28DeviceReduceSingleTileKernelINS2_10policy_hubINS0_12KeyValuePairIi6__halfEEiNS0_6ArgMaxEE10Policy1000ENS0_21ArgIndexInputIteratorIPKS6_iS6_EEPS7_iS8_NS2_20empty_problem_init_tIS7_EES7_N4cuda3std3__410__identityEEEvT0_T1_T2_T3_T4_T6_)
        /*0104*/ 	.word	0x00000000


	//----- nvinfo : EIATTR_REGCOUNT
	.align		4
.L_72:
        /*0108*/ 	.byte	0x04, 0x2f
        /*010a*/ 	.short	(.L_74 - .L_73)
	.align		4
.L_73:
        /*010c*/ 	.word	index@(_ZN3cub18CUB_300001_SM_10006detail6reduce18DeviceReduceKernelINS2_10policy_hubINS0_12KeyValuePairIi6__halfEEiNS0_6ArgMaxEE10Policy1000ENS0_21ArgIndexInputIteratorIPKS6_iS6_EEiS8_S7_N4cuda3std3__410__identityEEEvT0_PT3_T1_NS0_13GridEvenShareISM_EET2_T4_)
        /*0110*/ 	.word	0x00000020


	//----- nvinfo : EIATTR_FRAME_SIZE
	.align		4
.L_74:
        /*0114*/ 	.byte	0x04, 0x11
        /*0116*/ 	.short	(.L_76 - .L_75)
	.align		4
.L_75:
        /*0118*/ 	.word	index@(_ZN3cub18CUB_300001_SM_10006detail6reduce18DeviceReduceKernelINS2_10policy_hubINS0_12KeyValuePairIi6__halfEEiNS0_6ArgMaxEE10Policy1000ENS0_21ArgIndexInputIteratorIPKS6_iS6_EEiS8_S7_N4cuda3std3__410__identityEEEvT0_PT3_T1_NS0_13GridEvenShareISM_EET2_T4_)
        /*011c*/ 	.word	0x00000000


	//----- nvinfo : EIATTR_REGCOUNT
	.align		4
.L_76:
        /*0120*/ 	.byte	0x04, 0x2f
        /*0122*/ 	.short	(.L_78 - .L_77)
	.align		4
.L_77:
        /*0124*/ 	.word	index@(_ZN3cub18CUB_300001_SM_10006detail6reduce28DeviceReduceSingleTileKernelINS2_10policy_hubINS0_12KeyValuePairIi6__halfEEiNS0_6ArgMaxEE10Policy1000EPS7_SB_iS8_NS2_20empty_problem_init_tIS7_EES7_N4cuda3std3__410__identityEEEvT0_T1_T2_T3_T4_T6_)
        /*0128*/ 	.word	0x0000001c


	//----- nvinfo : EIATTR_FRAME_SIZE
	.align		4
.L_78:
        /*012c*/ 	.byte	0x04, 0x11
        /*012e*/ 	.short	(.L_80 - .L_79)
	.align		4
.L_79:
        /*0130*/ 	.word	index@(_ZN3cub18CUB_300001_SM_10006detail6reduce28DeviceReduceSingleTileKernelINS2_10policy_hubINS0_12KeyValuePairIi6__halfEEiNS0_6ArgMaxEE10Policy1000EPS7_SB_iS8_NS2_20empty_problem_init_tIS7_EES7_N4cuda3std3__410__identityEEEvT0_T1_T2_T3_T4_T6_)
        /*0134*/ 	.word	0x00000000


	//----- nvinfo : EIATTR_MIN_STACK_SIZE
	.align		4
.L_80:
        /*0138*/ 	.byte	0x04, 0x12
        /*013a*/ 	.short	(.L_82 - .L_81)
	.align		4
.L_81:
        /*013c*/ 	.word	index@(_Z20random_sample_kernelPK6__halfPKjPjffii)
        /*0140*/ 	.word	0x00000000


	//----- nvinfo : EIATTR_MIN_STACK_SIZE
	.align		4
.L_82:
        /*0144*/ 	.byte	0x04, 0x12
        /*0146*/ 	.short	(.L_84 - .L_83)
	.align		4
.L_83:
        /*0148*/ 	.word	index@(_Z22set_softmax_max_kernelP6__halff)
        /*014c*/ 	.word	0x00000000


	//----- nvinfo : EIATTR_MIN_STACK_SIZE
	.align		4
.L_84:
        /*0150*/ 	.byte	0x04, 0x12
        /*0152*/ 	.short	(.L_86 - .L_85)
	.align		4
.L_85:
        /*0154*/ 	.word	index@(_Z27partial_softmax_half_kernelP7__half2fi)
        /*0158*/ 	.word	0x00000000


	//----- nvinfo : EIATTR_MIN_STACK_SIZE
	.align		4
.L_86:
        /*015c*/ 	.byte	0x04, 0x12
        /*015e*/ 	.short	(.L_88 - .L_87)
	.align		4
.L_87:
        /*0160*/ 	.word	index@(_ZN3cub18CUB_300001_SM_10006detail6reduce28DeviceReduceSingleTileKernelINS2_10policy_hubINS0_12KeyValuePairIi6__halfEEiNS0_6ArgMaxEE10Policy1000EPS7_SB_iS8_NS2_20empty_problem_init_tIS7_EES7_N4cuda3std3__410__identityEEEvT0_T1_T2_T3_T4_T6_)
        /*0164*/ 	.word	0x00000000


	//----- nvinfo : EIATTR_MIN_STACK_SIZE
	.align		4
.L_88:
        /*0168*/ 	.byte	0x04, 0x12
        /*016a*/ 	.short	(.L_90 - .L_89)
	.align		4
.L_89:
        /*016c*/ 	.word	index@(_ZN3cub18CUB_300001_SM_10006detail6reduce18DeviceReduceKernelINS2_10policy_hubINS0_12KeyValuePairIi6__halfEEiNS0_6ArgMaxEE10Policy1000ENS0_21ArgIndexInputIteratorIPKS6_iS6_EEiS8_S7_N4cuda3std3__410__identityEEEvT0_PT3_T1_NS0_13GridEvenShareISM_EET2_T4_)
        /*0170*/ 	.word	0x00000000


	//----- nvinfo : EIATTR_MIN_STACK_SIZE
	.align		4
.L_90:
        /*0174*/ 	.byte	0x04, 0x12
        /*0176*/ 	.short	(.L_92 - .L_91)
	.align		4
.L_91:
        /*0178*/ 	.word	index@(_ZN3cub18CUB_300001_SM_10006detail6reduce28DeviceReduceSingleTileKernelINS2_10policy_hubINS0_12KeyValuePairIi6__halfEEiNS0_6ArgMaxEE10Policy1000ENS0_21ArgIndexInputIteratorIPKS6_iS6_EEPS7_iS8_NS2_20empty_problem_init_tIS7_EES7_N4cuda3std3__410__identityEEEvT0_T1_T2_T3_T4_T6_)
        /*017c*/ 	.word	0x00000000


	//----- nvinfo : EIATTR_MIN_STACK_SIZE
	.align		4
.L_92:
        /*0180*/ 	.byte	0x04, 0x12
        /*0182*/ 	.short	(.L_94 - .L_93)
	.align		4
.L_93:
        /*0184*/ 	.word	index@(_ZN3cub18CUB_300001_SM_10006detail4scan16DeviceScanKernelINS2_10policy_hubI6__halfS5_S5_jN4cuda3std3__44plusIvEEE10Policy1000EPS5_SD_NS0_13ScanTileStateIS5_Lb1EEESA_NS0_8NullTypeEjS5_Lb0ESG_EEvT0_T1_T2_iT3_T4_T5_)
        /*0188*/ 	.word	0x00000000


	//----- nvinfo : EIATTR_MIN_STACK_SIZE
	.align		4
.L_94:
        /*018c*/ 	.byte	0x04, 0x12
        /*018e*/ 	.short	(.L_96 - .L_95)
	.align		4
.L_95:
        /*0190*/ 	.word	index@(_ZN3cub18CUB_300001_SM_10006detail4scan20DeviceScanInitKernelINS0_13ScanTileStateI6__halfLb1EEEEEvT_i)
        /*0194*/ 	.word	0x00000000


	//----- nvinfo : EIATTR_MIN_STACK_SIZE
	.align		4
.L_96:
        /*0198*/ 	.byte	0x04, 0x12
        /*019a*/ 	.short	(.L_98 - .L_97)
	.align		4
.L_97:
        /*019c*/ 	.word	index@(_ZN3cub18CUB_300001_SM_10006detail10radix_sort29DeviceRadixSortOnesweepKernelINS1_5radix10policy_hubI6__halfjjE10Policy1000ELNS0_9SortOrderE1ES6_jjiiNS1_21identity_decomposer_tEEEvPT5_SC_PT3_PKSD_PT1_PKSH_PT2_PKSL_T4_iiT6_)
        /*01a0*/ 	.word	0x00000000


	//----- nvinfo : EIATTR_MIN_STACK_SIZE
	.align		4
.L_98:
        /*01a4*/ 	.byte	0x04, 0x12
        /*01a6*/ 	.short	(.L_100 - .L_99)
	.align		4
.L_99:
        /*01a8*/ 	.word	index@(_ZN3cub18CUB_300001_SM_10006detail10radix_sort33DeviceRadixSortExclusiveSumKernelINS1_5radix10policy_hubI6__halfjjE10Policy1000EjEEvPT0_)
        /*01ac*/ 	.word	0x00000000


	//----- nvinfo : EIATTR_MIN_STACK_SIZE
	.align		4
.L_100:
        /*01b0*/ 	.byte	0x04, 0x12
        /*01b2*/ 	.short	(.L_102 - .L_101)
	.align		4
.L_101:
        /*01b4*/ 	.word	index@(_ZN3cub18CUB_300001_SM_10006detail10radix_sort30DeviceRadixSortHistogramKernelINS1_5radix10policy_hubI6__halfjjE10Policy1000ELNS0_9SortOrderE1ES6_jNS1_21identity_decomposer_tEEEvPT2_PKT1_SB_iiT3_)
        /*01b8*/ 	.word	0x00000000


	//----- nvinfo : EIATTR_MIN_STACK_SIZE
	.align		4
.L_102:
        /*01bc*/ 	.byte	0x04, 0x12
        /*01be*/ 	.short	(.L_104 - .L_103)
	.align		4
.L_103:
        /*01c0*/ 	.word	index@(_ZN3cub18CUB_300001_SM_10006detail10radix_sort31DeviceRadixSortSingleTileKernelINS1_5radix10policy_hubI6__halfjjE10Policy1000ELNS0_9SortOrderE1ES6_jjNS1_21identity_decomposer_tEEEvPKT1_PSB_PKT2_PSF_T3_iiT4_)
        /*01c4*/ 	.word	0x00000000


	//----- nvinfo : EIATTR_MIN_STACK_SIZE
	.align		4
.L_104:
        /*01c8*/ 	.byte	0x04, 0x12
        /*01ca*/ 	.short	(.L_106 - .L_105)
	.align		4
.L_105:
        /*01cc*/ 	.word	index@(_ZN3cub18CUB_300001_SM_10006detail11EmptyKernelIvEEvv)
        /*01d0*/ 	.word	0x00000000
.L_106:


//--------------------- .nv.compat                --------------------------
	.section	.nv.compat,"",@"SHT_CUDA_COMPAT_INFO"
	.align	4
        /*0000*/ 	.byte	0x02, 0x09, 0x00, 0x00, 0x02, 0x02, 0x01, 0x00, 0x02, 0x05, 0x05, 0x00, 0x03, 0x07, 0x01, 0x01
        /*0010*/ 	.byte	0x02, 0x03, 0x00, 0x00, 0x02, 0x06, 0x01, 0x00, 0x04, 0x0b, 0x08, 0x00, 0x09, 0x00, 0x00, 0x00
        /*0020*/ 	.byte	0x00, 0x00, 0x00, 0x00


//--------------------- .nv.info._ZN3cub18CUB_300001_SM_10006detail6reduce28DeviceReduceSingleTileKernelINS2_10policy_hubINS0_12KeyValuePairIi6__halfEEiNS0_6ArgMaxEE10Policy1000EPS7_SB_iS8_NS2_20empty_problem_init_tIS7_EES7_N4cuda3std3__410__identityEEEvT0_T1_T2_T3_T4_T6_ --------------------------
	.section	.nv.info._ZN3cub18CUB_300001_SM_10006detail6reduce28DeviceReduceSingleTileKernelINS2_10policy_hubINS0_12KeyValuePairIi6__halfEEiNS0_6ArgMaxEE10Policy1000EPS7_SB_iS8_NS2_20empty_problem_init_tIS7_EES7_N4cuda3std3__410__identityEEEvT0_T1_T2_T3_T4_T6_,"",@"SHT_CUDA_INFO"
	.sectionflags	@""
	.align	4


	//----- nvinfo : EIATTR_CUDA_API_VERSION
	.align		4
        /*0000*/ 	.byte	0x04, 0x37
        /*0002*/ 	.short	(.L_108 - .L_107)
.L_107:
        /*0004*/ 	.word	0x00000082


	//----- nvinfo : EIATTR_KPARAM_INFO
	.align		4
.L_108:
        /*0008*/ 	.byte	0x04, 0x17
        /*000a*/ 	.short	(.L_110 - .L_109)
.L_109:
        /*000c*/ 	.word	0x00000000
        /*0010*/ 	.short	0x0005
        /*0012*/ 	.short	0x0020
        /*0014*/ 	.byte	0x00, 0xf0, 0x05, 0x00


	//----- nvinfo : EIATTR_KPARAM_INFO
	.align		4
.L_110:
        /*0018*/ 	.byte	0x04, 0x17
        /*001a*/ 	.short	(.L_112 - .L_111)
.L_111:
        /*001c*/ 	.word	0x00000000
        /*0020*/ 	.short	0x0004
        /*0022*/ 	.short	0x0018
        /*0024*/ 	.byte	0x00, 0xf0, 0x21, 0x00


	//----- nvinfo : EIATTR_KPARAM_INFO
	.align		4
.L_112:
        /*0028*/ 	.byte	0x04, 0x17
        /*002a*/ 	.short	(.L_114 - .L_113)
.L_113:
        /*002c*/ 	.word	0x00000000
        /*0030*/ 	.short	0x0003
        /*0032*/ 	.short	0x0014
        /*0034*/ 	.byte	0x00, 0xf0, 0x05, 0x00


	//----- nvinfo : EIATTR_KPARAM_INFO
	.align		4
.L_114:
        /*0038*/ 	.byte	0x04, 0x17
        /*003a*/ 	.short	(.L_116 - .L_115)
.L_115:
        /*003c*/ 	.word	0x00000000
        /*0040*/ 	.short	0x0002
        /*0042*/ 	.short	0x0010
        /*0044*/ 	.byte	0x00, 0xf0, 0x11, 0x00


	//----- nvinfo : EIATTR_KPARAM_INFO
	.align		4
.L_116:
        /*0048*/ 	.byte	0x04, 0x17
        /*004a*/ 	.short	(.L_118 - .L_117)
.L_117:
        /*004c*/ 	.word	0x00000000
        /*0050*/ 	.short	0x0001
        /*0052*/ 	.short	0x0008
        /*0054*/ 	.byte	0x00, 0xf5, 0x21, 0x00


	//----- nvinfo : EIATTR_KPARAM_INFO
	.align		4
.L_118:
        /*0058*/ 	.byte	0x04, 0x17
        /*005a*/ 	.short	(.L_120 - .L_119)
.L_119:
        /*005c*/ 	.word	0x00000000
        /*0060*/ 	.short	0x0000
        /*0062*/ 	.short	0x0000
        /*0064*/ 	.byte	0x00, 0xf5, 0x21, 0x00


	//----- nvinfo : EIATTR_SPARSE_MMA_MASK
	.align		4
.L_120:
        /*0068*/ 	.byte	0x03, 0x50
        /*006a*/ 	.short	0x0000


	//----- nvinfo : EIATTR_MAXREG_COUNT
	.align		4
        /*006c*/ 	.byte	0x03, 0x1b
        /*006e*/ 	.short	0x00ff


	//----- nvinfo : EIATTR_NUM_BARRIERS
	.align		4
        /*0070*/ 	.byte	0x02, 0x4c
        /*0072*/ 	.byte	0x01
	.zero		1


	//----- nvinfo : EIATTR_MERCURY_ISA_VERSION
	.align		4
        /*0074*/ 	.byte	0x03, 0x5f
        /*0076*/ 	.short	0x0101


	//----- nvinfo : EIATTR_COOP_GROUP_MASK_REGIDS
	.align		4
        /*0078*/ 	.byte	0x04, 0x29
        /*007a*/ 	.short	(.L_122 - .L_121)


	//   ....[0]....
.L_121:
        /*007c*/ 	.word	0xffffffff


	//   ....[1]....
        /*0080*/ 	.word	0xffffffff


	//   ....[2]....
        /*0084*/ 	.word	0xffffffff


	//   ....[3]....
        /*0088*/ 	.word	0xffffffff


	//   ....[4]....
        /*008c*/ 	.word	0xffffffff


	//   ....[5]....
        /*0090*/ 	.word	0xffffffff


	//   ....[6]....
        /*0094*/ 	.word	0xffffffff


	//   ....[7]....
        /*0098*/ 	.word	0xffffffff


	//   ....[8]....
        /*009c*/ 	.word	0xffffffff


	//   ....[9]....
        /*00a0*/ 	.word	0xffffffff


	//   ....[10]....
        /*00a4*/ 	.word	0xffffffff


	//   ....[11]....
        /*00a8*/ 	.word	0xffffffff


	//   ....[12]....
        /*00ac*/ 	.word	0xffffffff


	//   ....[13]....
        /*00b0*/ 	.word	0xffffffff


	//   ....[14]....
        /*00b4*/ 	.word	0xffffffff


	//   ....[15]....
        /*00b8*/ 	.word	0xffffffff


	//   ....[16]....
        /*00bc*/ 	.word	0xffffffff


	//   ....[17]....
        /*00c0*/ 	.word	0xffffffff


	//   ....[18]....
        /*00c4*/ 	.word	0xffffffff


	//   ....[19]....
        /*00c8*/ 	.word	0xffffffff


	//   ....[20]....
        /*00cc*/ 	.word	0xffffffff


	//   ....[21]....
        /*00d0*/ 	.word	0xffffffff


	//   ....[22]....
        /*00d4*/ 	.word	0xffffffff


	//   ....[23]....
        /*00d8*/ 	.word	0xffffffff


	//   ....[24]....
        /*00dc*/ 	.word	0xffffffff


	//   ....[25]....
        /*00e0*/ 	.word	0xffffffff


	//   ....[26]....
        /*00e4*/ 	.word	0xffffffff


	//   ....[27]....
        /*00e8*/ 	.word	0xffffffff


	//   ....[28]....
        /*00ec*/ 	.word	0xffffffff


	//   ....[29]....
        /*00f0*/ 	.word	0xffffffff


	//----- nvinfo : EIATTR_COOP_GROUP_INSTR_OFFSETS
	.align		4
.L_122:
        /*00f4*/ 	.byte	0x04, 0x28
        /*00f6*/ 	.short	(.L_124 - .L_123)


	//   ....[0]....
.L_123:
        /*00f8*/ 	.word	0x000006a0


	//   ....[1]....
        /*00fc*/ 	.word	0x000006c0


	//   ....[2]....
        /*0100*/ 	.word	0x000007c0


	//   ....[3]....
        /*0104*/ 	.word	0x00000800


	//   ....[4]....
        /*0108*/ 	.word	0x000008c0


	//   ....[5]....
        /*010c*/ 	.word	0x00000900


	//   ....[6]....
        /*0110*/ 	.word	0x000009c0


	//   ....[7]....
        /*0114*/ 	.word	0x00000a00


	//   ....[8]....
        /*0118*/ 	.word	0x00000ac0


	//   ....[9]....
        /*011c*/ 	.word	0x00000af0


	//   ....[10]....
        /*0120*/ 	.word	0x00001070


	//   ....[11]....
        /*0124*/ 	.word	0x00001140


	//   ....[12]....
        /*0128*/ 	.word	0x00001270


	//   ....[13]....
        /*012c*/ 	.word	0x000012b0


	//   ....[14]....
        /*0130*/ 	.word	0x00001370


	//   ....[15]....
        /*0134*/ 	.word	0x000013b0


	//   ....[16]....
        /*0138*/ 	.word	0x00001470


	//   ....[17]....
        /*013c*/ 	.word	0x000014b0


	//   ....[18]....
        /*0140*/ 	.word	0x00001570


	//   ....[19]....
        /*0144*/ 	.word	0x000015b0


	//   ....[20]....
        /*0148*/ 	.word	0x00002a50


	//   ....[21]....
        /*014c*/ 	.word	0x00002a70


	//   ....[22]....
        /*0150*/ 	.word	0x00002b70


	//   ....[23]....
        /*0154*/ 	.word	0x00002bb0


	//   ....[24]....
        /*0158*/ 	.word	0x00002c70


	//   ....[25]....
        /*015c*/ 	.word	0x00002cb0


	//   ....[26]....
        /*0160*/ 	.word	0x00002d70


	//   ....[27]....
        /*0164*/ 	.word	0x00002db0


	//   ....[28]....
        /*0168*/ 	.word	0x00002e70


	//   ....[29]....
        /*016c*/ 	.word	0x00002ea0


	//----- nvinfo : EIATTR_VRC_CTA_INIT_COUNT
	.align		4
.L_124:
        /*0170*/ 	.byte	0x02, 0x4a
	.zero		1
	.zero		1


	//----- nvinfo : EIATTR_EXIT_INSTR_OFFSETS
	.align		4
        /*0174*/ 	.byte	0x04, 0x1c
        /*0176*/ 	.short	(.L_126 - .L_125)


	//   ....[0]....
.L_125:
        /*0178*/ 	.word	0x00000070


	//   ....[1]....
        /*017c*/ 	.word	0x000000d0


	//   ....[2]....
        /*0180*/ 	.word	0x000033b0


	//   ....[3]....
        /*0184*/ 	.word	0x000033f0


	//----- nvinfo : EIATTR_MAX_THREADS
	.align		4
.L_126:
        /*0188*/ 	.byte	0x04, 0x05
        /*018a*/ 	.short	(.L_128 - .L_127)
.L_127:
        /*018c*/ 	.word	0x00000100
        /*0190*/ 	.word	0x00000001
        /*0194*/ 	.word	0x00000001


	//----- nvinfo : EIATTR_CRS_STACK_SIZE
	.align		4
.L_128:
        /*0198*/ 	.byte	0x04, 0x1e
        /*019a*/ 	.short	(.L_130 - .L_129)
.L_129:
        /*019c*/ 	.word	0x00000000


	//----- nvinfo : EIATTR_CBANK_PARAM_SIZE
	.align		4
.L_130:
        /*01a0*/ 	.byte	0x03, 0x19
        /*01a2*/ 	.short	0x0021


	//----- nvinfo : EIATTR_PARAM_CBANK
	.align		4
        /*01a4*/ 	.byte	0x04, 0x0a
        /*01a6*/ 	.short	(.L_132 - .L_131)
	.align		4
.L_131:
        /*01a8*/ 	.word	index@(.nv.constant0._ZN3cub18CUB_300001_SM_10006detail6reduce28DeviceReduceSingleTileKernelINS2_10policy_hubINS0_12KeyValuePairIi6__halfEEiNS0_6ArgMaxEE10Policy1000EPS7_SB_iS8_NS2_20empty_problem_init_tIS7_EES7_N4cuda3std3__410__identityEEEvT0_T1_T2_T3_T4_T6_)
        /*01ac*/ 	.short	0x0380
        /*01ae*/ 	.short	0x0021


	//----- nvinfo : EIATTR_SW_WAR
	.align		4
.L_132:
        /*01b0*/ 	.byte	0x04, 0x36
        /*01b2*/ 	.short	(.L_134 - .L_133)
.L_133:
        /*01b4*/ 	.word	0x00000008
.L_134:


//--------------------- .nv.info._ZN3cub18CUB_300001_SM_10006detail6reduce18DeviceReduceKernelINS2_10policy_hubINS0_12KeyValuePairIi6__halfEEiNS0_6ArgMaxEE10Policy1000ENS0_21ArgIndexInputIteratorIPKS6_iS6_EEiS8_S7_N4cuda3std3__410__identityEEEvT0_PT3_T1_NS0_13GridEvenShareISM_EET2_T4_ --------------------------
	.section	.nv.info._ZN3cub18CUB_300001_SM_10006detail6reduce18DeviceReduceKernelINS2_10policy_hubINS0_12KeyValuePairIi6__halfEEiNS0_6ArgMaxEE10Policy1000ENS0_21ArgIndexInputIteratorIPKS6_iS6_EEiS8_S7_N4cuda3std3__410__identityEEEvT0_PT3_T1_NS0_13GridEvenShareISM_EET2_T4_,"",@"SHT_CUDA_INFO"
	.sectionflags	@""
	.align	4


	//----- nvinfo : EIATTR_CUDA_API_VERSION
	.align		4
        /*0000*/ 	.byte	0x04, 0x37
        /*0002*/ 	.short	(.L_136 - .L_135)
.L_135:
        /*0004*/ 	.word	0x00000082


	//----- nvinfo : EIATTR_KPARAM_INFO
	.align		4
.L_136:
        /*0008*/ 	.byte	0x04, 0x17
        /*000a*/ 	.short	(.L_138 - .L_137)
.L_137:
        /*000c*/ 	.word	0x00000000
        /*0010*/ 	.short	0x0005
        /*0012*/ 	.short	0x0045
        /*0014*/ 	.byte	0x00, 0xf0, 0x05, 0x00


	//----- nvinfo : EIATTR_KPARAM_INFO
	.align		4
.L_138:
        /*0018*/ 	.byte	0x04, 0x17
        /*001a*/ 	.short	(.L_140 - .L_139)
.L_139:
        /*001c*/ 	.word	0x00000000
        /*0020*/ 	.short	0x0004
        /*0022*/ 	.short	0x0044
        /*0024*/ 	.byte	0x00, 0xf0, 0x05, 0x00


	//----- nvinfo : EIATTR_KPARAM_INFO
	.align		4
.L_140:
        /*0028*/ 	.byte	0x04, 0x17
        /*002a*/ 	.short	(.L_142 - .L_141)
.L_141:
        /*002c*/ 	.word	0x00000000
        /*0030*/ 	.short	0x0003
        /*0032*/ 	.short	0x001c
        /*0034*/ 	.byte	0x00, 0xf0, 0xa1, 0x00


	//----- nvinfo : EIATTR_KPARAM_INFO
	.align		4
.L_142:
        /*0038*/ 	.byte	0x04, 0x17
        /*003a*/ 	.short	(.L_144 - .L_143)
.L_143:
        /*003c*/ 	.word	0x00000000
        /*0040*/ 	.short	0x0002
        /*0042*/ 	.short	0x0018
        /*0044*/ 	.byte	0x00, 0xf0, 0x11, 0x00


	//----- nvinfo : EIATTR_KPARAM_INFO
	.align		4
.L_144:
        /*0048*/ 	.byte	0x04, 0x17
        /*004a*/ 	.short	(.L_146 - .L_145)
.L_145:
        /*004c*/ 	.word	0x00000000
        /*0050*/ 	.short	0x0001
        /*0052*/ 	.short	0x0010
        /*0054*/ 	.byte	0x00, 0xf5, 0x21, 0x00


	//----- nvinfo : EIATTR_KPARAM_INFO
	.align		4
.L_146:
        /*0058*/ 	.byte	0x04, 0x17
        /*005a*/ 	.short	(.L_148 - .L_147)
.L_147:
        /*005c*/ 	.word	0x00000000
        /*0060*/ 	.short	0x0000
        /*0062*/ 	.short	0x0000
        /*0064*/ 	.byte	0x00, 0xf0, 0x41, 0x00


	//----- nvinfo : EIATTR_SPARSE_MMA_MASK
	.align		4
.L_148:
        /*0068*/ 	.byte	0x03, 0x50
        /*006a*/ 	.short	0x0000


	//----- nvinfo : EIATTR_MAXREG_COUNT
	.align		4
        /*006c*/ 	.byte	0x03, 0x1b
        /*006e*/ 	.short	0x00ff


	//----- nvinfo : EIATTR_NUM_BARRIERS
	.align		4
        /*0070*/ 	.byte	0x02, 0x4c
        /*0072*/ 	.byte	0x01
	.zero		1


	//----- nvinfo : EIATTR_MERCURY_ISA_VERSION
	.align		4
        /*0074*/ 	.byte	0x03, 0x5f
        /*0076*/ 	.short	0x0101


	//----- nvinfo : EIATTR_COOP_GROUP_MASK_REGIDS
	.align		4
        /*0078*/ 	.byte	0x04, 0x29
        /*007a*/ 	.short	(.L_150 - .L_149)


	//   ....[0]....
.L_149:
        /*007c*/ 	.word	0xffffffff


	//   ....[1]....
        /*0080*/ 	.word	0xffffffff


	//   ....[2]....
        /*0084*/ 	.word	0xffffffff


	//   ....[3]....
        /*0088*/ 	.word	0xffffffff


	//   ....[4]....
        /*008c*/ 	.word	0xffffffff


	//   ....[5]....
        /*0090*/ 	.word	0xffffffff


	//   ....[6]....
        /*0094*/ 	.word	0xffffffff


	//   ....[7]....
        /*0098*/ 	.word	0xffffffff


	//   ....[8]....
        /*009c*/ 	.word	0xffffffff


	//   ....[9]....
        /*00a0*/ 	.word	0xffffffff


	//   ....[10]....
        /*00a4*/ 	.word	0xffffffff


	//   ....[11]....
        /*00a8*/ 	.word	0xffffffff


	//   ....[12]....
        /*00ac*/ 	.word	0xffffffff


	//   ....[13]....
        /*00b0*/ 	.word	0xffffffff


	//   ....[14]....
        /*00b4*/ 	.word	0xffffffff


	//   ....[15]....
        /*00b8*/ 	.word	0xffffffff


	//   ....[16]....
        /*00bc*/ 	.word	0xffffffff


	//   ....[17]....
        /*00c0*/ 	.word	0xffffffff


	//   ....[18]....
        /*00c4*/ 	.word	0xffffffff


	//   ....[19]....
        /*00c8*/ 	.word	0xffffffff


	//   ....[20]....
        /*00cc*/ 	.word	0xffffffff


	//   ....[21]....
        /*00d0*/ 	.word	0xffffffff


	//   ....[22]....
        /*00d4*/ 	.word	0xffffffff


	//   ....[23]....
        /*00d8*/ 	.word	0xffffffff


	//   ....[24]....
        /*00dc*/ 	.word	0xffffffff


	//   ....[25]....
        /*00e0*/ 	.word	0xffffffff


	//   ....[26]....
        /*00e4*/ 	.word	0xffffffff


	//   ....[27]....
        /*00e8*/ 	.word	0xffffffff


	//   ....[28]....
        /*00ec*/ 	.word	0xffffffff


	//   ....[29]....
        /*00f0*/ 	.word	0xffffffff


	//----- nvinfo : EIATTR_COOP_GROUP_INSTR_OFFSETS
	.align		4
.L_150:
        /*00f4*/ 	.byte	0x04, 0x28
        /*00f6*/ 	.short	(.L_152 - .L_151)


	//   ....[0]....
.L_151:
        /*00f8*/ 	.word	0x00000c40


	//   ....[1]....
        /*00fc*/ 	.word	0x00000c60


	//   ....[2]....
        /*0100*/ 	.word	0x00000d60


	//   ....[3]....
        /*0104*/ 	.word	0x00000da0


	//   ....[4]....
        /*0108*/ 	.word	0x00000e60


	//   ....[5]....
        /*010c*/ 	.word	0x00000ea0


	//   ....[6]....
        /*0110*/ 	.word	0x00000f60


	//   ....[7]....
        /*0114*/ 	.word	0x00000fa0


	//   ....[8]....
        /*0118*/ 	.word	0x00001060


	//   ....[9]....
        /*011c*/ 	.word	0x00001090


	//   ....[10]....
        /*0120*/ 	.word	0x00001610


	//   ....[11]....
        /*0124*/ 	.word	0x000016b0


	//   ....[12]....
        /*0128*/ 	.word	0x00001810


	//   ....[13]....
        /*012c*/ 	.word	0x00001850


	//   ....[14]....
        /*0130*/ 	.word	0x00001910


	//   ....[15]....
        /*0134*/ 	.word	0x00001950


	//   ....[16]....
        /*0138*/ 	.word	0x00001a10


	//   ....[17]....
        /*013c*/ 	.word	0x00001a50


	//   ....[18]....
        /*0140*/ 	.word	0x00001b10


	//   ....[19]....
        /*0144*/ 	.word	0x00001b50


	//   ....[20]....
        /*0148*/ 	.word	0x000035b0


	//   ....[21]....
        /*014c*/ 	.word	0x000035d0


	//   ....[22]....
        /*0150*/ 	.word	0x000036d0


	//   ....[23]....
        /*0154*/ 	.word	0x00003710


	//   ....[24]....
        /*0158*/ 	.word	0x000037d0


	//   ....[25]....
        /*015c*/ 	.word	0x00003810


	//   ....[26]....
        /*0160*/ 	.word	0x000038d0


	//   ....[27]....
        /*0164*/ 	.word	0x00003910


	//   ....[28]....
        /*0168*/ 	.word	0x00003a00


	//   ....[29]....
        /*016c*/ 	.word	0x00003a10


	//----- nvinfo : EIATTR_VRC_CTA_INIT_COUNT
	.align		4
.L_152:
        /*0170*/ 	.byte	0x02, 0x4a
	.zero		1
	.zero		1


	//----- nvinfo : EIATTR_EXIT_INSTR_OFFSETS
	.align		4
        /*0174*/ 	.byte	0x04, 0x1c
        /*0176*/ 	.short	(.L_154 - .L_153)


	//   ....[0]....
.L_153:
        /*0178*/ 	.word	0x00003f20


	//   ....[1]....
        /*017c*/ 	.word	0x00003f70


	//----- nvinfo : EIATTR_MAX_THREADS
	.align		4
.L_154:
        /*0180*/ 	.byte	0x04, 0x05
        /*0182*/ 	.short	(.L_156 - .L_155)
.L_155:
        /*0184*/ 	.word	0x00000100
        /*0188*/ 	.word	0x00000001
        /*018c*/ 	.word	0x00000001


	//----- nvinfo : EIATTR_CRS_STACK_SIZE
	.align		4
.L_156:
        /*0190*/ 	.byte	0x04, 0x1e
        /*0192*/ 	.short	(.L_158 - .L_157)
.L_157:
        /*0194*/ 	.word	0x00000000


	//----- nvinfo : EIATTR_CBANK_PARAM_SIZE
	.align		4
.L_158:
        /*0198*/ 	.byte	0x03, 0x19
        /*019a*/ 	.short	0x0046


	//----- nvinfo : EIATTR_PARAM_CBANK
	.align		4
        /*019c*/ 	.byte	0x04, 0x0a
        /*019e*/ 	.short	(.L_160 - .L_159)
	.align		4
.L_159:
        /*01a0*/ 	.word	index@(.nv.constant0._ZN3cub18CUB_300001_SM_10006detail6reduce18DeviceReduceKernelINS2_10policy_hubINS0_12KeyValuePairIi6__halfEEiNS0_6ArgMaxEE10Policy1000ENS0_21ArgIndexInputIteratorIPKS6_iS6_EEiS8_S7_N4cuda3std3__410__identityEEEvT0_PT3_T1_NS0_13GridEvenShareISM_EET2_T4_)
        /*01a4*/ 	.short	0x0380
        /*01a6*/ 	.short	0x0046


	//----- nvinfo : EIATTR_SW_WAR
	.align		4
.L_160:
        /*01a8*/ 	.byte	0x04, 0x36
        /*01aa*/ 	.short	(.L_162 - .L_161)
.L_161:
        /*01ac*/ 	.word	0x00000008
.L_162:


//--------------------- .nv.info._ZN3cub18CUB_300001_SM_10006detail6reduce28DeviceReduceSingleTileKernelINS2_10policy_hubINS0_12KeyValuePairIi6__halfEEiNS0_6ArgMaxEE10Policy1000ENS0_21ArgIndexInputIteratorIPKS6_iS6_EEPS7_iS8_NS2_20empty_problem_init_tIS7_EES7_N4cuda3std3__410__identityEEEvT0_T1_T2_T3_T4_T6_ --------------------------
	.section	.nv.info._ZN3cub18CUB_300001_SM_10006detail6reduce28DeviceReduceSingleTileKernelINS2_10policy_hubINS0_12KeyValuePairIi6__halfEEiNS0_6ArgMaxEE10Policy1000ENS0_21ArgIndexInputIteratorIPKS6_iS6_EEPS7_iS8_NS2_20empty_problem_init_tIS7_EES7_N4cuda3std3__410__identityEEEvT0_T1_T2_T3_T4_T6_,"",@"SHT_CUDA_INFO"
	.sectionflags	@""
	.align	4


	//----- nvinfo : EIATTR_CUDA_API_VERSION
	.align		4
        /*0000*/ 	.byte	0x04, 0x37
        /*0002*/ 	.short	(.L_164 - .L_163)
.L_163:
        /*0004*/ 	.word	0x00000082


	//----- nvinfo : EIATTR_KPARAM_INFO
	.align		4
.L_164:
        /*0008*/ 	.byte	0x04, 0x17
        /*000a*/ 	.short	(.L_166 - .L_165)
.L_165:
        /*000c*/ 	.word	0x00000000
        /*0010*/ 	.short	0x0005
        /*0012*/ 	.short	0x0028
        /*0014*/ 	.byte	0x00, 0xf0, 0x05, 0x00


	//----- nvinfo : EIATTR_KPARAM_INFO
	.align		4
.L_166:
        /*0018*/ 	.byte	0x04, 0x17
        /*001a*/ 	.short	(.L_168 - .L_167)
.L_167:
        /*001c*/ 	.word	0x00000000
        /*0020*/ 	.short	0x0004
        /*0022*/ 	.short	0x0020
        /*0024*/ 	.byte	0x00, 0xf0, 0x21, 0x00


	//----- nvinfo : EIATTR_KPARAM_INFO
	.align		4
.L_168:
        /*0028*/ 	.byte	0x04, 0x17
        /*002a*/ 	.short	(.L_170 - .L_169)
.L_169:
        /*002c*/ 	.word	0x00000000
        /*0030*/ 	.short	0x0003
        /*0032*/ 	.short	0x001c
        /*0034*/ 	.byte	0x00, 0xf0, 0x05, 0x00


	//----- nvinfo : EIATTR_KPARAM_INFO
	.align		4
.L_170:
        /*0038*/ 	.byte	0x04, 0x17
        /*003a*/ 	.short	(.L_172 - .L_171)
.L_171:
        /*003c*/ 	.word	0x00000000
        /*0040*/ 	.short	0x0002
        /*0042*/ 	.short	0x0018
        /*0044*/ 	.byte	0x00, 0xf0, 0x11, 0x00


	//----- nvinfo : EIATTR_KPARAM_INFO
	.align		4
.L_172:
        /*0048*/ 	.byte	0x04, 0x17
        /*004a*/ 	.short	(.L_174 - .L_173)
.L_173:
        /*004c*/ 	.word	0x00000000
        /*0050*/ 	.short	0x0001
        /*0052*/ 	.short	0x0010
        /*0054*/ 	.byte	0x00, 0xf5, 0x21, 0x00


	//----- nvinfo : EIATTR_KPARAM_INFO
	.align		4
.L_174:
        /*0058*/ 	.byte	0x04, 0x17
        /*005a*/ 	.short	(.L_176 - .L_175)
.L_175:
        /*005c*/ 	.word	0x00000000
        /*0060*/ 	.short	0x0000
        /*0062*/ 	.short	0x0000
        /*0064*/ 	.byte	0x00, 0xf0, 0x41, 0x00


	//----- nvinfo : EIATTR_SPARSE_MMA_MASK
	.align		4
.L_176:
        /*0068*/ 	.byte	0x03, 0x50
        /*006a*/ 	.short	0x0000


	//----- nvinfo : EIATTR_MAXREG_COUNT
	.align		4
        /*006c*/ 	.byte	0x03, 0x1b
        /*006e*/ 	.short	0x00ff


	//----- nvinfo : EIATTR_NUM_BARRIERS
	.align		4
        /*0070*/ 	.byte	0x02, 0x4c
        /*0072*/ 	.byte	0x01
	.zero		1


	//----- nvinfo : EIATTR_MERCURY_ISA_VERSION
	.align		4
        /*0074*/ 	.byte	0x03, 0x5f
        /*0076*/ 	.short	0x0101


	//----- nvinfo : EIATTR_COOP_GROUP_MASK_REGIDS
	.align		4
        /*0078*/ 	.byte	0x04, 0x29
        /*007a*/ 	.short	(.L_178 - .L_177)


	//   ....[0]....
.L_177:
        /*007c*/ 	.word	0xffffffff


	//   ....[1]....
        /*0080*/ 	.word	0xffffffff


	//   ....[2]....
        /*0084*/ 	.word	0xffffffff


	//   ....[3]....
        /*0088*/ 	.word	0xffffffff


	//   ....[4]....
        /*008c*/ 	.word	0xffffffff


	//   ....[5]....
        /*0090*/ 	.word	0xffffffff


	//   ....[6]....
        /*0094*/ 	.word	0xffffffff


	//   ....[7]....
        /*0098*/ 	.word	0xffffffff


	//   ....[8]....
        /*009c*/ 	.word	0xffffffff


	//   ....[9]....
        /*00a0*/ 	.word	0xffffffff


	//   ....[10]....
        /*00a4*/ 	.word	0xffffffff


	//   ....[11]....
        /*00a8*/ 	.word	0xffffffff


	//   ....[12]....
        /*00ac*/ 	.word	0xffffffff


	//   ....[13]....
        /*00b0*/ 	.word	0xffffffff


	//   ....[14]....
        /*00b4*/ 	.word	0xffffffff


	//   ....[15]....
        /*00b8*/ 	.word	0xffffffff


	//   ....[16]....
        /*00bc*/ 	.word	0xffffffff


	//   ....[17]....
        /*00c0*/ 	.word	0xffffffff


	//   ....[18]....
        /*00c4*/ 	.word	0xffffffff


	//   ....[19]....
        /*00c8*/ 	.word	0xffffffff


	//   ....[20]....
        /*00cc*/ 	.word	0xffffffff


	//   ....[21]....
        /*00d0*/ 	.word	0xffffffff


	//   ....[22]....
        /*00d4*/ 	.word	0xffffffff


	//   ....[23]....
        /*00d8*/ 	.word	0xffffffff


	//   ....[24]....
        /*00dc*/ 	.word	0xffffffff


	//   ....[25]....
        /*00e0*/ 	.word	0xffffffff


	//   ....[26]....
        /*00e4*/ 	.word	0xffffffff


	//   ....[27]....
        /*00e8*/ 	.word	0xffffffff


	//   ....[28]....
        /*00ec*/ 	.word	0xffffffff


	//   ....[29]....
        /*00f0*/ 	.word	0xffffffff


	//----- nvinfo : EIATTR_COOP_GROUP_INSTR_OFFSETS
	.align		4
.L_178:
        /*00f4*/ 	.byte	0x04, 0x28
        /*00f6*/ 	.short	(.L_180 - .L_179)


	//   ....[0]....
.L_179:
        /*00f8*/ 	.word	0x00000cd0


	//   ....[1]....
        /*00fc*/ 	.word	0x00000cf0


	//   ....[2]....
        /*0100*/ 	.word	0x00000df0


	//   ....[3]....
        /*0104*/ 	.word	0x00000e30


	//   ....[4]....
        /*0108*/ 	.word	0x00000ef0


	//   ....[5]....
        /*010c*/ 	.word	0x00000f30


	//   ....[6]....
        /*0110*/ 	.word	0x00000ff0


	//   ....[7]....
        /*0114*/ 	.word	0x00001030


	//   ....[8]....
        /*0118*/ 	.word	0x000010f0


	//   ....[9]....
        /*011c*/ 	.word	0x00001120


	//   ....[10]....
        /*0120*/ 	.word	0x000016a0


	//   ....[11]....
        /*0124*/ 	.word	0x000017c0


	//   ....[12]....
        /*0128*/ 	.word	0x000018a0


	//   ....[13]....
        /*012c*/ 	.word	0x000018e0


	//   ....[14]....
        /*0130*/ 	.word	0x000019a0


	//   ....[15]....
        /*0134*/ 	.word	0x000019e0


	//   ....[16]....
        /*0138*/ 	.word	0x00001aa0


	//   ....[17]....
        /*013c*/ 	.word	0x00001ae0


	//   ....[18]....
        /*0140*/ 	.word	0x00001ba0


	//   ....[19]....
        /*0144*/ 	.word	0x00001be0


	//   ....[20]....
        /*0148*/ 	.word	0x00003600


	//   ....[21]....
        /*014c*/ 	.word	0x00003620


	//   ....[22]....
        /*0150*/ 	.word	0x00003720


	//   ....[23]....
        /*0154*/ 	.word	0x00003760


	//   ....[24]....
        /*0158*/ 	.word	0x00003820


	//   ....[25]....
        /*015c*/ 	.word	0x00003860


	//   ....[26]....
        /*0160*/ 	.word	0x00003920


	//   ....[27]....
        /*0164*/ 	.word	0x00003960


	//   ....[28]....
        /*0168*/ 	.word	0x00003a20


	//   ....[29]....
        /*016c*/ 	.word	0x00003a50


	//----- nvinfo : EIATTR_VRC_CTA_INIT_COUNT
	.align		4
.L_180:
        /*0170*/ 	.byte	0x02, 0x4a
	.zero		1
	.zero		1


	//----- nvinfo : EIATTR_EXIT_INSTR_OFFSETS
	.align		4
        /*0174*/ 	.byte	0x04, 0x1c
        /*0176*/ 	.short	(.L_182 - .L_181)


	//   ....[0]....
.L_181:
        /*0178*/ 	.word	0x00000070


	//   ....[1]....
        /*017c*/ 	.word	0x000000d0


	//   ....[2]....
        /*0180*/ 	.word	0x00003f60


	//   ....[3]....
        /*0184*/ 	.word	0x00003fa0


	//----- nvinfo : EIATTR_MAX_THREADS
	.align		4
.L_182:
        /*0188*/ 	.byte	0x04, 0x05
        /*018a*/ 	.short	(.L_184 - .L_183)
.L_183:
        /*018c*/ 	.word	0x00000100
        /*0190*/ 	.word	0x00000001
        /*0194*/ 	.word	0x00000001


	//----- nvinfo : EIATTR_CRS_STACK_SIZE
	.align		4
.L_184:
        /*0198*/ 	.byte	0x04, 0x1e
        /*019a*/ 	.short	(.L_186 - .L_185)
.L_185:
        /*019c*/ 	.word	0x00000000


	//----- nvinfo : EIATTR_CBANK_PARAM_SIZE
	.align		4
.L_186:
        /*01a0*/ 	.byte	0x03, 0x19
        /*01a2*/ 	.short	0x0029


	//----- nvinfo : EIATTR_PARAM_CBANK
	.align		4
        /*01a4*/ 	.byte	0x04, 0x0a
        /*01a6*/ 	.short	(.L_188 - .L_187)
	.align		4
.L_187:
        /*01a8*/ 	.word	index@(.nv.constant0._ZN3cub18CUB_300001_SM_10006detail6reduce28DeviceReduceSingleTileKernelINS2_10policy_hubINS0_12KeyValuePairIi6__halfEEiNS0_6ArgMaxEE10Policy1000ENS0_21ArgIndexInputIteratorIPKS6_iS6_EEPS7_iS8_NS2_20empty_problem_init_tIS7_EES7_N4cuda3std3__410__identityEEEvT0_T1_T2_T3_T4_T6_)
        /*01ac*/ 	.short	0x0380
        /*01ae*/ 	.short	0x0029


	//----- nvinfo : EIATTR_SW_WAR
	.align		4
.L_188:
        /*01b0*/ 	.byte	0x04, 0x36
        /*01b2*/ 	.short	(.L_190 - .L_189)
.L_189:
        /*01b4*/ 	.word	0x00000008
.L_190:


//--------------------- .nv.info._ZN3cub18CUB_300001_SM_10006detail4scan16DeviceScanKernelINS2_10policy_hubI6__halfS5_S5_jN4cuda3std3__44plusIvEEE10Policy1000EPS5_SD_NS0_13ScanTileStateIS5_Lb1EEESA_NS0_8NullTypeEjS5_Lb0ESG_EEvT0_T1_T2_iT3_T4_T5_ --------------------------
	.section	.nv.info._ZN3cub18CUB_300001_SM_10006detail4scan16DeviceScanKernelINS2_10policy_hubI6__halfS5_S5_jN4cuda3std3__44plusIvEEE10Policy1000EPS5_SD_NS0_13ScanTileStateIS5_Lb1EEESA_NS0_8NullTypeEjS5_Lb0ESG_EEvT0_T1_T2_iT3_T4_T5_,"",@"SHT_CUDA_INFO"
	.sectionflags	@""
	.align	4


	//----- nvinfo : EIATTR_CUDA_API_VERSION
	.align		4
        /*0000*/ 	.byte	0x04, 0x37
        /*0002*/ 	.short	(.L_192 - .L_191)
.L_191:
        /*0004*/ 	.word	0x00000082


	//----- nvinfo : EIATTR_KPARAM_INFO
	.align		4
.L_192:
        /*0008*/ 	.byte	0x04, 0x17
        /*000a*/ 	.short	(.L_194 - .L_193)
.L_193:
        /*000c*/ 	.word	0x00000000
        /*0010*/ 	.short	0x0006
        /*0012*/ 	.short	0x0020
        /*0014*/ 	.byte	0x00, 0xf0, 0x11, 0x00


	//----- nvinfo : EIATTR_KPARAM_INFO
	.align		4
.L_194:
        /*0018*/ 	.byte	0x04, 0x17
        /*001a*/ 	.short	(.L_196 - .L_195)
.L_195:
        /*001c*/ 	.word	0x00000000
        /*0020*/ 	.short	0x0005
        /*0022*/ 	.short	0x001d
        /*0024*/ 	.byte	0x00, 0xf0, 0x05, 0x00


	//----- nvinfo : EIATTR_KPARAM_INFO
	.align		4
.L_196:
        /*0028*/ 	.byte	0x04, 0x17
        /*002a*/ 	.short	(.L_198 - .L_197)
.L_197:
        /*002c*/ 	.word	0x00000000
        /*0030*/ 	.short	0x0004
        /*0032*/ 	.short	0x001c
        /*0034*/ 	.byte	0x00, 0xf0, 0x05, 0x00


	//----- nvinfo : EIATTR_KPARAM_INFO
	.align		4
.L_198:
        /*0038*/ 	.byte	0x04, 0x17
        /*003a*/ 	.short	(.L_200 - .L_199)
.L_199:
        /*003c*/ 	.word	0x00000000
        /*0040*/ 	.short	0x0003
        /*0042*/ 	.short	0x0018
        /*0044*/ 	.byte	0x00, 0xf0, 0x11, 0x00


	//----- nvinfo : EIATTR_KPARAM_INFO
	.align		4
.L_200:
        /*0048*/ 	.byte	0x04, 0x17
        /*004a*/ 	.short	(.L_202 - .L_201)
.L_201:
        /*004c*/ 	.word	0x00000000
        /*0050*/ 	.short	0x0002
        /*0052*/ 	.short	0x0010
        /*0054*/ 	.byte	0x00, 0xf0, 0x21, 0x00


	//----- nvinfo : EIATTR_KPARAM_INFO
	.align		4
.L_202:
        /*0058*/ 	.byte	0x04, 0x17
        /*005a*/ 	.short	(.L_204 - .L_203)
.L_203:
        /*005c*/ 	.word	0x00000000
        /*0060*/ 	.short	0x0001
        /*0062*/ 	.short	0x0008
        /*0064*/ 	.byte	0x00, 0xf5, 0x21, 0x00


	//----- nvinfo : EIATTR_KPARAM_INFO
	.align		4
.L_204:
        /*0068*/ 	.byte	0x04, 0x17
        /*006a*/ 	.short	(.L_206 - .L_205)
.L_205:
        /*006c*/ 	.word	0x00000000
        /*0070*/ 	.short	0x0000
        /*0072*/ 	.short	0x0000
        /*0074*/ 	.byte	0x00, 0xf5, 0x21, 0x00


	//----- nvinfo : EIATTR_SPARSE_MMA_MASK
	.align		4
.L_206:
        /*0078*/ 	.byte	0x03, 0x50
        /*007a*/ 	.short	0x0000


	//----- nvinfo : EIATTR_MAXREG_COUNT
	.align		4
        /*007c*/ 	.byte	0x03, 0x1b
        /*007e*/ 	.short	0x0080


	//----- nvinfo : EIATTR_NUM_BARRIERS
	.align		4
        /*0080*/ 	.byte	0x02, 0x4c
        /*0082*/ 	.byte	0x01
	.zero		1


	//----- nvinfo : EIATTR_MERCURY_ISA_VERSION
	.align		4
        /*0084*/ 	.byte	0x03, 0x5f
        /*0086*/ 	.short	0x0101


	//----- nvinfo : EIATTR_UNUSED_LOAD_BYTE_OFFSET
	.align		4
        /*0088*/ 	.byte	0x04, 0x44
        /*008a*/ 	.short	(.L_208 - .L_207)


	//   ....[0]....
.L_207:
        /*008c*/ 	.word	0x00003580
        /*0090*/ 	.word	0x00003fff


	//----- nvinfo : EIATTR_COOP_GROUP_MASK_REGIDS
	.align		4
.L_208:
        /*0094*/ 	.byte	0x04, 0x29
        /*0096*/ 	.short	(.L_210 - .L_209)


	//   ....[0]....
.L_209:
        /*0098*/ 	.word	0xffffffff


	//   ....[1]....
        /*009c*/ 	.word	0xffffffff


	//   ....[2]....
        /*00a0*/ 	.word	0xffffffff


	//   ....[3]....
        /*00a4*/ 	.word	0xffffffff


	//   ....[4]....
        /*00a8*/ 	.word	0xffffffff


	//   ....[5]....
        /*00ac*/ 	.word	0xffffffff


	//   ....[6]....
        /*00b0*/ 	.word	0xffffffff


	//   ....[7]....
        /*00b4*/ 	.word	0xffffffff


	//   ....[8]....
        /*00b8*/ 	.word	0xffffffff


	//   ....[9]....
        /*00bc*/ 	.word	0xffffffff


	//   ....[10]....
        /*00c0*/ 	.word	0xffffffff


	//   ....[11]....
        /*00c4*/ 	.word	0xffffffff


	//   ....[12]....
        /*00c8*/ 	.word	0xffffffff


	//   ....[13]....
        /*00cc*/ 	.word	0xffffffff


	//   ....[14]....
        /*00d0*/ 	.word	0xffffffff


	//   ....[15]....
        /*00d4*/ 	.word	0xffffffff


	//   ....[16]....
        /*00d8*/ 	.word	0xffffffff


	//   ....[17]....
        /*00dc*/ 	.word	0xffffffff


	//   ....[18]....
        /*00e0*/ 	.word	0xffffffff


	//   ....[19]....
        /*00e4*/ 	.word	0xffffffff


	//   ....[20]....
        /*00e8*/ 	.word	0xffffffff


	//   ....[21]....
        /*00ec*/ 	.word	0xffffffff


	//   ....[22]....
        /*00f0*/ 	.word	0xffffffff


	//   ....[23]....
        /*00f4*/ 	.word	0xffffffff


	//   ....[24]....
        /*00f8*/ 	.word	0xffffffff


	//   ....[25]....
        /*00fc*/ 	.word	0xffffffff


	//   ....[26]....
        /*0100*/ 	.word	0xffffffff


	//   ....[27]....
        /*0104*/ 	.word	0xffffffff


	//   ....[28]....
        /*0108*/ 	.word	0xffffffff


	//   ....[29]....
        /*010c*/ 	.word	0xffffffff


	//   ....[30]....
        /*0110*/ 	.word	0xffffffff


	//   ....[31]....
        /*0114*/ 	.word	0xffffffff


	//   ....[32]....
        /*0118*/ 	.word	0xffffffff


	//   ....[33]....
        /*011c*/ 	.word	0xffffffff


	//   ....[34]....
        /*0120*/ 	.word	0xffffffff


	//   ....[35]....
        /*0124*/ 	.word	0xffffffff


	//   ....[36]....
        /*0128*/ 	.word	0xffffffff


	//   ....[37]....
        /*012c*/ 	.word	0xffffffff


	//   ....[38]....
        /*0130*/ 	.word	0xffffffff


	//   ....[39]....
        /*0134*/ 	.word	0xffffffff


	//   ....[40]....
        /*0138*/ 	.word	0xffffffff


	//   ....[41]....
        /*013c*/ 	.word	0xffffffff


	//   ....[42]....
        /*0140*/ 	.word	0xffffffff


	//   ....[43]....
        /*0144*/ 	.word	0xffffffff


	//   ....[44]....
        /*0148*/ 	.word	0xffffffff


	//   ....[45]....
        /*014c*/ 	.word	0xffffffff


	//   ....[46]....
        /*0150*/ 	.word	0xffffffff


	//   ....[47]....
        /*0154*/ 	.word	0xffffffff


	//   ....[48]....
        /*0158*/ 	.word	0xffffffff


	//   ....[49]....
        /*015c*/ 	.word	0xffffffff


	//   ....[50]....
        /*0160*/ 	.word	0xffffffff


	//   ....[51]....
        /*0164*/ 	.word	0xffffffff


	//   ....[52]....
        /*0168*/ 	.word	0xffffffff


	//   ....[53]....
        /*016c*/ 	.word	0xffffffff


	//   ....[54]....
        /*0170*/ 	.word	0xffffffff


	//   ....[55]....
        /*0174*/ 	.word	0xffffffff


	//   ....[56]....
        /*0178*/ 	.word	0xffffffff


	//   ....[57]....
        /*017c*/ 	.word	0xffffffff


	//   ....[58]....
        /*0180*/ 	.word	0xffffffff


	//   ....[59]....
        /*0184*/ 	.word	0xffffffff


	//   ....[60]....
        /*0188*/ 	.word	0xffffffff


	//   ....[61]....
        /*018c*/ 	.word	0xffffffff


	//   ....[62]....
        /*0190*/ 	.word	0xffffffff


	//   ....[63]....
        /*0194*/ 	.word	0xffffffff


	//   ....[64]....
        /*0198*/ 	.word	0x0500001a


	//   ....[65]....
        /*019c*/ 	.word	0x0500001a


	//   ....[66]....
        /*01a0*/ 	.word	0x0500001a


	//   ....[67]....
        /*01a4*/ 	.word	0x0500001a


	//   ....[68]....
        /*01a8*/ 	.word	0x0500001a


	//   ....[69]....
        /*01ac*/ 	.word	0x0500001a


	//   ....[70]....
        /*01b0*/ 	.word	0x0500001a


	//   ....[71]....
        /*01b4*/ 	.word	0x0500001a


	//   ....[72]....
        /*01b8*/ 	.word	0x0500001a


	//   ....[73]....
        /*01bc*/ 	.word	0x0500001a


	//   ....[74]....
        /*01c0*/ 	.word	0x0500001a


	//   ....[75]....
        /*01c4*/ 	.word	0x0500001a


	//   ....[76]....
        /*01c8*/ 	.word	0x0500001a


	//   ....[77]....
        /*01cc*/ 	.word	0x0500001a


	//   ....[78]....
        /*01d0*/ 	.word	0x0500001a


	//   ....[79]....
        /*01d4*/ 	.word	0x0500001a


	//   ....[80]....
        /*01d8*/ 	.word	0x0500001a


	//   ....[81]....
        /*01dc*/ 	.word	0x0500001a


	//   ....[82]....
        /*01e0*/ 	.word	0x0500001a


	//   ....[83]....
        /*01e4*/ 	.word	0x0500001a


	//   ....[84]....
        /*01e8*/ 	.word	0x0500001a


	//   ....[85]....
        /*01ec*/ 	.word	0x0500001a


	//   ....[86]....
        /*01f0*/ 	.word	0x0500001a


	//   ....[87]....
        /*01f4*/ 	.word	0x0500001a


	//   ....[88]....
        /*01f8*/ 	.word	0x0500001a


	//   ....[89]....
        /*01fc*/ 	.word	0x0500001a


	//   ....[90]....
        /*0200*/ 	.word	0x0500001a


	//   ....[91]....
        /*0204*/ 	.word	0x0500001a


	//   ....[92]....
        /*0208*/ 	.word	0x0500001a


	//   ....[93]....
        /*020c*/ 	.word	0x0500001a


	//   ....[94]....
        /*0210*/ 	.word	0x0500001a


	//   ....[95]....
        /*0214*/ 	.word	0x0500001a


	//   ....[96]....
        /*0218*/ 	.word	0x0500001a


	//   ....[97]....
        /*021c*/ 	.word	0x0500001a


	//   ....[98]....
        /*0220*/ 	.word	0x0500001a


	//   ....[99]....
        /*0224*/ 	.word	0x0500001a


	//----- nvinfo : EIATTR_COOP_GROUP_INSTR_OFFSETS
	.align		4
.L_210:
        /*0228*/ 	.byte	0x04, 0x28
        /*022a*/ 	.short	(.L_212 - .L_211)


	//   ....[0]....
.L_211:
        /*022c*/ 	.word	0x00000530


	//   ....[1]....
        /*0230*/ 	.word	0x00000760


	//   ....[2]....
        /*0234*/ 	.word	0x000007c0


	//   ....[3]....
        /*0238*/ 	.word	0x00000820


	//   ....[4]....
        /*023c*/ 	.word	0x00000880


	//   ....[5]....
        /*0240*/ 	.word	0x000008e0


	//   ....[6]....
        /*0244*/ 	.word	0x00000bc0


	//   ....[7]....
        /*0248*/ 	.word	0x00001020


	//   ....[8]....
        /*024c*/ 	.word	0x00001070


	//   ....[9]....
        /*0250*/ 	.word	0x000010c0


	//   ....[10]....
        /*0254*/ 	.word	0x00001110


	//   ....[11]....
        /*0258*/ 	.word	0x00001160


	//   ....[12]....
        /*025c*/ 	.word	0x000013e0


	//   ....[13]....
        /*0260*/ 	.word	0x00001680


	//   ....[14]....
        /*0264*/ 	.word	0x00001740


	//   ....[15]....
        /*0268*/ 	.word	0x000017c0


	//   ....[16]....
        /*026c*/ 	.word	0x00001830


	//   ....[17]....
        /*0270*/ 	.word	0x000018b0


	//   ....[18]....
        /*0274*/ 	.word	0x00001910


	//   ....[19]....
        /*0278*/ 	.word	0x00001970


	//   ....[20]....
        /*027c*/ 	.word	0x000019e0


	//   ....[21]....
        /*0280*/ 	.word	0x000019f0


	//   ....[22]....
        /*0284*/ 	.word	0x00001af0


	//   ....[23]....
        /*0288*/ 	.word	0x00001bb0


	//   ....[24]....
        /*028c*/ 	.word	0x00001c40


	//   ....[25]....
        /*0290*/ 	.word	0x00001cb0


	//   ....[26]....
        /*0294*/ 	.word	0x00001d20


	//   ....[27]....
        /*0298*/ 	.word	0x00001d70


	//   ....[28]....
        /*029c*/ 	.word	0x00001dc0


	//   ....[29]....
        /*02a0*/ 	.word	0x00001e10


	//   ....[30]....
        /*02a4*/ 	.word	0x00001e20


	//   ....[31]....
        /*02a8*/ 	.word	0x000023d0


	//   ....[32]....
        /*02ac*/ 	.word	0x000030b0


	//   ....[33]....
        /*02b0*/ 	.word	0x000032f0


	//   ....[34]....
        /*02b4*/ 	.word	0x00003340


	//   ....[35]....
        /*02b8*/ 	.word	0x000033a0


	//   ....[36]....
        /*02bc*/ 	.word	0x00003400


	//   ....[37]....
        /*02c0*/ 	.word	0x00003460


	//   ....[38]....
        /*02c4*/ 	.word	0x000036d0


	//   ....[39]....
        /*02c8*/ 	.word	0x00003af0


	//   ....[40]....
        /*02cc*/ 	.word	0x00003b40


	//   ....[41]....
        /*02d0*/ 	.word	0x00003b90


	//   ....[42]....
        /*02d4*/ 	.word	0x00003be0


	//   ....[43]....
        /*02d8*/ 	.word	0x00003c30


	//   ....[44]....
        /*02dc*/ 	.word	0x00003f10


	//   ....[45]....
        /*02e0*/ 	.word	0x00004150


	//   ....[46]....
        /*02e4*/ 	.word	0x00004210


	//   ....[47]....
        /*02e8*/ 	.word	0x000042a0


	//   ....[48]....
        /*02ec*/ 	.word	0x00004310


	//   ....[49]....
        /*02f0*/ 	.word	0x00004380


	//   ....[50]....
        /*02f4*/ 	.word	0x000043e0


	//   ....[51]....
        /*02f8*/ 	.word	0x00004440


	//   ....[52]....
        /*02fc*/ 	.word	0x000044c0


	//   ....[53]....
        /*0300*/ 	.word	0x000044e0


	//   ....[54]....
        /*0304*/ 	.word	0x000045d0


	//   ....[55]....
        /*0308*/ 	.word	0x00004690


	//   ....[56]....
        /*030c*/ 	.word	0x00004710


	//   ....[57]....
        /*0310*/ 	.word	0x00004780


	//   ....[58]....
        /*0314*/ 	.word	0x000047f0


	//   ....[59]....
        /*0318*/ 	.word	0x00004850


	//   ....[60]....
        /*031c*/ 	.word	0x000048b0


	//   ....[61]....
        /*0320*/ 	.word	0x00004920


	//   ....[62]....
        /*0324*/ 	.word	0x00004930


	//   ....[63]....
        /*0328*/ 	.word	0x00004f20


	//   ....[64]....
        /*032c*/ 	.word	0x000056e0


	//   ....[65]....
        /*0330*/ 	.word	0x00005760


	//   ....[66]....
        /*0334*/ 	.word	0x000057f0


	//   ....[67]....
        /*0338*/ 	.word	0x000058d0


	//   ....[68]....
        /*033c*/ 	.word	0x00005990


	//   ....[69]....
        /*0340*/ 	.word	0x00005a30


	//   ....[70]....
        /*0344*/ 	.word	0x00005ad0


	//   ....[71]....
        /*0348*/ 	.word	0x00005b70


	//   ....[72]....
        /*034c*/ 	.word	0x00005ba0


	//   ....[73]....
        /*0350*/ 	.word	0x00005c80


	//   ....[74]....
        /*0354*/ 	.word	0x00005d00


	//   ....[75]....
        /*0358*/ 	.word	0x00005d80


	//   ....[76]....
        /*035c*/ 	.word	0x00005e60


	//   ....[77]....
        /*0360*/ 	.word	0x00005f00


	//   ....[78]....
        /*0364*/ 	.word	0x00005fb0


	//   ....[79]....
        /*0368*/ 	.word	0x00006060


	//   ....[80]....
        /*036c*/ 	.word	0x00006100


	//   ....[81]....
        /*0370*/ 	.word	0x00006170


	//   ....[82]....
        /*0374*/ 	.word	0x000061e0


	//   ....[83]....
        /*0378*/ 	.word	0x00006260


	//   ....[84]....
        /*037c*/ 	.word	0x00006300


	//   ....[85]....
        /*0380*/ 	.word	0x000063c0


	//   ....[86]....
        /*0384*/ 	.word	0x00006470


	//   ....[87]....
        /*0388*/ 	.word	0x00006520


	//   ....[88]....
        /*038c*/ 	.word	0x000065d0


	//   ....[89]....
        /*0390*/ 	.word	0x00006680


	//   ....[90]....
        /*0394*/ 	.word	0x000066b0


	//   ....[91]....
        /*0398*/ 	.word	0x00006790


	//   ....[92]....
        /*039c*/ 	.word	0x00006810


	//   ....[93]....
        /*03a0*/ 	.word	0x00006890


	//   ....[94]....
        /*03a4*/ 	.word	0x00006960


	//   ....[95]....
        /*03a8*/ 	.word	0x00006a10


	//   ....[96]....
        /*03ac*/ 	.word	0x00006ad0


	//   ....[97]....
        /*03b0*/ 	.word	0x00006b70


	//   ....[98]....
        /*03b4*/ 	.word	0x00006c20


	//   ....[99]....
        /*03b8*/ 	.word	0x00006c90


	//----- nvinfo : EIATTR_VRC_CTA_INIT_COUNT
	.align		4
.L_212:
        /*03bc*/ 	.byte	0x02, 0x4a
	.zero		1
	.zero		1


	//----- nvinfo : EIATTR_EXIT_INSTR_OFFSETS
	.align		4
        /*03c0*/ 	.byte	0x04, 0x1c
        /*03c2*/ 	.short	(.L_214 - .L_213)


	//   ....[0]....
.L_213:
        /*03c4*/ 	.word	0x00002720


	//   ....[1]....
        /*03c8*/ 	.word	0x00002760


	//   ....[2]....
        /*03cc*/ 	.word	0x00005670


	//   ....[3]....
        /*03d0*/ 	.word	0x00005690


	//----- nvinfo : EIATTR_MAX_THREADS
	.align		4
.L_214:
        /*03d4*/ 	.byte	0x04, 0x05
        /*03d6*/ 	.short	(.L_216 - .L_215)
.L_215:
        /*03d8*/ 	.word	0x00000200
        /*03dc*/ 	.word	0x00000001
        /*03e0*/ 	.word	0x00000001


	//----- nvinfo : EIATTR_CRS_STACK_SIZE
	.align		4
.L_216:
        /*03e4*/ 	.byte	0x04, 0x1e
        /*03e6*/ 	.short	(.L_218 - .L_217)
.L_217:
        /*03e8*/ 	.word	0x00000000


	//----- nvinfo : EIATTR_CBANK_PARAM_SIZE
	.align		4
.L_218:
        /*03ec*/ 	.byte	0x03, 0x19
        /*03ee*/ 	.short	0x0024


	//----- nvinfo : EIATTR_PARAM_CBANK
	.align		4
        /*03f0*/ 	.byte	0x04, 0x0a
        /*03f2*/ 	.short	(.L_220 - .L_219)
	.align		4
.L_219:
        /*03f4*/ 	.word	index@(.nv.constant0._ZN3cub18CUB_300001_SM_10006detail4scan16DeviceScanKernelINS2_10policy_hubI6__halfS5_S5_jN4cuda3std3__44plusIvEEE10Policy1000EPS5_SD_NS0_13ScanTileStateIS5_Lb1EEESA_NS0_8NullTypeEjS5_Lb0ESG_EEvT0_T1_T2_iT3_T4_T5_)
        /*03f8*/ 	.short	0x0380
        /*03fa*/ 	.short	0x0024


	//----- nvinfo : EIATTR_SW_WAR
	.align		4
.L_220:
        /*03fc*/ 	.byte	0x04, 0x36
        /*03fe*/ 	.short	(.L_222 - .L_221)
.L_221:
        /*0400*/ 	.word	0x00000008
.L_222:


//--------------------- .nv.info._ZN3cub18CUB_300001_SM_10006detail4scan20DeviceScanInitKernelINS0_13ScanTileStateI6__halfLb1EEEEEvT_i --------------------------
	.section	.nv.info._ZN3cub18CUB_300001_SM_10006detail4scan20DeviceScanInitKernelINS0_13ScanTileStateI6__halfLb1EEEEEvT_i,"",@"SHT_CUDA_INFO"
	.sectionflags	@""
	.align	4


	//----- nvinfo : EIATTR_CUDA_API_VERSION
	.align		4
        /*0000*/ 	.byte	0x04, 0x37
        /*0002*/ 	.short	(.L_224 - .L_223)
.L_223:
        /*0004*/ 	.word	0x00000082


	//----- nvinfo : EIATTR_KPARAM_INFO
	.align		4
.L_224:
        /*0008*/ 	.byte	0x04, 0x17
        /*000a*/ 	.short	(.L_226 - .L_225)
.L_225:
        /*000c*/ 	.word	0x00000000
        /*0010*/ 	.short	0x0001
        /*0012*/ 	.short	0x0008
        /*0014*/ 	.byte	0x00, 0xf0, 0x11, 0x00


	//----- nvinfo : EIATTR_KPARAM_INFO
	.align		4
.L_226:
        /*0018*/ 	.byte	0x04, 0x17
        /*001a*/ 	.short	(.L_228 - .L_227)
.L_227:
        /*001c*/ 	.word	0x00000000
        /*0020*/ 	.short	0x0000
        /*0022*/ 	.short	0x0000
        /*0024*/ 	.byte	0x00, 0xf0, 0x21, 0x00


	//----- nvinfo : EIATTR_SPARSE_MMA_MASK
	.align		4
.L_228:
        /*0028*/ 	.byte	0x03, 0x50
        /*002a*/ 	.short	0x0000


	//----- nvinfo : EIATTR_MAXREG_COUNT
	.align		4
        /*002c*/ 	.byte	0x03, 0x1b
        /*002e*/ 	.short	0x00ff


	//----- nvinfo : EIATTR_MERCURY_ISA_VERSION
	.align		4
        /*0030*/ 	.byte	0x03, 0x5f
        /*0032*/ 	.short	0x0101


	//----- nvinfo : EIATTR_VRC_CTA_INIT_COUNT
	.align		4
        /*0034*/ 	.byte	0x02, 0x4a
	.zero		1
	.zero		1


	//----- nvinfo : EIATTR_EXIT_INSTR_OFFSETS
	.align		4
        /*0038*/ 	.byte	0x04, 0x1c
        /*003a*/ 	.short	(.L_230 - .L_229)


	//   ....[0]....
.L_229:
        /*003c*/ 	.word	0x000000e0


	//   ....[1]....
        /*0040*/ 	.word	0x00000120


	//----- nvinfo : EIATTR_CBANK_PARAM_SIZE
	.align		4
.L_230:
        /*0044*/ 	.byte	0x03, 0x19
        /*0046*/ 	.short	0x000c


	//----- nvinfo : EIATTR_PARAM_CBANK
	.align		4
        /*0048*/ 	.byte	0x04, 0x0a
        /*004a*/ 	.short	(.L_232 - .L_231)
	.align		4
.L_231:
        /*004c*/ 	.word	index@(.nv.constant0._ZN3cub18CUB_300001_SM_10006detail4scan20DeviceScanInitKernelINS0_13ScanTileStateI6__halfLb1EEEEEvT_i)
        /*0050*/ 	.short	0x0380
        /*0052*/ 	.short	0x000c


	//----- nvinfo : EIATTR_SW_WAR
	.align		4
.L_232:
        /*0054*/ 	.byte	0x04, 0x36
        /*0056*/ 	.short	(.L_234 - .L_233)
.L_233:
        /*0058*/ 	.word	0x00000008
.L_234:


//--------------------- .nv.info._ZN3cub18CUB_300001_SM_10006detail10radix_sort29DeviceRadixSortOnesweepKernelINS1_5radix10policy_hubI6__halfjjE10Policy1000ELNS0_9SortOrderE1ES6_jjiiNS1_21identity_decomposer_tEEEvPT5_SC_PT3_PKSD_PT1_PKSH_PT2_PKSL_T4_iiT6_ --------------------------
	.section	.nv.info._ZN3cub18CUB_300001_SM_10006detail10radix_sort29DeviceRadixSortOnesweepKernelINS1_5radix10policy_hubI6__halfjjE10Policy1000ELNS0_9SortOrderE1ES6_jjiiNS1_21identity_decomposer_tEEEvPT5_SC_PT3_PKSD_PT1_PKSH_PT2_PKSL_T4_iiT6_,"",@"SHT_CUDA_INFO"
	.sectionflags	@""
	.align	4


	//----- nvinfo : EIATTR_CUDA_API_VERSION
	.align		4
        /*0000*/ 	.byte	0x04, 0x37
        /*0002*/ 	.short	(.L_236 - .L_235)
.L_235:
        /*0004*/ 	.word	0x00000082


	//----- nvinfo : EIATTR_KPARAM_INFO
	.align		4
.L_236:
        /*0008*/ 	.byte	0x04, 0x17
        /*000a*/ 	.short	(.L_238 - .L_237)
.L_237:
        /*000c*/ 	.word	0x00000000
        /*0010*/ 	.short	0x000b
        /*0012*/ 	.short	0x004c
        /*0014*/ 	.byte	0x00, 0xf0, 0x05, 0x00


	//----- nvinfo : EIATTR_KPARAM_INFO
	.align		4
.L_238:
        /*0018*/ 	.byte	0x04, 0x17
        /*001a*/ 	.short	(.L_240 - .L_239)
.L_239:
        /*001c*/ 	.word	0x00000000
        /*0020*/ 	.short	0x000a
        /*0022*/ 	.short	0x0048
        /*0024*/ 	.byte	0x00, 0xf0, 0x11, 0x00


	//----- nvinfo : EIATTR_KPARAM_INFO
	.align		4
.L_240:
        /*0028*/ 	.byte	0x04, 0x17
        /*002a*/ 	.short	(.L_242 - .L_241)
.L_241:
        /*002c*/ 	.word	0x00000000
        /*0030*/ 	.short	0x0009
        /*0032*/ 	.short	0x0044
        /*0034*/ 	.byte	0x00, 0xf0, 0x11, 0x00


	//----- nvinfo : EIATTR_KPARAM_INFO
	.align		4
.L_242:
        /*0038*/ 	.byte	0x04, 0x17
        /*003a*/ 	.short	(.L_244 - .L_243)
.L_243:
        /*003c*/ 	.word	0x00000000
        /*0040*/ 	.short	0x0008
        /*0042*/ 	.short	0x0040
        /*0044*/ 	.byte	0x00, 0xf0, 0x11, 0x00


	//----- nvinfo : EIATTR_KPARAM_INFO
	.align		4
.L_244:
        /*0048*/ 	.byte	0x04, 0x17
        /*004a*/ 	.short	(.L_246 - .L_245)
.L_245:
        /*004c*/ 	.word	0x00000000
        /*0050*/ 	.short	0x0007
        /*0052*/ 	.short	0x0038
        /*0054*/ 	.byte	0x00, 0xf5, 0x21, 0x00


	//----- nvinfo : EIATTR_KPARAM_INFO
	.align		4
.L_246:
        /*0058*/ 	.byte	0x04, 0x17
        /*005a*/ 	.short	(.L_248 - .L_247)
.L_247:
        /*005c*/ 	.word	0x00000000
        /*0060*/ 	.short	0x0006
        /*0062*/ 	.short	0x0030
        /*0064*/ 	.byte	0x00, 0xf5, 0x21, 0x00


	//----- nvinfo : EIATTR_KPARAM_INFO
	.align		4
.L_248:
        /*0068*/ 	.byte	0x04, 0x17
        /*006a*/ 	.short	(.L_250 - .L_249)
.L_249:
        /*006c*/ 	.word	0x00000000
        /*0070*/ 	.short	0x0005
        /*0072*/ 	.short	0x0028
        /*0074*/ 	.byte	0x00, 0xf5, 0x21, 0x00


	//----- nvinfo : EIATTR_KPARAM_INFO
	.align		4
.L_250:
        /*0078*/ 	.byte	0x04, 0x17
        /*007a*/ 	.short	(.L_252 - .L_251)
.L_251:
        /*007c*/ 	.word	0x00000000
        /*0080*/ 	.short	0x0004
        /*0082*/ 	.short	0x0020
        /*0084*/ 	.byte	0x00, 0xf5, 0x21, 0x00


	//----- nvinfo : EIATTR_KPARAM_INFO
	.align		4
.L_252:
        /*0088*/ 	.byte	0x04, 0x17
        /*008a*/ 	.short	(.L_254 - .L_253)
.L_253:
        /*008c*/ 	.word	0x00000000
        /*0090*/ 	.short	0x0003
        /*0092*/ 	.short	0x0018
        /*0094*/ 	.byte	0x00, 0xf5, 0x21, 0x00


	//----- nvinfo : EIATTR_KPARAM_INFO
	.align		4
.L_254:
        /*0098*/ 	.byte	0x04, 0x17
        /*009a*/ 	.short	(.L_256 - .L_255)
.L_255:
        /*009c*/ 	.word	0x00000000
        /*00a0*/ 	.short	0x0002
        /*00a2*/ 	.short	0x0010
        /*00a4*/ 	.byte	0x00, 0xf5, 0x21, 0x00


	//----- nvinfo : EIATTR_KPARAM_INFO
	.align		4
.L_256:
        /*00a8*/ 	.byte	0x04, 0x17
        /*00aa*/ 	.short	(.L_258 - .L_257)
.L_257:
        /*00ac*/ 	.word	0x00000000
        /*00b0*/ 	.short	0x0001
        /*00b2*/ 	.short	0x0008
        /*00b4*/ 	.byte	0x00, 0xf5, 0x21, 0x00


	//----- nvinfo : EIATTR_KPARAM_INFO
	.align		4
.L_258:
        /*00b8*/ 	.byte	0x04, 0x17
        /*00ba*/ 	.short	(.L_260 - .L_259)
.L_259:
        /*00bc*/ 	.word	0x00000000
        /*00c0*/ 	.short	0x0000
        /*00c2*/ 	.short	0x0000
        /*00c4*/ 	.byte	0x00, 0xf5, 0x21, 0x00


	//----- nvinfo : EIATTR_SPARSE_MMA_MASK
	.align		4
.L_260:
        /*00c8*/ 	.byte	0x03, 0x50
        /*00ca*/ 	.short	0x0000


	//----- nvinfo : EIATTR_MAXREG_COUNT
	.align		4
        /*00cc*/ 	.byte	0x03, 0x1b
        /*00ce*/ 	.short	0x0080


	//----- nvinfo : EIATTR_NUM_BARRIERS
	.align		4
        /*00d0*/ 	.byte	0x02, 0x4c
        /*00d2*/ 	.byte	0x01
	.zero		1


	//----- nvinfo : EIATTR_MERCURY_ISA_VERSION
	.align		4
        /*00d4*/ 	.byte	0x03, 0x5f
        /*00d6*/ 	.short	0x0101


	//----- nvinfo : EIATTR_COOP_GROUP_MASK_REGIDS
	.align		4
        /*00d8*/ 	.byte	0x04, 0x29
        /*00da*/ 	.short	(.L_262 - .L_261)


	//   ....[0]....
.L_261:
        /*00dc*/ 	.word	0xffffffff


	//   ....[1]....
        /*00e0*/ 	.word	0x0500000d


	//   ....[2]....
        /*00e4*/ 	.word	0xffffffff


	//   ....[3]....
        /*00e8*/ 	.word	0xffffffff


	//   ....[4]....
        /*00ec*/ 	.word	0xffffffff


	//   ....[5]....
        /*00f0*/ 	.word	0xffffffff


	//   ....[6]....
        /*00f4*/ 	.word	0xffffffff


	//   ....[7]....
        /*00f8*/ 	.word	0xffffffff


	//   ....[8]....
        /*00fc*/ 	.word	0xffffffff


	//   ....[9]....
        /*0100*/ 	.word	0xffffffff


	//   ....[10]....
        /*0104*/ 	.word	0xffffffff


	//   ....[11]....
        /*0108*/ 	.word	0xffffffff


	//   ....[12]....
        /*010c*/ 	.word	0xffffffff


	//   ....[13]....
        /*0110*/ 	.word	0xffffffff


	//   ....[14]....
        /*0114*/ 	.word	0xffffffff


	//   ....[15]....
        /*0118*/ 	.word	0xffffffff


	//   ....[16]....
        /*011c*/ 	.word	0xffffffff


	//   ....[17]....
        /*0120*/ 	.word	0xffffffff


	//   ....[18]....
        /*0124*/ 	.word	0xffffffff


	//   ....[19]....
        /*0128*/ 	.word	0xffffffff


	//   ....[20]....
        /*012c*/ 	.word	0xffffffff


	//   ....[21]....
        /*0130*/ 	.word	0xffffffff


	//   ....[22]....
        /*0134*/ 	.word	0xffffffff


	//   ....[23]....
        /*0138*/ 	.word	0xffffffff


	//   ....[24]....
        /*013c*/ 	.word	0xffffffff


	//   ....[25]....
        /*0140*/ 	.word	0xffffffff


	//   ....[26]....
        /*0144*/ 	.word	0xffffffff


	//   ....[27]....
        /*0148*/ 	.word	0xffffffff


	//   ....[28]....
        /*014c*/ 	.word	0xffffffff


	//   ....[29]....
        /*0150*/ 	.word	0xffffffff


	//   ....[30]....
        /*0154*/ 	.word	0xffffffff


	//   ....[31]....
        /*0158*/ 	.word	0xffffffff


	//   ....[32]....
        /*015c*/ 	.word	0xffffffff


	//   ....[33]....
        /*0160*/ 	.word	0xffffffff


	//   ....[34]....
        /*0164*/ 	.word	0xffffffff


	//   ....[35]....
        /*0168*/ 	.word	0xffffffff


	//   ....[36]....
        /*016c*/ 	.word	0xffffffff


	//   ....[37]....
        /*0170*/ 	.word	0xffffffff


	//   ....[38]....
        /*0174*/ 	.word	0xffffffff


	//   ....[39]....
        /*0178*/ 	.word	0xffffffff


	//   ....[40]....
        /*017c*/ 	.word	0xffffffff


	//   ....[41]....
        /*0180*/ 	.word	0xffffffff


	//   ....[42]....
        /*0184*/ 	.word	0xffffffff


	//   ....[43]....
        /*0188*/ 	.word	0xffffffff


	//   ....[44]....
        /*018c*/ 	.word	0xffffffff


	//   ....[45]....
        /*0190*/ 	.word	0xffffffff


	//   ....[46]....
        /*0194*/ 	.word	0xffffffff


	//   ....[47]....
        /*0198*/ 	.word	0xffffffff


	//   ....[48]....
        /*019c*/ 	.word	0xffffffff


	//   ....[49]....
        /*01a0*/ 	.word	0xffffffff


	//   ....[50]....
        /*01a4*/ 	.word	0xffffffff


	//   ....[51]....
        /*01a8*/ 	.word	0xffffffff


	//   ....[52]....
        /*01ac*/ 	.word	0xffffffff


	//   ....[53]....
        /*01b0*/ 	.word	0xffffffff


	//   ....[54]....
        /*01b4*/ 	.word	0xffffffff


	//   ....[55]....
        /*01b8*/ 	.word	0xffffffff


	//   ....[56]....
        /*01bc*/ 	.word	0xffffffff


	//   ....[57]....
        /*01c0*/ 	.word	0xffffffff


	//   ....[58]....
        /*01c4*/ 	.word	0xffffffff


	//   ....[59]....
        /*01c8*/ 	.word	0xffffffff


	//   ....[60]....
        /*01cc*/ 	.word	0xffffffff


	//   ....[61]....
        /*01d0*/ 	.word	0xffffffff


	//   ....[62]....
        /*01d4*/ 	.word	0xffffffff


	//   ....[63]....
        /*01d8*/ 	.word	0xffffffff


	//   ....[64]....
        /*01dc*/ 	.word	0xffffffff


	//   ....[65]....
        /*01e0*/ 	.word	0xffffffff


	//   ....[66]....
        /*01e4*/ 	.word	0xffffffff


	//   ....[67]....
        /*01e8*/ 	.word	0xffffffff


	//   ....[68]....
        /*01ec*/ 	.word	0xffffffff


	//   ....[69]....
        /*01f0*/ 	.word	0xffffffff


	//   ....[70]....
        /*01f4*/ 	.word	0xffffffff


	//   ....[71]....
        /*01f8*/ 	.word	0xffffffff


	//   ....[72]....
        /*01fc*/ 	.word	0xffffffff


	//   ....[73]....
        /*0200*/ 	.word	0xffffffff


	//   ....[74]....
        /*0204*/ 	.word	0xffffffff


	//   ....[75]....
        /*0208*/ 	.word	0xffffffff


	//   ....[76]....
        /*020c*/ 	.word	0xffffffff


	//   ....[77]....
        /*0210*/ 	.word	0xffffffff


	//   ....[78]....
        /*0214*/ 	.word	0xffffffff


	//   ....[79]....
        /*0218*/ 	.word	0xffffffff


	//   ....[80]....
        /*021c*/ 	.word	0xffffffff


	//   ....[81]....
        /*0220*/ 	.word	0xffffffff


	//   ....[82]....
        /*0224*/ 	.word	0xffffffff


	//   ....[83]....
        /*0228*/ 	.word	0xffffffff


	//   ....[84]....
        /*022c*/ 	.word	0xffffffff


	//   ....[85]....
        /*0230*/ 	.word	0xffffffff


	//   ....[86]....
        /*0234*/ 	.word	0xffffffff


	//   ....[87]....
        /*0238*/ 	.word	0xffffffff


	//   ....[88]....
        /*023c*/ 	.word	0xffffffff


	//   ....[89]....
        /*0240*/ 	.word	0xffffffff


	//   ....[90]....
        /*0244*/ 	.word	0xffffffff


	//   ....[91]....
        /*0248*/ 	.word	0xffffffff


	//   ....[92]....
        /*024c*/ 	.word	0xffffffff


	//   ....[93]....
        /*0250*/ 	.word	0xffffffff


	//   ....[94]....
        /*0254*/ 	.word	0xffffffff


	//   ....[95]....
        /*0258*/ 	.word	0xffffffff


	//   ....[96]....
        /*025c*/ 	.word	0xffffffff


	//   ....[97]....
        /*0260*/ 	.word	0xffffffff


	//   ....[98]....
        /*0264*/ 	.word	0xffffffff


	//   ....[99]....
        /*0268*/ 	.word	0xffffffff


	//   ....[100]....
        /*026c*/ 	.word	0xffffffff


	//   ....[101]....
        /*0270*/ 	.word	0xffffffff


	//   ....[102]....
        /*0274*/ 	.word	0xffffffff


	//   ....[103]....
        /*0278*/ 	.word	0xffffffff


	//   ....[104]....
        /*027c*/ 	.word	0xffffffff


	//   ....[105]....
        /*0280*/ 	.word	0xffffffff


	//   ....[106]....
        /*0284*/ 	.word	0xffffffff


	//   ....[107]....
        /*0288*/ 	.word	0xffffffff


	//   ....[108]....
        /*028c*/ 	.word	0xffffffff


	//   ....[109]....
        /*0290*/ 	.word	0xffffffff


	//   ....[110]....
        /*0294*/ 	.word	0xffffffff


	//   ....[111]....
        /*0298*/ 	.word	0xffffffff


	//   ....[112]....
        /*029c*/ 	.word	0xffffffff


	//   ....[113]....
        /*02a0*/ 	.word	0xffffffff


	//   ....[114]....
        /*02a4*/ 	.word	0xffffffff


	//   ....[115]....
        /*02a8*/ 	.word	0xffffffff


	//   ....[116]....
        /*02ac*/ 	.word	0xffffffff


	//   ....[117]....
        /*02b0*/ 	.word	0xffffffff


	//   ....[118]....
        /*02b4*/ 	.word	0xffffffff


	//   ....[119]....
        /*02b8*/ 	.word	0xffffffff


	//   ....[120]....
        /*02bc*/ 	.word	0xffffffff


	//   ....[121]....
        /*02c0*/ 	.word	0xffffffff


	//   ....[122]....
        /*02c4*/ 	.word	0xffffffff


	//   ....[123]....
        /*02c8*/ 	.word	0xffffffff


	//   ....[124]....
        /*02cc*/ 	.word	0xffffffff


	//   ....[125]....
        /*02d0*/ 	.word	0xffffffff


	//   ....[126]....
        /*02d4*/ 	.word	0xffffffff


	//   ....[127]....
        /*02d8*/ 	.word	0xffffffff


	//   ....[128]....
        /*02dc*/ 	.word	0xffffffff


	//   ....[129]....
        /*02e0*/ 	.word	0xffffffff


	//   ....[130]....
        /*02e4*/ 	.word	0xffffffff


	//   ....[131]....
        /*02e8*/ 	.word	0xffffffff


	//   ....[132]....
        /*02ec*/ 	.word	0xffffffff


	//   ....[133]....
        /*02f0*/ 	.word	0xffffffff


	//   ....[134]....
        /*02f4*/ 	.word	0xffffffff


	//   ....[135]....
        /*02f8*/ 	.word	0xffffffff


	//   ....[136]....
        /*02fc*/ 	.word	0xffffffff


	//   ....[137]....
        /*0300*/ 	.word	0xffffffff


	//   ....[138]....
        /*0304*/ 	.word	0xffffffff


	//   ....[139]....
        /*0308*/ 	.word	0xffffffff


	//   ....[140]....
        /*030c*/ 	.word	0xffffffff


	//   ....[141]....
        /*0310*/ 	.word	0xffffffff


	//   ....[142]....
        /*0314*/ 	.word	0xffffffff


	//   ....[143]....
        /*0318*/ 	.word	0xffffffff


	//   ....[144]....
        /*031c*/ 	.word	0xffffffff


	//   ....[145]....
        /*0320*/ 	.word	0xffffffff


	//   ....[146]....
        /*0324*/ 	.word	0xffffffff


	//   ....[147]....
        /*0328*/ 	.word	0xffffffff


	//   ....[148]....
        /*032c*/ 	.word	0xffffffff


	//   ....[149]....
        /*0330*/ 	.word	0xffffffff


	//   ....[150]....
        /*0334*/ 	.word	0xffffffff


	//   ....[151]....
        /*0338*/ 	.word	0xffffffff


	//   ....[152]....
        /*033c*/ 	.word	0xffffffff


	//   ....[153]....
        /*0340*/ 	.word	0xffffffff


	//   ....[154]....
        /*0344*/ 	.word	0xffffffff


	//   ....[155]....
        /*0348*/ 	.word	0xffffffff


	//   ....[156]....
        /*034c*/ 	.word	0xffffffff


	//   ....[157]....
        /*0350*/ 	.word	0xffffffff


	//   ....[158]....
        /*0354*/ 	.word	0xffffffff


	//   ....[159]....
        /*0358*/ 	.word	0xffffffff


	//   ....[160]....
        /*035c*/ 	.word	0x0500001c


	//   ....[161]....
        /*0360*/ 	.word	0xffffffff


	//   ....[162]....
        /*0364*/ 	.word	0xffffffff


	//   ....[163]....
        /*0368*/ 	.word	0xffffffff


	//   ....[164]....
        /*036c*/ 	.word	0xffffffff


	//   ....[165]....
        /*0370*/ 	.word	0xffffffff


	//   ....[166]....
        /*0374*/ 	.word	0xffffffff


	//   ....[167]....
        /*0378*/ 	.word	0xffffffff


	//   ....[168]....
        /*037c*/ 	.word	0xffffffff


	//   ....[169]....
        /*0380*/ 	.word	0xffffffff


	//   ....[170]....
        /*0384*/ 	.word	0xffffffff


	//   ....[171]....
        /*0388*/ 	.word	0xffffffff


	//   ....[172]....
        /*038c*/ 	.word	0xffffffff


	//   ....[173]....
        /*0390*/ 	.word	0xffffffff


	//   ....[174]....
        /*0394*/ 	.word	0xffffffff


	//   ....[175]....
        /*0398*/ 	.word	0xffffffff


	//   ....[176]....
        /*039c*/ 	.word	0xffffffff


	//   ....[177]....
        /*03a0*/ 	.word	0xffffffff


	//   ....[178]....
        /*03a4*/ 	.word	0xffffffff


	//   ....[179]....
        /*03a8*/ 	.word	0xffffffff


	//   ....[180]....
        /*03ac*/ 	.word	0xffffffff


	//   ....[181]....
        /*03b0*/ 	.word	0xffffffff


	//   ....[182]....
        /*03b4*/ 	.word	0xffffffff


	//   ....[183]....
        /*03b8*/ 	.word	0xffffffff


	//   ....[184]....
        /*03bc*/ 	.word	0xffffffff


	//   ....[185]....
        /*03c0*/ 	.word	0xffffffff


	//   ....[186]....
        /*03c4*/ 	.word	0xffffffff


	//   ....[187]....
        /*03c8*/ 	.word	0xffffffff


	//   ....[188]....
        /*03cc*/ 	.word	0xffffffff


	//   ....[189]....
        /*03d0*/ 	.word	0xffffffff


	//   ....[190]....
        /*03d4*/ 	.word	0xffffffff


	//   ....[191]....
        /*03d8*/ 	.word	0xffffffff


	//   ....[192]....
        /*03dc*/ 	.word	0xffffffff


	//   ....[193]....
        /*03e0*/ 	.word	0xffffffff


	//   ....[194]....
        /*03e4*/ 	.word	0xffffffff


	//   ....[195]....
        /*03e8*/ 	.word	0xffffffff


	//   ....[196]....
        /*03ec*/ 	.word	0xffffffff


	//   ....[197]....
        /*03f0*/ 	.word	0xffffffff


	//   ....[198]....
        /*03f4*/ 	.word	0xffffffff


	//   ....[199]....
        /*03f8*/ 	.word	0xffffffff


	//   ....[200]....
        /*03fc*/ 	.word	0xffffffff


	//   ....[201]....
        /*0400*/ 	.word	0xffffffff


	//   ....[202]....
        /*0404*/ 	.word	0xffffffff


	//   ....[203]....
        /*0408*/ 	.word	0xffffffff


	//   ....[204]....
        /*040c*/ 	.word	0xffffffff


	//   ....[205]....
        /*0410*/ 	.word	0xffffffff


	//   ....[206]....
        /*0414*/ 	.word	0xffffffff


	//   ....[207]....
        /*0418*/ 	.word	0xffffffff


	//   ....[208]....
        /*041c*/ 	.word	0xffffffff


	//   ....[209]....
        /*0420*/ 	.word	0xffffffff


	//   ....[210]....
        /*0424*/ 	.word	0xffffffff


	//   ....[211]....
        /*0428*/ 	.word	0xffffffff


	//   ....[212]....
        /*042c*/ 	.word	0xffffffff


	//   ....[213]....
        /*0430*/ 	.word	0xffffffff


	//   ....[214]....
        /*0434*/ 	.word	0xffffffff


	//   ....[215]....
        /*0438*/ 	.word	0xffffffff


	//   ....[216]....
        /*043c*/ 	.word	0xffffffff


	//   ....[217]....
        /*0440*/ 	.word	0xffffffff


	//   ....[218]....
        /*0444*/ 	.word	0xffffffff


	//   ....[219]....
        /*0448*/ 	.word	0xffffffff


	//   ....[220]....
        /*044c*/ 	.word	0xffffffff


	//   ....[221]....
        /*0450*/ 	.word	0xffffffff


	//   ....[222]....
        /*0454*/ 	.word	0xffffffff


	//   ....[223]....
        /*0458*/ 	.word	0xffffffff


	//   ....[224]....
        /*045c*/ 	.word	0xffffffff


	//   ....[225]....
        /*0460*/ 	.word	0xffffffff


	//   ....[226]....
        /*0464*/ 	.word	0xffffffff


	//   ....[227]....
        /*0468*/ 	.word	0xffffffff


	//   ....[228]....
        /*046c*/ 	.word	0xffffffff


	//   ....[229]....
        /*0470*/ 	.word	0x05000038


	//   ....[230]....
        /*0474*/ 	.word	0x05000038


	//   ....[231]....
        /*0478*/ 	.word	0x05000038


	//   ....[232]....
        /*047c*/ 	.word	0x05000038


	//   ....[233]....
        /*0480*/ 	.word	0x05000038


	//----- nvinfo : EIATTR_COOP_GROUP_INSTR_OFFSETS
	.align		4
.L_262:
        /*0484*/ 	.byte	0x04, 0x28
        /*0486*/ 	.short	(.L_264 - .L_263)


	//   ....[0]....
.L_263:
        /*0488*/ 	.word	0x00001690


	//   ....[1]....
        /*048c*/ 	.word	0x00002240


	//   ....[2]....
        /*0490*/ 	.word	0x00003470


	//   ....[3]....
        /*0494*/ 	.word	0x00003490


	//   ....[4]....
        /*0498*/ 	.word	0x000034b0


	//   ....[5]....
        /*049c*/ 	.word	0x000034d0


	//   ....[6]....
        /*04a0*/ 	.word	0x000034f0


	//   ....[7]....
        /*04a4*/ 	.word	0x00003ad0


	//   ....[8]....
        /*04a8*/ 	.word	0x00003ae0


	//   ....[9]....
        /*04ac*/ 	.word	0x00003b00


	//   ....[10]....
        /*04b0*/ 	.word	0x00003b20


	//   ....[11]....
        /*04b4*/ 	.word	0x00003b70


	//   ....[12]....
        /*04b8*/ 	.word	0x00003ba0


	//   ....[13]....
        /*04bc*/ 	.word	0x00003be0


	//   ....[14]....
        /*04c0*/ 	.word	0x00003c00


	//   ....[15]....
        /*04c4*/ 	.word	0x00003d70


	//   ....[16]....
        /*04c8*/ 	.word	0x00003da0


	//   ....[17]....
        /*04cc*/ 	.word	0x00003db0


	//   ....[18]....
        /*04d0*/ 	.word	0x00003dd0


	//   ....[19]....
        /*04d4*/ 	.word	0x00003e10


	//   ....[20]....
        /*04d8*/ 	.word	0x00003e40


	//   ....[21]....
        /*04dc*/ 	.word	0x00003e80


	//   ....[22]....
        /*04e0*/ 	.word	0x00003ea0


	//   ....[23]....
        /*04e4*/ 	.word	0x00003ec0


	//   ....[24]....
        /*04e8*/ 	.word	0x00004010


	//   ....[25]....
        /*04ec*/ 	.word	0x00004040


	//   ....[26]....
        /*04f0*/ 	.word	0x00004050


	//   ....[27]....
        /*04f4*/ 	.word	0x00004070


	//   ....[28]....
        /*04f8*/ 	.word	0x000040b0


	//   ....[29]....
        /*04fc*/ 	.word	0x000040e0


	//   ....[30]....
        /*0500*/ 	.word	0x00004120


	//   ....[31]....
        /*0504*/ 	.word	0x00004140


	//   ....[32]....
        /*0508*/ 	.word	0x00004160


	//   ....[33]....
        /*050c*/ 	.word	0x000042b0


	//   ....[34]....
        /*0510*/ 	.word	0x000042f0


	//   ....[35]....
        /*0514*/ 	.word	0x00004300


	//   ....[36]....
        /*0518*/ 	.word	0x00004320


	//   ....[37]....
        /*051c*/ 	.word	0x00004360


	//   ....[38]....
        /*0520*/ 	.word	0x00004390


	//   ....[39]....
        /*0524*/ 	.word	0x000043d0


	//   ....[40]....
        /*0528*/ 	.word	0x000043f0


	//   ....[41]....
        /*052c*/ 	.word	0x00004410


	//   ....[42]....
        /*0530*/ 	.word	0x00004550


	//   ....[43]....
        /*0534*/ 	.word	0x00004570


	//   ....[44]....
        /*0538*/ 	.word	0x00004580


	//   ....[45]....
        /*053c*/ 	.word	0x000045a0


	//   ....[46]....
        /*0540*/ 	.word	0x000045e0


	//   ....[47]....
        /*0544*/ 	.word	0x00004610


	//   ....[48]....
        /*0548*/ 	.word	0x00004650


	//   ....[49]....
        /*054c*/ 	.word	0x00004670


	//   ....[50]....
        /*0550*/ 	.word	0x00004690


	//   ....[51]....
        /*0554*/ 	.word	0x000047f0


	//   ....[52]....
        /*0558*/ 	.word	0x00004810


	//   ....[53]....
        /*055c*/ 	.word	0x00004820


	//   ....[54]....
        /*0560*/ 	.word	0x00004840


	//   ....[55]....
        /*0564*/ 	.word	0x00004880


	//   ....[56]....
        /*0568*/ 	.word	0x000048b0


	//   ....[57]....
        /*056c*/ 	.word	0x000048f0


	//   ....[58]....
        /*0570*/ 	.word	0x00004910


	//   ....[59]....
        /*0574*/ 	.word	0x00004930


	//   ....[60]....
        /*0578*/ 	.word	0x00004a30


	//   ....[61]....
        /*057c*/ 	.word	0x00004a50


	//   ....[62]....
        /*0580*/ 	.word	0x00004a60


	//   ....[63]....
        /*0584*/ 	.word	0x00004a80


	//   ....[64]....
        /*0588*/ 	.word	0x00004ac0


	//   ....[65]....
        /*058c*/ 	.word	0x00004af0


	//   ....[66]....
        /*0590*/ 	.word	0x00004b30


	//   ....[67]....
        /*0594*/ 	.word	0x00004b50


	//   ....[68]....
        /*0598*/ 	.word	0x00004b70


	//   ....[69]....
        /*059c*/ 	.word	0x00004c70


	//   ....[70]....
        /*05a0*/ 	.word	0x00004ca0


	//   ....[71]....
        /*05a4*/ 	.word	0x00004cb0


	//   ....[72]....
        /*05a8*/ 	.word	0x00004ce0


	//   ....[73]....
        /*05ac*/ 	.word	0x00004d00


	//   ....[74]....
        /*05b0*/ 	.word	0x00004d50


	//   ....[75]....
        /*05b4*/ 	.word	0x00004d70


	//   ....[76]....
        /*05b8*/ 	.word	0x00004db0


	//   ....[77]....
        /*05bc*/ 	.word	0x00004dd0


	//   ....[78]....
        /*05c0*/ 	.word	0x00004eb0


	//   ....[79]....
        /*05c4*/ 	.word	0x00004ed0


	//   ....[80]....
        /*05c8*/ 	.word	0x00004ee0


	//   ....[81]....
        /*05cc*/ 	.word	0x00004f10


	//   ....[82]....
        /*05d0*/ 	.word	0x00004f40


	//   ....[83]....
        /*05d4*/ 	.word	0x00004f90


	//   ....[84]....
        /*05d8*/ 	.word	0x00004fa0


	//   ....[85]....
        /*05dc*/ 	.word	0x00004fe0


	//   ....[86]....
        /*05e0*/ 	.word	0x00005010


	//   ....[87]....
        /*05e4*/ 	.word	0x000050f0


	//   ....[88]....
        /*05e8*/ 	.word	0x00005110


	//   ....[89]....
        /*05ec*/ 	.word	0x00005120


	//   ....[90]....
        /*05f0*/ 	.word	0x00005170


	//   ....[91]....
        /*05f4*/ 	.word	0x000051a0


	//   ....[92]....
        /*05f8*/ 	.word	0x000051d0


	//   ....[93]....
        /*05fc*/ 	.word	0x00005200


	//   ....[94]....
        /*0600*/ 	.word	0x00005230


	//   ....[95]....
        /*0604*/ 	.word	0x00005260


	//   ....[96]....
        /*0608*/ 	.word	0x00005390


	//   ....[97]....
        /*060c*/ 	.word	0x000053c0


	//   ....[98]....
        /*0610*/ 	.word	0x000053d0


	//   ....[99]....
        /*0614*/ 	.word	0x00005420


	//   ....[100]....
        /*0618*/ 	.word	0x00005450


	//   ....[101]....
        /*061c*/ 	.word	0x00005480


	//   ....[102]....
        /*0620*/ 	.word	0x000054b0


	//   ....[103]....
        /*0624*/ 	.word	0x000054e0


	//   ....[104]....
        /*0628*/ 	.word	0x00005510


	//   ....[105]....
        /*062c*/ 	.word	0x000055d0


	//   ....[106]....
        /*0630*/ 	.word	0x00005610


	//   ....[107]....
        /*0634*/ 	.word	0x00005620


	//   ....[108]....
        /*0638*/ 	.word	0x00005670


	//   ....[109]....
        /*063c*/ 	.word	0x000056a0


	//   ....[110]....
        /*0640*/ 	.word	0x000056b0


	//   ....[111]....
        /*0644*/ 	.word	0x000056f0


	//   ....[112]....
        /*0648*/ 	.word	0x00005720


	//   ....[113]....
        /*064c*/ 	.word	0x00005750


	//   ....[114]....
        /*0650*/ 	.word	0x000058b0


	//   ....[115]....
        /*0654*/ 	.word	0x000058c0


	//   ....[116]....
        /*0658*/ 	.word	0x00005910


	//   ....[117]....
        /*065c*/ 	.word	0x00005940


	//   ....[118]....
        /*0660*/ 	.word	0x00005970


	//   ....[119]....
        /*0664*/ 	.word	0x000059a0


	//   ....[120]....
        /*0668*/ 	.word	0x000059d0


	//   ....[121]....
        /*066c*/ 	.word	0x00005a00


	//   ....[122]....
        /*0670*/ 	.word	0x00005a60


	//   ....[123]....
        /*0674*/ 	.word	0x00005b70


	//   ....[124]....
        /*0678*/ 	.word	0x00005b80


	//   ....[125]....
        /*067c*/ 	.word	0x00005bd0


	//   ....[126]....
        /*0680*/ 	.word	0x00005c00


	//   ....[127]....
        /*0684*/ 	.word	0x00005c30


	//   ....[128]....
        /*0688*/ 	.word	0x00005c60


	//   ....[129]....
        /*068c*/ 	.word	0x00005c90


	//   ....[130]....
        /*0690*/ 	.word	0x00005cc0


	//   ....[131]....
        /*0694*/ 	.word	0x00005d20


	//   ....[132]....
        /*0698*/ 	.word	0x00005e10


	//   ....[133]....
        /*069c*/ 	.word	0x00005e40


	//   ....[134]....
        /*06a0*/ 	.word	0x00005e50


	//   ....[135]....
        /*06a4*/ 	.word	0x00005ea0


	//   ....[136]....
        /*06a8*/ 	.word	0x00005ed0


	//   ....[137]....
        /*06ac*/ 	.word	0x00005ee0


	//   ....[138]....
        /*06b0*/ 	.word	0x00005f20


	//   ....[139]....
        /*06b4*/ 	.word	0x00005f50


	//   ....[140]....
        /*06b8*/ 	.word	0x00005f80


	//   ....[141]....
        /*06bc*/ 	.word	0x000060d0


	//   ....[142]....
        /*06c0*/ 	.word	0x00006100


	//   ....[143]....
        /*06c4*/ 	.word	0x00006110


	//   ....[144]....
        /*06c8*/ 	.word	0x00006160


	//   ....[145]....
        /*06cc*/ 	.word	0x00006190


	//   ....[146]....
        /*06d0*/ 	.word	0x000061a0


	//   ....[147]....
        /*06d4*/ 	.word	0x000061e0


	//   ....[148]....
        /*06d8*/ 	.word	0x00006210


	//   ....[149]....
        /*06dc*/ 	.word	0x00006240


	//   ....[150]....
        /*06e0*/ 	.word	0x00006380


	//   ....[151]....
        /*06e4*/ 	.word	0x000063b0


	//   ....[152]....
        /*06e8*/ 	.word	0x000063c0


	//   ....[153]....
        /*06ec*/ 	.word	0x00006410


	//   ....[154]....
        /*06f0*/ 	.word	0x00006440


	//   ....[155]....
        /*06f4*/ 	.word	0x00006470


	//   ....[156]....
        /*06f8*/ 	.word	0x000064a0


	//   ....[157]....
        /*06fc*/ 	.word	0x000064d0


	//   ....[158]....
        /*0700*/ 	.word	0x00006500


	//   ....[159]....
        /*0704*/ 	.word	0x000065b0


	//   ....[160]....
        /*0708*/ 	.word	0x00006a40


	//   ....[161]....
        /*070c*/ 	.word	0x00006d30


	//   ....[162]....
        /*0710*/ 	.word	0x00006e20


	//   ....[163]....
        /*0714*/ 	.word	0x00006f10


	//   ....[164]....
        /*0718*/ 	.word	0x00007000


	//   ....[165]....
        /*071c*/ 	.word	0x000070f0


	//   ....[166]....
        /*0720*/ 	.word	0x000071e0


	//   ....[167]....
        /*0724*/ 	.word	0x000072d0


	//   ....[168]....
        /*0728*/ 	.word	0x000073c0


	//   ....[169]....
        /*072c*/ 	.word	0x000074b0


	//   ....[170]....
        /*0730*/ 	.word	0x000075a0


	//   ....[171]....
        /*0734*/ 	.word	0x00007690


	//   ....[172]....
        /*0738*/ 	.word	0x00007780


	//   ....[173]....
        /*073c*/ 	.word	0x00007870


	//   ....[174]....
        /*0740*/ 	.word	0x00007960


	//   ....[175]....
        /*0744*/ 	.word	0x00007a50


	//   ....[176]....
        /*0748*/ 	.word	0x00007b40


	//   ....[177]....
        /*074c*/ 	.word	0x00007c30


	//   ....[178]....
        /*0750*/ 	.word	0x00007dd0


	//   ....[179]....
        /*0754*/ 	.word	0x00007f30


	//   ....[180]....
        /*0758*/ 	.word	0x000080b0


	//   ....[181]....
        /*075c*/ 	.word	0x000081e0


	//   ....[182]....
        /*0760*/ 	.word	0x00008310


	//   ....[183]....
        /*0764*/ 	.word	0x00008450


	//   ....[184]....
        /*0768*/ 	.word	0x000085d0


	//   ....[185]....
        /*076c*/ 	.word	0x00008740


	//   ....[186]....
        /*0770*/ 	.word	0x00008870


	//   ....[187]....
        /*0774*/ 	.word	0x000089a0


	//   ....[188]....
        /*0778*/ 	.word	0x00008ae0


	//   ....[189]....
        /*077c*/ 	.word	0x00008c50


	//   ....[190]....
        /*0780*/ 	.word	0x00008dd0


	//   ....[191]....
        /*0784*/ 	.word	0x00008f00


	//   ....[192]....
        /*0788*/ 	.word	0x00009030


	//   ....[193]....
        /*078c*/ 	.word	0x00009160


	//   ....[194]....
        /*0790*/ 	.word	0x00009290


	//   ....[195]....
        /*0794*/ 	.word	0x0000a340


	//   ....[196]....
        /*0798*/ 	.word	0x0000a3a0


	//   ....[197]....
        /*079c*/ 	.word	0x0000a400


	//   ....[198]....
        /*07a0*/ 	.word	0x0000a470


	//   ....[199]....
        /*07a4*/ 	.word	0x0000a4d0


	//   ....[200]....
        /*07a8*/ 	.word	0x0000a540


	//   ....[201]....
        /*07ac*/ 	.word	0x0000a5a0


	//   ....[202]....
        /*07b0*/ 	.word	0x0000a600


	//   ....[203]....
        /*07b4*/ 	.word	0x0000a680


	//   ....[204]....
        /*07b8*/ 	.word	0x0000a6e0


	//   ....[205]....
        /*07bc*/ 	.word	0x0000a750


	//   ....[206]....
        /*07c0*/ 	.word	0x0000a7c0


	//   ....[207]....
        /*07c4*/ 	.word	0x0000a830


	//   ....[208]....
        /*07c8*/ 	.word	0x0000a8a0


	//   ....[209]....
        /*07cc*/ 	.word	0x0000a910


	//   ....[210]....
        /*07d0*/ 	.word	0x0000a970


	//   ....[211]....
        /*07d4*/ 	.word	0x0000a9d0


	//   ....[212]....
        /*07d8*/ 	.word	0x0000ab50


	//   ....[213]....
        /*07dc*/ 	.word	0x0000abf0


	//   ....[214]....
        /*07e0*/ 	.word	0x0000ac80


	//   ....[215]....
        /*07e4*/ 	.word	0x0000ad20


	//   ....[216]....
        /*07e8*/ 	.word	0x0000adb0


	//   ....[217]....
        /*07ec*/ 	.word	0x0000ae50


	//   ....[218]....
        /*07f0*/ 	.word	0x0000aee0


	//   ....[219]....
        /*07f4*/ 	.word	0x0000af70


	//   ....[220]....
        /*07f8*/ 	.word	0x0000b010


	//   ....[221]....
        /*07fc*/ 	.word	0x0000b0a0


	//   ....[222]....
        /*0800*/ 	.word	0x0000b140


	//   ....[223]....
        /*0804*/ 	.word	0x0000b1d0


	//   ....[224]....
        /*0808*/ 	.word	0x0000b270


	//   ....[225]....
        /*080c*/ 	.word	0x0000b300


	//   ....[226]....
        /*0810*/ 	.word	0x0000b3a0


	//   ....[227]....
        /*0814*/ 	.word	0x0000b430


	//   ....[228]....
        /*0818*/ 	.word	0x0000b490


	//   ....[229]....
        /*081c*/ 	.word	0x0000b500


	//   ....[230]....
        /*0820*/ 	.word	0x0000b580


	//   ....[231]....
        /*0824*/ 	.word	0x0000b600


	//   ....[232]....
        /*0828*/ 	.word	0x0000b680


	//   ....[233]....
        /*082c*/ 	.word	0x0000b700


	//----- nvinfo : EIATTR_VRC_CTA_INIT_COUNT
	.align		4
.L_264:
        /*0830*/ 	.byte	0x02, 0x4a
	.zero		1
	.zero		1


	//----- nvinfo : EIATTR_EXIT_INSTR_OFFSETS
	.align		4
        /*0834*/ 	.byte	0x04, 0x1c
        /*0836*/ 	.short	(.L_266 - .L_265)


	//   ....[0]....
.L_265:
        /*0838*/ 	.word	0x00002ec0


	//   ....[1]....
        /*083c*/ 	.word	0x00003220


	//   ....[2]....
        /*0840*/ 	.word	0x00003240


	//   ....[3]....
        /*0844*/ 	.word	0x0000a9e0


	//   ....[4]....
        /*0848*/ 	.word	0x0000b4a0


	//----- nvinfo : EIATTR_MAX_THREADS
	.align		4
.L_266:
        /*084c*/ 	.byte	0x04, 0x05
        /*084e*/ 	.short	(.L_268 - .L_267)
.L_267:
        /*0850*/ 	.word	0x00000200
        /*0854*/ 	.word	0x00000001
        /*0858*/ 	.word	0x00000001


	//----- nvinfo : EIATTR_CRS_STACK_SIZE
	.align		4
.L_268:
        /*085c*/ 	.byte	0x04, 0x1e
        /*085e*/ 	.short	(.L_270 - .L_269)
.L_269:
        /*0860*/ 	.word	0x00000000


	//----- nvinfo : EIATTR_CBANK_PARAM_SIZE
	.align		4
.L_270:
        /*0864*/ 	.byte	0x03, 0x19
        /*0866*/ 	.short	0x004d


	//----- nvinfo : EIATTR_PARAM_CBANK
	.align		4
        /*0868*/ 	.byte	0x04, 0x0a
        /*086a*/ 	.short	(.L_272 - .L_271)
	.align		4
.L_271:
        /*086c*/ 	.word	index@(.nv.constant0._ZN3cub18CUB_300001_SM_10006detail10radix_sort29DeviceRadixSortOnesweepKernelINS1_5radix10policy_hubI6__halfjjE10Policy1000ELNS0_9SortOrderE1ES6_jjiiNS1_21identity_decomposer_tEEEvPT5_SC_PT3_PKSD_PT1_PKSH_PT2_PKSL_T4_iiT6_)
        /*0870*/ 	.short	0x0380
        /*0872*/ 	.short	0x004d


	//----- nvinfo : EIATTR_SW_WAR
	.align		4
.L_272:
        /*0874*/ 	.byte	0x04, 0x36
        /*0876*/ 	.short	(.L_274 - .L_273)
.L_273:
        /*0878*/ 	.word	0x00000008
.L_274:


//--------------------- .nv.info._ZN3cub18CUB_300001_SM_10006detail10radix_sort33DeviceRadixSortExclusiveSumKernelINS1_5radix10policy_hubI6__halfjjE10Policy1000EjEEvPT0_ --------------------------
	.section	.nv.info._ZN3cub18CUB_300001_SM_10006detail10radix_sort33DeviceRadixSortExclusiveSumKernelINS1_5radix10policy_hubI6__halfjjE10Policy1000EjEEvPT0_,"",@"SHT_CUDA_INFO"
	.sectionflags	@""
	.align	4


	//----- nvinfo : EIATTR_CUDA_API_VERSION
	.align		4
        /*0000*/ 	.byte	0x04, 0x37
        /*0002*/ 	.short	(.L_276 - .L_275)
.L_275:
        /*0004*/ 	.word	0x00000082


	//----- nvinfo : EIATTR_KPARAM_INFO
	.align		4
.L_276:
        /*0008*/ 	.byte	0x04, 0x17
        /*000a*/ 	.short	(.L_278 - .L_277)
.L_277:
        /*000c*/ 	.word	0x00000000
        /*0010*/ 	.short	0x0000
        /*0012*/ 	.short	0x0000
        /*0014*/ 	.byte	0x00, 0xf5, 0x21, 0x00


	//----- nvinfo : EIATTR_SPARSE_MMA_MASK
	.align		4
.L_278:
        /*0018*/ 	.byte	0x03, 0x50
        /*001a*/ 	.short	0x0000


	//----- nvinfo : EIATTR_MAXREG_COUNT
	.align		4
        /*001c*/ 	.byte	0x03, 0x1b
        /*001e*/ 	.short	0x00ff


	//----- nvinfo : EIATTR_NUM_BARRIERS
	.align		4
        /*0020*/ 	.byte	0x02, 0x4c
        /*0022*/ 	.byte	0x01
	.zero		1


	//----- nvinfo : EIATTR_MERCURY_ISA_VERSION
	.align		4
        /*0024*/ 	.byte	0x03, 0x5f
        /*0026*/ 	.short	0x0101


	//----- nvinfo : EIATTR_COOP_GROUP_MASK_REGIDS
	.align		4
        /*0028*/ 	.byte	0x04, 0x29
        /*002a*/ 	.short	(.L_280 - .L_279)


	//   ....[0]....
.L_279:
        /*002c*/ 	.word	0xffffffff


	//   ....[1]....
        /*0030*/ 	.word	0xffffffff


	//   ....[2]....
        /*0034*/ 	.word	0xffffffff


	//   ....[3]....
        /*0038*/ 	.word	0xffffffff


	//   ....[4]....
        /*003c*/ 	.word	0xffffffff


	//   ....[5]....
        /*0040*/ 	.word	0x05000012


	//   ....[6]....
        /*0044*/ 	.word	0x05000012


	//   ....[7]....
        /*0048*/ 	.word	0x05000012


	//   ....[8]....
        /*004c*/ 	.word	0x05000012


	//   ....[9]....
        /*0050*/ 	.word	0x05000012


	//----- nvinfo : EIATTR_COOP_GROUP_INSTR_OFFSETS
	.align		4
.L_280:
        /*0054*/ 	.byte	0x04, 0x28
        /*0056*/ 	.short	(.L_282 - .L_281)


	//   ....[0]....
.L_281:
        /*0058*/ 	.word	0x00000210


	//   ....[1]....
        /*005c*/ 	.word	0x00000230


	//   ....[2]....
        /*0060*/ 	.word	0x00000250


	//   ....[3]....
        /*0064*/ 	.word	0x00000270


	//   ....[4]....
        /*0068*/ 	.word	0x00000290


	//   ....[5]....
        /*006c*/ 	.word	0x00000460


	//   ....[6]....
        /*0070*/ 	.word	0x000004d0


	//   ....[7]....
        /*0074*/ 	.word	0x00000540


	//   ....[8]....
        /*0078*/ 	.word	0x000005b0


	//   ....[9]....
        /*007c*/ 	.word	0x00000620


	//----- nvinfo : EIATTR_VRC_CTA_INIT_COUNT
	.align		4
.L_282:
        /*0080*/ 	.byte	0x02, 0x4a
	.zero		1
	.zero		1


	//----- nvinfo : EIATTR_EXIT_INSTR_OFFSETS
	.align		4
        /*0084*/ 	.byte	0x04, 0x1c
        /*0086*/ 	.short	(.L_284 - .L_283)


	//   ....[0]....
.L_283:
        /*0088*/ 	.word	0x000003d0


	//   ....[1]....
        /*008c*/ 	.word	0x00000400


	//----- nvinfo : EIATTR_CRS_STACK_SIZE
	.align		4
.L_284:
        /*0090*/ 	.byte	0x04, 0x1e
        /*0092*/ 	.short	(.L_286 - .L_285)
.L_285:
        /*0094*/ 	.word	0x00000000


	//----- nvinfo : EIATTR_CBANK_PARAM_SIZE
	.align		4
.L_286:
        /*0098*/ 	.byte	0x03, 0x19
        /*009a*/ 	.short	0x0008


	//----- nvinfo : EIATTR_PARAM_CBANK
	.align		4
        /*009c*/ 	.byte	0x04, 0x0a
        /*009e*/ 	.short	(.L_288 - .L_287)
	.align		4
.L_287:
        /*00a0*/ 	.word	index@(.nv.constant0._ZN3cub18CUB_300001_SM_10006detail10radix_sort33DeviceRadixSortExclusiveSumKernelINS1_5radix10policy_hubI6__halfjjE10Policy1000EjEEvPT0_)
        /*00a4*/ 	.short	0x0380
        /*00a6*/ 	.short	0x0008


	//----- nvinfo : EIATTR_SW_WAR
	.align		4
.L_288:
        /*00a8*/ 	.byte	0x04, 0x36
        /*00aa*/ 	.short	(.L_290 - .L_289)
.L_289:
        /*00ac*/ 	.word	0x00000008
.L_290:


//--------------------- .nv.info._ZN3cub18CUB_300001_SM_10006detail10radix_sort30DeviceRadixSortHistogramKernelINS1_5radix10policy_hubI6__halfjjE10Policy1000ELNS0_9SortOrderE1ES6_jNS1_21identity_decomposer_tEEEvPT2_PKT1_SB_iiT3_ --------------------------
	.section	.nv.info._ZN3cub18CUB_300001_SM_10006detail10radix_sort30DeviceRadixSortHistogramKernelINS1_5radix10policy_hubI6__halfjjE10Policy1000ELNS0_9SortOrderE1ES6_jNS1_21identity_decomposer_tEEEvPT2_PKT1_SB_iiT3_,"",@"SHT_CUDA_INFO"
	.sectionflags	@""
	.align	4


	//----- nvinfo : EIATTR_CUDA_API_VERSION
	.align		4
        /*0000*/ 	.byte	0x04, 0x37
        /*0002*/ 	.short	(.L_292 - .L_291)
.L_291:
        /*0004*/ 	.word	0x00000082


	//----- nvinfo : EIATTR_KPARAM_INFO
	.align		4
.L_292:
        /*0008*/ 	.byte	0x04, 0x17
        /*000a*/ 	.short	(.L_294 - .L_293)
.L_293:
        /*000c*/ 	.word	0x00000000
        /*0010*/ 	.short	0x0005
        /*0012*/ 	.short	0x001c
        /*0014*/ 	.byte	0x00, 0xf0, 0x05, 0x00


	//----- nvinfo : EIATTR_KPARAM_INFO
	.align		4
.L_294:
        /*0018*/ 	.byte	0x04, 0x17
        /*001a*/ 	.short	(.L_296 - .L_295)
.L_295:
        /*001c*/ 	.word	0x00000000
        /*0020*/ 	.short	0x0004
        /*0022*/ 	.short	0x0018
        /*0024*/ 	.byte	0x00, 0xf0, 0x11, 0x00


	//----- nvinfo : EIATTR_KPARAM_INFO
	.align		4
.L_296:
        /*0028*/ 	.byte	0x04, 0x17
        /*002a*/ 	.short	(.L_298 - .L_297)
.L_297:
        /*002c*/ 	.word	0x00000000
        /*0030*/ 	.short	0x0003
        /*0032*/ 	.short	0x0014
        /*0034*/ 	.byte	0x00, 0xf0, 0x11, 0x00


	//----- nvinfo : EIATTR_KPARAM_INFO
	.align		4
.L_298:
        /*0038*/ 	.byte	0x04, 0x17
        /*003a*/ 	.short	(.L_300 - .L_299)
.L_299:
        /*003c*/ 	.word	0x00000000
        /*0040*/ 	.short	0x0002
        /*0042*/ 	.short	0x0010
        /*0044*/ 	.byte	0x00, 0xf0, 0x11, 0x00


	//----- nvinfo : EIATTR_KPARAM_INFO
	.align		4
.L_300:
        /*0048*/ 	.byte	0x04, 0x17
        /*004a*/ 	.short	(.L_302 - .L_301)
.L_301:
        /*004c*/ 	.word	0x00000000
        /*0050*/ 	.short	0x0001
        /*0052*/ 	.short	0x0008
        /*0054*/ 	.byte	0x00, 0xf5, 0x21, 0x00


	//----- nvinfo : EIATTR_KPARAM_INFO
	.align		4
.L_302:
        /*0058*/ 	.byte	0x04, 0x17
        /*005a*/ 	.short	(.L_304 - .L_303)
.L_303:
        /*005c*/ 	.word	0x00000000
        /*0060*/ 	.short	0x0000
        /*0062*/ 	.short	0x0000
        /*0064*/ 	.byte	0x00, 0xf5, 0x21, 0x00


	//----- nvinfo : EIATTR_SPARSE_MMA_MASK
	.align		4
.L_304:
        /*0068*/ 	.byte	0x03, 0x50
        /*006a*/ 	.short	0x0000


	//----- nvinfo : EIATTR_MAXREG_COUNT
	.align		4
        /*006c*/ 	.byte	0x03, 0x1b
        /*006e*/ 	.short	0x00ff


	//----- nvinfo : EIATTR_NUM_BARRIERS
	.align		4
        /*0070*/ 	.byte	0x02, 0x4c
        /*0072*/ 	.byte	0x01
	.zero		1


	//----- nvinfo : EIATTR_MERCURY_ISA_VERSION
	.align		4
        /*0074*/ 	.byte	0x03, 0x5f
        /*0076*/ 	.short	0x0101


	//----- nvinfo : EIATTR_VRC_CTA_INIT_COUNT
	.align		4
        /*0078*/ 	.byte	0x02, 0x4a
	.zero		1
	.zero		1


	//----- nvinfo : EIATTR_EXIT_INSTR_OFFSETS
	.align		4
        /*007c*/ 	.byte	0x04, 0x1c
        /*007e*/ 	.short	(.L_306 - .L_305)


	//   ....[0]....
.L_305:
        /*0080*/ 	.word	0x00000030


	//   ....[1]....
        /*0084*/ 	.word	0x00003230


	//----- nvinfo : EIATTR_MAX_THREADS
	.align		4
.L_306:
        /*0088*/ 	.byte	0x04, 0x05
        /*008a*/ 	.short	(.L_308 - .L_307)
.L_307:
        /*008c*/ 	.word	0x00000080
        /*0090*/ 	.word	0x00000001
        /*0094*/ 	.word	0x00000001


	//----- nvinfo : EIATTR_CRS_STACK_SIZE
	.align		4
.L_308:
        /*0098*/ 	.byte	0x04, 0x1e
        /*009a*/ 	.short	(.L_310 - .L_309)
.L_309:
        /*009c*/ 	.word	0x00000000


	//----- nvinfo : EIATTR_CBANK_PARAM_SIZE
	.align		4
.L_310:
        /*00a0*/ 	.byte	0x03, 0x19
        /*00a2*/ 	.short	0x001d


	//----- nvinfo : EIATTR_PARAM_CBANK
	.align		4
        /*00a4*/ 	.byte	0x04, 0x0a
        /*00a6*/ 	.short	(.L_312 - .L_311)
	.align		4
.L_311:
        /*00a8*/ 	.word	index@(.nv.constant0._ZN3cub18CUB_300001_SM_10006detail10radix_sort30DeviceRadixSortHistogramKernelINS1_5radix10policy_hubI6__halfjjE10Policy1000ELNS0_9SortOrderE1ES6_jNS1_21identity_decomposer_tEEEvPT2_PKT1_SB_iiT3_)
        /*00ac*/ 	.short	0x0380
        /*00ae*/ 	.short	0x001d


	//----- nvinfo : EIATTR_SW_WAR
	.align		4
.L_312:
        /*00b0*/ 	.byte	0x04, 0x36
        /*00b2*/ 	.short	(.L_314 - .L_313)
.L_313:
        /*00b4*/ 	.word	0x00000008
.L_314:


//--------------------- .nv.info._ZN3cub18CUB_300001_SM_10006detail10radix_sort31DeviceRadixSortSingleTileKernelINS1_5radix10policy_hubI6__halfjjE10Policy1000ELNS0_9SortOrderE1ES6_jjNS1_21identity_decomposer_tEEEvPKT1_PSB_PKT2_PSF_T3_iiT4_ --------------------------
	.section	.nv.info._ZN3cub18CUB_300001_SM_10006detail10radix_sort31DeviceRadixSortSingleTileKernelINS1_5radix10policy_hubI6__halfjjE10Policy1000ELNS0_9SortOrderE1ES6_jjNS1_21identity_decomposer_tEEEvPKT1_PSB_PKT2_PSF_T3_iiT4_,"",@"SHT_CUDA_INFO"
	.sectionflags	@""
	.align	4


	//----- nvinfo : EIATTR_CUDA_API_VERSION
	.align		4
        /*0000*/ 	.byte	0x04, 0x37
        /*0002*/ 	.short	(.L_316 - .L_315)
.L_315:
        /*0004*/ 	.word	0x00000082


	//----- nvinfo : EIATTR_KPARAM_INFO
	.align		4
.L_316:
        /*0008*/ 	.byte	0x04, 0x17
        /*000a*/ 	.short	(.L_318 - .L_317)
.L_317:
        /*000c*/ 	.word	0x00000000
        /*0010*/ 	.short	0x0007
        /*0012*/ 	.short	0x002c
        /*0014*/ 	.byte	0x00, 0xf0, 0x05, 0x00


	//----- nvinfo : EIATTR_KPARAM_INFO
	.align		4
.L_318:
        /*0018*/ 	.byte	0x04, 0x17
        /*001a*/ 	.short	(.L_320 - .L_319)
.L_319:
        /*001c*/ 	.word	0x00000000
        /*0020*/ 	.short	0x0006
        /*0022*/ 	.short	0x0028
        /*0024*/ 	.byte	0x00, 0xf0, 0x11, 0x00


	//----- nvinfo : EIATTR_KPARAM_INFO
	.align		4
.L_320:
        /*0028*/ 	.byte	0x04, 0x17
        /*002a*/ 	.short	(.L_322 - .L_321)
.L_321:
        /*002c*/ 	.word	0x00000000
        /*0030*/ 	.short	0x0005
        /*0032*/ 	.short	0x0024
        /*0034*/ 	.byte	0x00, 0xf0, 0x11, 0x00


	//----- nvinfo : EIATTR_KPARAM_INFO
	.align		4
.L_322:
        /*0038*/ 	.byte	0x04, 0x17
        /*003a*/ 	.short	(.L_324 - .L_323)
.L_323:
        /*003c*/ 	.word	0x00000000
        /*0040*/ 	.short	0x0004
        /*0042*/ 	.short	0x0020
        /*0044*/ 	.byte	0x00, 0xf0, 0x11, 0x00


	//----- nvinfo : EIATTR_KPARAM_INFO
	.align		4
.L_324:
        /*0048*/ 	.byte	0x04, 0x17
        /*004a*/ 	.short	(.L_326 - .L_325)
.L_325:
        /*004c*/ 	.word	0x00000000
        /*0050*/ 	.short	0x0003
        /*0052*/ 	.short	0x0018
        /*0054*/ 	.byte	0x00, 0xf5, 0x21, 0x00


	//----- nvinfo : EIATTR_KPARAM_INFO
	.align		4
.L_326:
        /*0058*/ 	.byte	0x04, 0x17
        /*005a*/ 	.short	(.L_328 - .L_327)
.L_327:
        /*005c*/ 	.word	0x00000000
        /*0060*/ 	.short	0x0002
        /*0062*/ 	.short	0x0010
        /*0064*/ 	.byte	0x00, 0xf5, 0x21, 0x00


	//----- nvinfo : EIATTR_KPARAM_INFO
	.align		4
.L_328:
        /*0068*/ 	.byte	0x04, 0x17
        /*006a*/ 	.short	(.L_330 - .L_329)
.L_329:
        /*006c*/ 	.word	0x00000000
        /*0070*/ 	.short	0x0001
        /*0072*/ 	.short	0x0008
        /*0074*/ 	.byte	0x00, 0xf5, 0x21, 0x00


	//----- nvinfo : EIATTR_KPARAM_INFO
	.align		4
.L_330:
        /*0078*/ 	.byte	0x04, 0x17
        /*007a*/ 	.short	(.L_332 - .L_331)
.L_331:
        /*007c*/ 	.word	0x00000000
        /*0080*/ 	.short	0x0000
        /*0082*/ 	.short	0x0000
        /*0084*/ 	.byte	0x00, 0xf5, 0x21, 0x00


	//----- nvinfo : EIATTR_SPARSE_MMA_MASK
	.align		4
.L_332:
        /*0088*/ 	.byte	0x03, 0x50
        /*008a*/ 	.short	0x0000


	//----- nvinfo : EIATTR_MAXREG_COUNT
	.align		4
        /*008c*/ 	.byte	0x03, 0x1b
        /*008e*/ 	.short	0x00ff


	//----- nvinfo : EIATTR_NUM_BARRIERS
	.align		4
        /*0090*/ 	.byte	0x02, 0x4c
        /*0092*/ 	.byte	0x01
	.zero		1


	//----- nvinfo : EIATTR_MERCURY_ISA_VERSION
	.align		4
        /*0094*/ 	.byte	0x03, 0x5f
        /*0096*/ 	.short	0x0101


	//----- nvinfo : EIATTR_COOP_GROUP_MASK_REGIDS
	.align		4
        /*0098*/ 	.byte	0x04, 0x29
        /*009a*/ 	.short	(.L_334 - .L_333)


	//   ....[0]....
.L_333:
        /*009c*/ 	.word	0xffffffff


	//   ....[1]....
        /*00a0*/ 	.word	0xffffffff


	//   ....[2]....
        /*00a4*/ 	.word	0xffffffff


	//   ....[3]....
        /*00a8*/ 	.word	0xffffffff


	//   ....[4]....
        /*00ac*/ 	.word	0xffffffff


	//----- nvinfo : EIATTR_COOP_GROUP_INSTR_OFFSETS
	.align		4
.L_334:
        /*00b0*/ 	.byte	0x04, 0x28
        /*00b2*/ 	.short	(.L_336 - .L_335)


	//   ....[0]....
.L_335:
        /*00b4*/ 	.word	0x00002880


	//   ....[1]....
        /*00b8*/ 	.word	0x000028a0


	//   ....[2]....
        /*00bc*/ 	.word	0x000028c0


	//   ....[3]....
        /*00c0*/ 	.word	0x000028e0


	//   ....[4]....
        /*00c4*/ 	.word	0x00002900


	//----- nvinfo : EIATTR_VRC_CTA_INIT_COUNT
	.align		4
.L_336:
        /*00c8*/ 	.byte	0x02, 0x4a
	.zero		1
	.zero		1


	//----- nvinfo : EIATTR_EXIT_INSTR_OFFSETS
	.align		4
        /*00cc*/ 	.byte	0x04, 0x1c
        /*00ce*/ 	.short	(.L_338 - .L_337)


	//   ....[0]....
.L_337:
        /*00d0*/ 	.word	0x00004bb0


	//   ....[1]....
        /*00d4*/ 	.word	0x00004c40


	//----- nvinfo : EIATTR_MAX_THREADS
	.align		4
.L_338:
        /*00d8*/ 	.byte	0x04, 0x05
        /*00da*/ 	.short	(.L_340 - .L_339)
.L_339:
        /*00dc*/ 	.word	0x00000100
        /*00e0*/ 	.word	0x00000001
        /*00e4*/ 	.word	0x00000001


	//----- nvinfo : EIATTR_CBANK_PARAM_SIZE
	.align		4
.L_340:
        /*00e8*/ 	.byte	0x03, 0x19
        /*00ea*/ 	.short	0x002d


	//----- nvinfo : EIATTR_PARAM_CBANK
	.align		4
        /*00ec*/ 	.byte	0x04, 0x0a
        /*00ee*/ 	.short	(.L_342 - .L_341)
	.align		4
.L_341:
        /*00f0*/ 	.word	index@(.nv.constant0._ZN3cub18CUB_300001_SM_10006detail10radix_sort31DeviceRadixSortSingleTileKernelINS1_5radix10policy_hubI6__halfjjE10Policy1000ELNS0_9SortOrderE1ES6_jjNS1_21identity_decomposer_tEEEvPKT1_PSB_PKT2_PSF_T3_iiT4_)
        /*00f4*/ 	.short	0x0380
        /*00f6*/ 	.short	0x002d


	//----- nvinfo : EIATTR_SW_WAR
	.align		4
.L_342:
        /*00f8*/ 	.byte	0x04, 0x36
        /*00fa*/ 	.short	(.L_344 - .L_343)
.L_343:
        /*00fc*/ 	.word	0x00000008
.L_344:


//--------------------- .nv.info._ZN3cub18CUB_300001_SM_10006detail11EmptyKernelIvEEvv --------------------------
	.section	.nv.info._ZN3cub18CUB_300001_SM_10006detail11EmptyKernelIvEEvv,"",@"SHT_CUDA_INFO"
	.sectionflags	@""
	.align	4


	//----- nvinfo : EIATTR_CUDA_API_VERSION
	.align		4
        /*0000*/ 	.byte	0x04, 0x37
        /*0002*/ 	.short	(.L_346 - .L_345)
.L_345:
        /*0004*/ 	.word	0x00000082


	//----- nvinfo : EIATTR_SPARSE_MMA_MASK
	.align		4
.L_346:
        /*0008*/ 	.byte	0x03, 0x50
        /*000a*/ 	.short	0x0000


	//----- nvinfo : EIATTR_MAXREG_COUNT
	.align		4
        /*000c*/ 	.byte	0x03, 0x1b
        /*000e*/ 	.short	0x00ff


	//----- nvinfo : EIATTR_MERCURY_ISA_VERSION
	.align		4
        /*0010*/ 	.byte	0x03, 0x5f
        /*0012*/ 	.short	0x0101


	//----- nvinfo : EIATTR_VRC_CTA_INIT_COUNT
	.align		4
        /*0014*/ 	.byte	0x02, 0x4a
	.zero		1
	.zero		1


	//----- nvinfo : EIATTR_EXIT_INSTR_OFFSETS
	.align		4
        /*0018*/ 	.byte	0x04, 0x1c
        /*001a*/ 	.short	(.L_348 - .L_347)


	//   ....[0]....
.L_347:
        /*001c*/ 	.word	0x00000010


	//----- nvinfo : EIATTR_SW_WAR
	.align		4
.L_348:
        /*0020*/ 	.byte	0x04, 0x36
        /*0022*/ 	.short	(.L_350 - .L_349)
.L_349:
        /*0024*/ 	.word	0x00000008
.L_350:


//--------------------- .nv.info._Z20random_sample_kernelPK6__halfPKjPjffii --------------------------
	.section	.nv.info._Z20random_sample_kernelPK6__halfPKjPjffii,"",@"SHT_CUDA_INFO"
	.sectionflags	@""
	.align	4


	//----- nvinfo : EIATTR_CUDA_API_VERSION
	.align		4
        /*0000*/ 	.byte	0x04, 0x37
        /*0002*/ 	.short	(.L_352 - .L_351)
.L_351:
        /*0004*/ 	.word	0x00000082


	//----- nvinfo : EIATTR_KPARAM_INFO
	.align		4
.L_352:
        /*0008*/ 	.byte	0x04, 0x17
        /*000a*/ 	.short	(.L_354 - .L_353)
.L_353:
        /*000c*/ 	.word	0x00000000
        /*0010*/ 	.short	0x0006
        /*0012*/ 	.short	0x0024
        /*0014*/ 	.byte	0x00, 0xf0, 0x11, 0x00


	//----- nvinfo : EIATTR_KPARAM_INFO
	.align		4
.L_354:
        /*0018*/ 	.byte	0x04, 0x17
        /*001a*/ 	.short	(.L_356 - .L_355)
.L_355:
        /*001c*/ 	.word	0x00000000
        /*0020*/ 	.short	0x0005
        /*0022*/ 	.short	0x0020
        /*0024*/ 	.byte	0x00, 0xf0, 0x11, 0x00


	//----- nvinfo : EIATTR_KPARAM_INFO
	.align		4
.L_356:
        /*0028*/ 	.byte	0x04, 0x17
        /*002a*/ 	.short	(.L_358 - .L_357)
.L_357:
        /*002c*/ 	.word	0x00000000
        /*0030*/ 	.short	0x0004
        /*0032*/ 	.short	0x001c
        /*0034*/ 	.byte	0x00, 0xf0, 0x11, 0x00


	//----- nvinfo : EIATTR_KPARAM_INFO
	.align		4
.L_358:
        /*0038*/ 	.byte	0x04, 0x17
        /*003a*/ 	.short	(.L_360 - .L_359)
.L_359:
        /*003c*/ 	.word	0x00000000
        /*0040*/ 	.short	0x0003
        /*0042*/ 	.short	0x0018
        /*0044*/ 	.byte	0x00, 0xf0, 0x11, 0x00


	//----- nvinfo : EIATTR_KPARAM_INFO
	.align		4
.L_360:
        /*0048*/ 	.byte	0x04, 0x17
        /*004a*/ 	.short	(.L_362 - .L_361)
.L_361:
        /*004c*/ 	.word	0x00000000
        /*0050*/ 	.short	0x0002
        /*0052*/ 	.short	0x0010
        /*0054*/ 	.byte	0x00, 0xf5, 0x21, 0x00


	//----- nvinfo : EIATTR_KPARAM_INFO
	.align		4
.L_362:
        /*0058*/ 	.byte	0x04, 0x17
        /*005a*/ 	.short	(.L_364 - .L_363)
.L_363:
        /*005c*/ 	.word	0x00000000
        /*0060*/ 	.short	0x0001
        /*0062*/ 	.short	0x0008
        /*0064*/ 	.byte	0x00, 0xf5, 0x21, 0x00


	//----- nvinfo : EIATTR_KPARAM_INFO
	.align		4
.L_364:
        /*0068*/ 	.byte	0x04, 0x17
        /*006a*/ 	.short	(.L_366 - .L_365)
.L_365:
        /*006c*/ 	.word	0x00000000
        /*0070*/ 	.short	0x0000
        /*0072*/ 	.short	0x0000
        /*0074*/ 	.byte	0x00, 0xf5, 0x21, 0x00


	//----- nvinfo : EIATTR_SPARSE_MMA_MASK
	.align		4
.L_366:
        /*0078*/ 	.byte	0x03, 0x50
        /*007a*/ 	.short	0x0000


	//----- nvinfo : EIATTR_MAXREG_COUNT
	.align		4
        /*007c*/ 	.byte	0x03, 0x1b
        /*007e*/ 	.short	0x00ff


	//----- nvinfo : EIATTR_MERCURY_ISA_VERSION
	.align		4
        /*0080*/ 	.byte	0x03, 0x5f
        /*0082*/ 	.short	0x0101


	//----- nvinfo : EIATTR_VRC_CTA_INIT_COUNT
	.align		4
        /*0084*/ 	.byte	0x02, 0x4a
	.zero		1
	.zero		1


	//----- nvinfo : EIATTR_EXIT_INSTR_OFFSETS
	.align		4
        /*0088*/ 	.byte	0x04, 0x1c
        /*008a*/ 	.short	(.L_368 - .L_367)


	//   ....[0]....
.L_367:
        /*008c*/ 	.word	0x000001b0


	//----- nvinfo : EIATTR_CBANK_PARAM_SIZE
	.align		4
.L_368:
        /*0090*/ 	.byte	0x03, 0x19
        /*0092*/ 	.short	0x0028


	//----- nvinfo : EIATTR_PARAM_CBANK
	.align		4
        /*0094*/ 	.byte	0x04, 0x0a
        /*0096*/ 	.short	(.L_370 - .L_369)
	.align		4
.L_369:
        /*0098*/ 	.word	index@(.nv.constant0._Z20random_sample_kernelPK6__halfPKjPjffii)
        /*009c*/ 	.short	0x0380
        /*009e*/ 	.short	0x0028


	//----- nvinfo : EIATTR_SW_WAR
	.align		4
.L_370:
        /*00a0*/ 	.byte	0x04, 0x36
        /*00a2*/ 	.short	(.L_372 - .L_371)
.L_371:
        /*00a4*/ 	.word	0x00000008
.L_372:


//--------------------- .nv.info._Z22set_softmax_max_kernelP6__halff --------------------------
	.section	.nv.info._Z22set_softmax_max_kernelP6__halff,"",@"SHT_CUDA_INFO"
	.sectionflags	@""
	.align	4


	//----- nvinfo : EIATTR_CUDA_API_VERSION
	.align		4
        /*0000*/ 	.byte	0x04, 0x37
        /*0002*/ 	.short	(.L_374 - .L_373)
.L_373:
        /*0004*/ 	.word	0x00000082


	//----- nvinfo : EIATTR_KPARAM_INFO
	.align		4
.L_374:
        /*0008*/ 	.byte	0x04, 0x17
        /*000a*/ 	.short	(.L_376 - .L_375)
.L_375:
        /*000c*/ 	.word	0x00000000
        /*0010*/ 	.short	0x0001
        /*0012*/ 	.short	0x0008
        /*0014*/ 	.byte	0x00, 0xf0, 0x11, 0x00


	//----- nvinfo : EIATTR_KPARAM_INFO
	.align		4
.L_376:
        /*0018*/ 	.byte	0x04, 0x17
        /*001a*/ 	.short	(.L_378 - .L_377)
.L_377:
        /*001c*/ 	.word	0x00000000
        /*0020*/ 	.short	0x0000
        /*0022*/ 	.short	0x0000
        /*0024*/ 	.byte	0x00, 0xf5, 0x21, 0x00


	//----- nvinfo : EIATTR_SPARSE_MMA_MASK
	.align		4
.L_378:
        /*0028*/ 	.byte	0x03, 0x50
        /*002a*/ 	.short	0x0000


	//----- nvinfo : EIATTR_MAXREG_COUNT
	.align		4
        /*002c*/ 	.byte	0x03, 0x1b
        /*002e*/ 	.short	0x00ff


	//----- nvinfo : EIATTR_MERCURY_ISA_VERSION
	.align		4
        /*0030*/ 	.byte	0x03, 0x5f
        /*0032*/ 	.short	0x0101


	//----- nvinfo : EIATTR_VRC_CTA_INIT_COUNT
	.align		4
        /*0034*/ 	.byte	0x02, 0x4a
	.zero		1
	.zero		1


	//----- nvinfo : EIATTR_EXIT_INSTR_OFFSETS
	.align		4
        /*0038*/ 	.byte	0x04, 0x1c
        /*003a*/ 	.short	(.L_380 - .L_379)


	//   ....[0]....
.L_379:
        /*003c*/ 	.word	0x00000240


	//----- nvinfo : EIATTR_CBANK_PARAM_SIZE
	.align		4
.L_380:
        /*0040*/ 	.byte	0x03, 0x19
        /*0042*/ 	.short	0x000c


	//----- nvinfo : EIATTR_PARAM_CBANK
	.align		4
        /*0044*/ 	.byte	0x04, 0x0a
        /*0046*/ 	.short	(.L_382 - .L_381)
	.align		4
.L_381:
        /*0048*/ 	.word	index@(.nv.constant0._Z22set_softmax_max_kernelP6__halff)
        /*004c*/ 	.short	0x0380
        /*004e*/ 	.short	0x000c


	//----- nvinfo : EIATTR_SW_WAR
	.align		4
.L_382:
        /*0050*/ 	.byte	0x04, 0x36
        /*0052*/ 	.short	(.L_384 - .L_383)
.L_383:
        /*0054*/ 	.word	0x00000008
.L_384:


//--------------------- .nv.info._Z27partial_softmax_half_kernelP7__half2fi --------------------------
	.section	.nv.info._Z27partial_softmax_half_kernelP7__half2fi,"",@"SHT_CUDA_INFO"
	.sectionflags	@""
	.align	4


	//----- nvinfo : EIATTR_CUDA_API_VERSION
	.align		4
        /*0000*/ 	.byte	0x04, 0x37
        /*0002*/ 	.short	(.L_386 - .L_385)
.L_385:
        /*0004*/ 	.word	0x00000082


	//----- nvinfo : EIATTR_KPARAM_INFO
	.align		4
.L_386:
        /*0008*/ 	.byte	0x04, 0x17
        /*000a*/ 	.short	(.L_388 - .L_387)
.L_387:
        /*000c*/ 	.word	0x00000000
        /*0010*/ 	.short	0x0002
        /*0012*/ 	.short	0x000c
        /*0014*/ 	.byte	0x00, 0xf0, 0x11, 0x00


	//----- nvinfo : EIATTR_KPARAM_INFO
	.align		4
.L_388:
        /*0018*/ 	.byte	0x04, 0x17
        /*001a*/ 	.short	(.L_390 - .L_389)
.L_389:
        /*001c*/ 	.word	0x00000000
        /*0020*/ 	.short	0x0001
        /*0022*/ 	.short	0x0008
        /*0024*/ 	.byte	0x00, 0xf0, 0x11, 0x00


	//----- nvinfo : EIATTR_KPARAM_INFO
	.align		4
.L_390:
        /*0028*/ 	.byte	0x04, 0x17
        /*002a*/ 	.short	(.L_392 - .L_391)
.L_391:
        /*002c*/ 	.word	0x00000000
        /*0030*/ 	.short	0x0000
        /*0032*/ 	.short	0x0000
        /*0034*/ 	.byte	0x00, 0xf5, 0x21, 0x00


	//----- nvinfo : EIATTR_SPARSE_MMA_MASK
	.align		4
.L_392:
        /*0038*/ 	.byte	0x03, 0x50
        /*003a*/ 	.short	0x0000


	//----- nvinfo : EIATTR_MAXREG_COUNT
	.align		4
        /*003c*/ 	.byte	0x03, 0x1b
        /*003e*/ 	.short	0x00ff


	//----- nvinfo : EIATTR_MERCURY_ISA_VERSION
	.align		4
        /*0040*/ 	.byte	0x03, 0x5f
        /*0042*/ 	.short	0x0101


	//----- nvinfo : EIATTR_VRC_CTA_INIT_COUNT
	.align		4
        /*0044*/ 	.byte	0x02, 0x4a
	.zero		1
	.zero		1


	//----- nvinfo : EIATTR_EXIT_INSTR_OFFSETS
	.align		4
        /*0048*/ 	.byte	0x04, 0x1c
        /*004a*/ 	.short	(.L_394 - .L_393)


	//   ....[0]....
.L_393:
        /*004c*/ 	.word	0x00000080


	//   ....[1]....
        /*0050*/ 	.word	0x00000380


	//----- nvinfo : EIATTR_CBANK_PARAM_SIZE
	.align		4
.L_394:
        /*0054*/ 	.byte	0x03, 0x19
        /*0056*/ 	.short	0x0010


	//----- nvinfo : EIATTR_PARAM_CBANK
	.align		4
        /*0058*/ 	.byte	0x04, 0x0a
        /*005a*/ 	.short	(.L_396 - .L_395)
	.align		4
.L_395:
        /*005c*/ 	.word	index@(.nv.constant0._Z27partial_softmax_half_kernelP7__half2fi)
        /*0060*/ 	.short	0x0380
        /*0062*/ 	.short	0x0010


	//----- nvinfo : EIATTR_SW_WAR
	.align		4
.L_396:
        /*0064*/ 	.byte	0x04, 0x36
        /*0066*/ 	.short	(.L_398 - .L_397)
.L_397:
        /*0068*/ 	.word	0x00000008
.L_398:


//--------------------- .nv.callgraph             --------------------------
	.section	.nv.callgraph,"",@"SHT_CUDA_CALLGRAPH"
	.align	4
	.sectionentsize	8
	.align		4
        /*0000*/ 	.word	0x00000000
	.align		4
        /*0004*/ 	.word	0xffffffff
	.align		4
        /*0008*/ 	.word	0x00000000
	.align		4
        /*000c*/ 	.word	0xfffffffe
	.align		4
        /*0010*/ 	.word	0x00000000
	.align		4
        /*0014*/ 	.word	0xfffffffd
	.align		4
        /*0018*/ 	.word	0x00000000
	.align		4
        /*001c*/ 	.word	0xfffffffc


//--------------------- .nv.constant4             --------------------------
	.section	.nv.constant4,"a",@progbits
	.align	8
	.align		8
.nv.constant4:
        /*0000*/ 	.dword	_ZN34_INTERNAL_9b46ba76_4_k_cu_d160fa6c4cuda3std3__45__cpo5beginE
	.align		8
        /*0008*/ 	.dword	_ZN34_INTERNAL_9b46ba76_4_k_cu_d160fa6c4cuda3std3__45__cpo3endE
	.align		8
        /*0010*/ 	.dword	_ZN34_INTERNAL_9b46ba76_4_k_cu_d160fa6c4cuda3std3__45__cpo6cbeginE
	.align		8
        /*0018*/ 	.dword	_ZN34_INTERNAL_9b46ba76_4_k_cu_d160fa6c4cuda3std3__45__cpo4cendE
	.align		8
        /*0020*/ 	.dword	_ZN34_INTERNAL_9b46ba76_4_k_cu_d160fa6c4cuda3std3__45__cpo6rbeginE
	.align		8
        /*0028*/ 	.dword	_ZN34_INTERNAL_9b46ba76_4_k_cu_d160fa6c4cuda3std3__45__cpo4rendE
	.align		8
        /*0030*/ 	.dword	_ZN34_INTERNAL_9b46ba76_4_k_cu_d160fa6c4cuda3std3__45__cpo7crbeginE
	.align		8
        /*0038*/ 	.dword	_ZN34_INTERNAL_9b46ba76_4_k_cu_d160fa6c4cuda3std3__45__cpo5crendE
	.align		8
        /*0040*/ 	.dword	_ZN34_INTERNAL_9b46ba76_4_k_cu_d160fa6c4cuda3std3__436_GLOBAL__N__9b46ba76_4_k_cu_d160fa6c6ignoreE
	.align		8
        /*0048*/ 	.dword	_ZN34_INTERNAL_9b46ba76_4_k_cu_d160fa6c4cuda3std3__419piecewise_constructE
	.align		8
        /*0050*/ 	.dword	_ZN34_INTERNAL_9b46ba76_4_k_cu_d160fa6c4cuda3std3__48in_placeE
	.align		8
        /*0058*/ 	.dword	_ZN34_INTERNAL_9b46ba76_4_k_cu_d160fa6c4cuda3std3__420unreachable_sentinelE
	.align		8
        /*0060*/ 	.dword	_ZN34_INTERNAL_9b46ba76_4_k_cu_d160fa6c4cuda3std3__47nulloptE
	.align		8
        /*0068*/ 	.dword	_ZN34_INTERNAL_9b46ba76_4_k_cu_d160fa6c4cuda3std6ranges3__45__cpo4swapE
	.align		8
        /*0070*/ 	.dword	_ZN34_INTERNAL_9b46ba76_4_k_cu_d160fa6c4cuda3std6ranges3__45__cpo9iter_moveE
	.align		8
        /*0078*/ 	.dword	_ZN34_INTERNAL_9b46ba76_4_k_cu_d160fa6c4cuda3std6ranges3__45__cpo5beginE
	.align		8
        /*0080*/ 	.dword	_ZN34_INTERNAL_9b46ba76_4_k_cu_d160fa6c4cuda3std6ranges3__45__cpo3endE
	.align		8
        /*0088*/ 	.dword	_ZN34_INTERNAL_9b46ba76_4_k_cu_d160fa6c4cuda3std6ranges3__45__cpo6cbeginE
	.align		8
        /*0090*/ 	.dword	_ZN34_INTERNAL_9b46ba76_4_k_cu_d160fa6c4cuda3std6ranges3__45__cpo4cendE
	.align		8
        /*0098*/ 	.dword	_ZN34_INTERNAL_9b46ba76_4_k_cu_d160fa6c4cuda3std6ranges3__45__cpo7advanceE
	.align		8
        /*00a0*/ 	.dword	_ZN34_INTERNAL_9b46ba76_4_k_cu_d160fa6c4cuda3std6ranges3__45__cpo9iter_swapE
	.align		8
        /*00a8*/ 	.dword	_ZN34_INTERNAL_9b46ba76_4_k_cu_d160fa6c4cuda3std6ranges3__45__cpo4nextE
	.align		8
        /*00b0*/ 	.dword	_ZN34_INTERNAL_9b46ba76_4_k_cu_d160fa6c4cuda3std6ranges3__45__cpo4prevE
	.align		8
        /*00b8*/ 	.dword	_ZN34_INTERNAL_9b46ba76_4_k_cu_d160fa6c4cuda3std6ranges3__45__cpo4dataE
	.align		8
        /*00c0*/ 	.dword	_ZN34_INTERNAL_9b46ba76_4_k_cu_d160fa6c4cuda3std6ranges3__45__cpo5cdataE
	.align		8
        /*00c8*/ 	.dword	_ZN34_INTERNAL_9b46ba76_4_k_cu_d160fa6c4cuda3std6ranges3__45__cpo4sizeE
	.align		8
        /*00d0*/ 	.dword	_ZN34_INTERNAL_9b46ba76_4_k_cu_d160fa6c4cuda3std6ranges3__45__cpo5ssizeE
	.align		8
        /*00d8*/ 	.dword	_ZN34_INTERNAL_9b46ba76_4_k_cu_d160fa6c4cuda3std6ranges3__45__cpo8distanceE
	.align		8
        /*00e0*/ 	.dword	_ZN34_INTERNAL_9b46ba76_4_k_cu_d160fa6c6thrust24THRUST_300001_SM_1000_NS6system6detail10sequential3seqE


//--------------------- .text._ZN3cub18CUB_300001_SM_10006detail6reduce28DeviceReduceSingleTileKernelINS2_10policy_hubINS0_12KeyValuePairIi6__halfEEiNS0_6ArgMaxEE10Policy1000EPS7_SB_iS8_NS2_20empty_problem_init_tIS7_EES7_N4cuda3std3__410__identityEEEvT0_T1_T2_T3_T4_T6_ --------------------------
	.section	.text._ZN3cub18CUB_300001_SM_10006detail6reduce28DeviceReduceSingleTileKernelINS2_10policy_hubINS0_12KeyValuePairIi6__halfEEiNS0_6ArgMaxEE10Policy1000EPS7_SB_iS8_NS2_20empty_problem_init_tIS7_EES7_N4cuda3std3__410__identityEEEvT0_T1_T2_T3_T4_T6_,"ax",@progbits
	.align	128
        .global         _ZN3cub18CUB_300001_SM_10006detail6reduce28DeviceReduceSingleTileKernelINS2_10policy_hubINS0_12KeyValuePairIi6__halfEEiNS0_6ArgMaxEE10Policy1000EPS7_SB_iS8_NS2_20empty_problem_init_tIS7_EES7_N4cuda3std3__410__identityEEEvT0_T1_T2_T3_T4_T6_
        .type           _ZN3cub18CUB_300001_SM_10006detail6reduce28DeviceReduceSingleTileKernelINS2_10policy_hubINS0_12KeyValuePairIi6__halfEEiNS0_6ArgMaxEE10Policy1000EPS7_SB_iS8_NS2_20empty_problem_init_tIS7_EES7_N4cuda3std3__410__identityEEEvT0_T1_T2_T3_T4_T6_,@function
        .size           _ZN3cub18CUB_300001_SM_10006detail6reduce28DeviceReduceSingleTileKernelINS2_10policy_hubINS0_12KeyValuePairIi6__halfEEiNS0_6ArgMaxEE10Policy1000EPS7_SB_iS8_NS2_20empty_problem_init_tIS7_EES7_N4cuda3std3__410__identityEEEvT0_T1_T2_T3_T4_T6_,(.L_x_495 - _ZN3cub18CUB_300001_SM_10006detail6reduce28DeviceReduceSingleTileKernelINS2_10policy_hubINS0_12KeyValuePairIi6__halfEEiNS0_6ArgMaxEE10Policy1000EPS7_SB_iS8_NS2_20empty_problem_init_tIS7_EES7_N4cuda3std3__410__identityEEEvT0_T1_T2_T3_T4_T6_)
        .other          _ZN3cub18CUB_300001_SM_10006detail6reduce28DeviceReduceSingleTileKernelINS2_10policy_hubINS0_12KeyValuePairIi6__halfEEiNS0_6ArgMaxEE10Policy1000EPS7_SB_iS8_NS2_20empty_problem_init_tIS7_EES7_N4cuda3std3__410__identityEEEvT0_T1_T2_T3_T4_T6_,@"STO_CUDA_ENTRY STV_DEFAULT"
_ZN3cub18CUB_300001_SM_10006detail6reduce28DeviceReduceSingleTileKernelINS2_10policy_hubINS0_12KeyValuePairIi6__halfEEiNS0_6ArgMaxEE10Policy1000EPS7_SB_iS8_NS2_20empty_problem_init_tIS7_EES7_N4cuda3std3__410__identityEEEvT0_T1_T2_T3_T4_T6_:
.text._ZN3cub18CUB_300001_SM_10006detail6reduce28DeviceReduceSingleTileKernelINS2_10policy_hubINS0_12KeyValuePairIi6__halfEEiNS0_6ArgMaxEE10Policy1000EPS7_SB_iS8_NS2_20empty_problem_init_tIS7_EES7_N4cuda3std3__410__identityEEEvT0_T1_T2_T3_T4_T6_:
[----:B------:R-:W0:Y:S01]  /*0000*/  LDC R1, c[0x0][0x37c] ;  /* 0x0000df00ff017b82 */ /* 0x000e220000000800 */
[----:B------:R-:W1:Y:S01]  /*0010*/  LDCU UR4, c[0x0][0x390] ;  /* 0x00007200ff0477ac */ /* 0x000e620008000800 */
[----:B------:R-:W2:Y:S01]  /*0020*/  LDCU.64 UR8, c[0x0][0x358] ;  /* 0x00006b00ff0877ac */ /* 0x000ea20008000a00 */
[----:B-1----:R-:W-:-:S09]  /*0030*/  UISETP.NE.AND UP0, UPT, UR4, URZ, UPT ;  /* 0x000000ff0400728c */ /* 0x002fd2000bf05270 */
[----:B--2---:R-:W-:Y:S05]  /*0040*/  BRA.U UP0, `(.L_x_0) ;  /* 0x0000000100247547 */ /* 0x004fea000b800000 */
[----:B------:R-:W1:Y:S02]  /*0050*/  S2R R0, SR_TID.X ;  /* 0x0000000000007919 */ /* 0x000e640000002100 */
[----:B-1----:R-:W-:-:S13]  /*0060*/  ISETP.NE.AND P0, PT, R0, RZ, PT ;  /* 0x000000ff0000720c */ /* 0x002fda0003f05270 */
[----:B------:R-:W-:Y:S05]  /*0070*/  @P0 EXIT ;  /* 0x000000000000094d */ /* 0x000fea0003800000 */
[----:B------:R-:W1:Y:S08]  /*0080*/  LDC R5, c[0x0][0x398] ;  /* 0x0000e600ff057b82 */ /* 0x000e700000000800 */
[----:B------:R-:W1:Y:S08]  /*0090*/  LDC.64 R2, c[0x0][0x388] ;  /* 0x0000e200ff027b82 */ /* 0x000e700000000a00 */
[----:B------:R-:W2:Y:S01]  /*00a0*/  LDC.U16 R7, c[0x0][0x39c] ;  /* 0x0000e700ff077b82 */ /* 0x000ea20000000400 */
[----:B-1----:R-:W-:Y:S04]  /*00b0*/  STG.E desc[UR8][R2.64], R5 ;  /* 0x0000000502007986 */ /* 0x002fe8000c101908 */
[----:B--2---:R-:W-:Y:S01]  /*00c0*/  STG.E.U16 desc[UR8][R2.64+0x4], R7 ;  /* 0x0000040702007986 */ /* 0x004fe2000c101508 */
[----:B------:R-:W-:Y:S05]  /*00d0*/  EXIT ;  /* 0x000000000000794d */ /* 0x000fea0003800000 */
.L_x_0:
[----:B------:R-:W-:Y:S01]  /*00e0*/  UISETP.GT.AND UP0, UPT, UR4, 0x7ff, UPT ;  /* 0x000007ff0400788c */ /* 0x000fe2000bf04270 */
[----:B------:R-:W-:Y:S08]  /*00f0*/  BSSY.RECONVERGENT B0, `(.L_x_1) ;  /* 0x0000329000007945 */ /* 0x000ff00003800200 */
[----:B------:R-:W-:Y:S05]  /*0100*/  BRA.U UP0, `(.L_x_2) ;  /* 0x0000001900b07547 */ /* 0x000fea000b800000 */
[----:B------:R-:W1:Y:S01]  /*0110*/  S2R R0, SR_TID.X ;  /* 0x0000000000007919 */ /* 0x000e620000002100 */
[----:B------:R-:W2:Y:S01]  /*0120*/  LDCU UR5, c[0x0][0x390] ;  /* 0x00007200ff0577ac */ /* 0x000ea20008000800 */
[----:B------:R-:W-:Y:S01]  /*0130*/  BSSY.RECONVERGENT B1, `(.L_x_3) ;  /* 0x0000009000017945 */ /* 0x000fe20003800200 */
[----:B-1----:R-:W-:Y:S01]  /*0140*/  ISETP.GE.AND P0, PT, R0, UR4, PT ;  /* 0x0000000400007c0c */ /* 0x002fe2000bf06270 */
[----:B------:R-:W-:-:S12]  /*0150*/  IMAD.MOV.U32 R7, RZ, RZ, R0 ;  /* 0x000000ffff077224 */ /* 0x000fd800078e0000 */
[----:B--2---:R-:W-:Y:S05]  /*0160*/  @P0 BRA `(.L_x_4) ;  /* 0x0000000000140947 */ /* 0x004fea0003800000 */
[----:B------:R-:W1:Y:S02]  /*0170*/  LDC.64 R2, c[0x0][0x380] ;  /* 0x0000e000ff027b82 */ /* 0x000e640000000a00 */
[----:B-1----:R-:W-:-:S05]  /*0180*/  IMAD.WIDE.U32 R2, R0, 0x8, R2 ;  /* 0x0000000800027825 */ /* 0x002fca00078e0002 */
[----:B------:R1:W5:Y:S04]  /*0190*/  LDG.E.CONSTANT R4, desc[UR8][R2.64] ;  /* 0x0000000802047981 */ /* 0x000368000c1e9900 */
[----:B------:R1:W5:Y:S01]  /*01a0*/  LDG.E.CONSTANT R5, desc[UR8][R2.64+0x4] ;  /* 0x0000040802057981 */ /* 0x000362000c1e9900 */
[----:B------:R-:W-:-:S07]  /*01b0*/  VIADD R7, R0, 0x100 ;  /* 0x0000010000077836 */ /* 0x000fce0000000000 */
.L_x_4:
[----:B------:R-:W-:Y:S05]  /*01c0*/  BSYNC.RECONVERGENT B1 ;  /* 0x0000000000017941 */ /* 0x000fea0003800200 */
.L_x_3:
[----:B------:R-:W-:Y:S01]  /*01d0*/  ISETP.GE.AND P0, PT, R7, UR4, PT ;  /* 0x0000000407007c0c */ /* 0x000fe2000bf06270 */
[----:B------:R-:W-:-:S12]  /*01e0*/  BSSY.RECONVERGENT B1, `(.L_x_5) ;  /* 0x0000044000017945 */ /* 0x000fd80003800200 */
[----:B------:R-:W-:Y:S05]  /*01f0*/  @P0 BRA `(.L_x_6) ;  /* 0x0000000400080947 */ /* 0x000fea0003800000 */
[----:B------:R-:W-:Y:S01]  /*0200*/  LOP3.LUT R6, RZ, R7, RZ, 0x33, !PT ;  /* 0x00000007ff067212 */ /* 0x000fe200078e33ff */
[----:B-1----:R-:W1:Y:S01]  /*0210*/  LDC.64 R2, c[0x0][0x380] ;  /* 0x0000e000ff027b82 */ /* 0x002e620000000a00 */
[----:B------:R-:W-:Y:S03]  /*0220*/  BSSY.RECONVERGENT B2, `(.L_x_7) ;  /* 0x000001d000027945 */ /* 0x000fe60003800200 */
[----:B------:R-:W-:-:S05]  /*0230*/  VIADD R6, R6, UR4 ;  /* 0x0000000406067c36 */ /* 0x000fca0008000000 */
[C---:B------:R-:W-:Y:S02]  /*0240*/  LOP3.LUT R8, R6.reuse, 0x300, RZ, 0xc0, !PT ;  /* 0x0000030006087812 */ /* 0x040fe400078ec0ff */
[----:B------:R-:W-:Y:S02]  /*0250*/  ISETP.GE.U32.AND P2, PT, R6, 0x300, PT ;  /* 0x000003000600780c */ /* 0x000fe40003f46070 */
[----:B------:R-:W-:-:S13]  /*0260*/  ISETP.NE.AND P0, PT, R8, 0x300, PT ;  /* 0x000003000800780c */ /* 0x000fda0003f05270 */
[----:B------:R-:W-:Y:S05]  /*0270*/  @!P0 BRA `(.L_x_8) ;  /* 0x00000000005c8947 */ /* 0x000fea0003800000 */
[----:B------:R-:W2:Y:S01]  /*0280*/  LDC.64 R8, c[0x0][0x380] ;  /* 0x0000e000ff087b82 */ /* 0x000ea20000000a00 */
[----:B------:R-:W-:Y:S01]  /*0290*/  LEA.HI R6, R6, 0x1, RZ, 0x18 ;  /* 0x0000000106067811 */ /* 0x000fe200078fc0ff */
[----:B-----5:R-:W-:Y:S01]  /*02a0*/  IMAD.MOV.U32 R11, RZ, RZ, R4 ;  /* 0x000000ffff0b7224 */ /* 0x020fe200078e0004 */
[----:B------:R-:W-:Y:S02]  /*02b0*/  PRMT R10, R5, 0x7610, R10 ;  /* 0x00007610050a7816 */ /* 0x000fe4000000000a */
[----:B------:R-:W-:-:S05]  /*02c0*/  LOP3.LUT R6, R6, 0x3, RZ, 0xc0, !PT ;  /* 0x0000000306067812 */ /* 0x000fca00078ec0ff */
[----:B------:R-:W-:Y:S02]  /*02d0*/  IMAD.MOV R6, RZ, RZ, -R6 ;  /* 0x000000ffff067224 */ /* 0x000fe400078e0a06 */
[----:B--2---:R-:W-:-:S07]  /*02e0*/  IMAD.WIDE.U32 R8, R7, 0x8, R8 ;  /* 0x0000000807087825 */ /* 0x004fce00078e0008 */
.L_x_9:
[----:B------:R-:W2:Y:S04]  /*02f0*/  LDG.E.CONSTANT R5, desc[UR8][R8.64+0x4] ;  /* 0x0000040808057981 */ /* 0x000ea8000c1e9900 */
[----:B------:R3:W4:Y:S01]  /*0300*/  LDG.E.CONSTANT R4, desc[UR8][R8.64] ;  /* 0x0000000808047981 */ /* 0x000722000c1e9900 */
[----:B------:R-:W-:Y:S02]  /*0310*/  VIADD R6, R6, 0x1 ;  /* 0x0000000106067836 */ /* 0x000fe40000000000 */
[----:B------:R-:W-:-:S03]  /*0320*/  VIADD R7, R7, 0x100 ;  /* 0x0000010007077836 */ /* 0x000fc60000000000 */
[----:B------:R-:W-:Y:S02]  /*0330*/  ISETP.NE.AND P4, PT, R6, RZ, PT ;  /* 0x000000ff0600720c */ /* 0x000fe40003f85270 */
[----:B---3--:R-:W-:-:S05]  /*0340*/  IADD3 R8, P3, PT, R8, 0x800, RZ ;  /* 0x0000080008087810 */ /* 0x008fca0007f7e0ff */
[----:B------:R-:W-:Y:S01]  /*0350*/  IMAD.X R9, RZ, RZ, R9, P3 ;  /* 0x000000ffff097224 */ /* 0x000fe200018e0609 */
[----:B--2---:R-:W-:-:S13]  /*0360*/  HSETP2.GT.AND P1, PT, R5.H0_H0, R10.H0_H0, PT ;  /* 0x2000000a05007234 */ /* 0x004fda0003f24800 */
[----:B----4-:R-:W-:-:S13]  /*0370*/  @!P1 ISETP.GE.AND P0, PT, R4, R11, PT ;  /* 0x0000000b0400920c */ /* 0x010fda0003f06270 */
[----:B------:R-:W-:-:S05]  /*0380*/  @!P1 HSETP2.EQ.AND P0, PT, R10.H0_H0, R5.H0_H0, !P0 ;  /* 0x200000050a009234 */ /* 0x000fca0004702800 */
[----:B------:R-:W-:Y:S02]  /*0390*/  @!P1 SEL R10, R5, R10, P0 ;  /* 0x0000000a050a9207 */ /* 0x000fe40000000000 */
[----:B------:R-:W-:Y:S02]  /*03a0*/  @!P1 SEL R4, R4, R11, P0 ;  /* 0x0000000b04049207 */ /* 0x000fe40000000000 */
[----:B------:R-:W-:-:S03]  /*03b0*/  @!P1 PRMT R5, R10, 0x7610, R5 ;  /* 0x000076100a059816 */ /* 0x000fc60000000005 */
[----:B------:R-:W-:Y:S01]  /*03c0*/  IMAD.MOV.U32 R11, RZ, RZ, R4 ;  /* 0x000000ffff0b7224 */ /* 0x000fe200078e0004 */
[----:B------:R-:W-:Y:S01]  /*03d0*/  PRMT R10, R5, 0x7610, R10 ;  /* 0x00007610050a7816 */ /* 0x000fe2000000000a */
[----:B------:R-:W-:Y:S06]  /*03e0*/  @P4 BRA `(.L_x_9) ;  /* 0xfffffffc00c04947 */ /* 0x000fec000383ffff */
.L_x_8:
[----:B------:R-:W-:Y:S05]  /*03f0*/  BSYNC.RECONVERGENT B2 ;  /* 0x0000000000027941 */ /* 0x000fea0003800200 */
.L_x_7:
[----:B------:R-:W-:Y:S05]  /*0400*/  @!P2 BRA `(.L_x_6) ;  /* 0x000000000084a947 */ /* 0x000fea0003800000 */
.L_x_10:
[----:B-1----:R-:W-:-:S05]  /*0410*/  IMAD.WIDE R8, R7, 0x8, R2 ;  /* 0x0000000807087825 */ /* 0x002fca00078e0202 */
[----:B------:R-:W2:Y:S04]  /*0420*/  LDG.E.CONSTANT R6, desc[UR8][R8.64+0x4] ;  /* 0x0000040808067981 */ /* 0x000ea8000c1e9900 */
[----:B------:R-:W3:Y:S04]  /*0430*/  LDG.E.CONSTANT R11, desc[UR8][R8.64] ;  /* 0x00000008080b7981 */ /* 0x000ee8000c1e9900 */
[----:B------:R-:W4:Y:S04]  /*0440*/  LDG.E.CONSTANT R13, desc[UR8][R8.64+0x804] ;  /* 0x00080408080d7981 */ /* 0x000f28000c1e9900 */
[----:B------:R-:W4:Y:S04]  /*0450*/  LDG.E.CONSTANT R10, desc[UR8][R8.64+0x800] ;  /* 0x00080008080a7981 */ /* 0x000f28000c1e9900 */
[----:B------:R-:W4:Y:S04]  /*0460*/  LDG.E.CONSTANT R12, desc[UR8][R8.64+0x1004] ;  /* 0x00100408080c7981 */ /* 0x000f28000c1e9900 */
[----:B------:R-:W4:Y:S01]  /*0470*/  LDG.E.CONSTANT R15, desc[UR8][R8.64+0x1000] ;  /* 0x00100008080f7981 */ /* 0x000f22000c1e9900 */
[----:B--2--5:R-:W-:-:S13]  /*0480*/  HSETP2.GT.AND P1, PT, R6.H0_H0, R5.H0_H0, PT ;  /* 0x2000000506007234 */ /* 0x024fda0003f24800 */
[----:B---3--:R-:W-:-:S13]  /*0490*/  @!P1 ISETP.GE.AND P0, PT, R11, R4, PT ;  /* 0x000000040b00920c */ /* 0x008fda0003f06270 */
[----:B------:R-:W-:-:S05]  /*04a0*/  @!P1 HSETP2.EQ.AND P0, PT, R5.H0_H0, R6.H0_H0, !P0 ;  /* 0x2000000605009234 */ /* 0x000fca0004702800 */
[----:B------:R-:W-:Y:S02]  /*04b0*/  @!P1 SEL R6, R6, R5, P0 ;  /* 0x0000000506069207 */ /* 0x000fe40000000000 */
[----:B------:R-:W2:Y:S01]  /*04c0*/  LDG.E.CONSTANT R5, desc[UR8][R8.64+0x1804] ;  /* 0x0018040808057981 */ /* 0x000ea2000c1e9900 */
[----:B------:R-:W-:-:S03]  /*04d0*/  @!P1 SEL R11, R11, R4, P0 ;  /* 0x000000040b0b9207 */ /* 0x000fc60000000000 */
[----:B------:R-:W3:Y:S01]  /*04e0*/  LDG.E.CONSTANT R4, desc[UR8][R8.64+0x1800] ;  /* 0x0018000808047981 */ /* 0x000ee2000c1e9900 */
[----:B----4-:R-:W-:-:S13]  /*04f0*/  HSETP2.GT.AND P1, PT, R13.H0_H0, R6.H0_H0, PT ;  /* 0x200000060d007234 */ /* 0x010fda0003f24800 */
[----:B------:R-:W-:-:S13]  /*0500*/  @!P1 ISETP.GE.AND P0, PT, R10, R11, PT ;  /* 0x0000000b0a00920c */ /* 0x000fda0003f06270 */
[----:B------:R-:W-:-:S05]  /*0510*/  @!P1 HSETP2.EQ.AND P0, PT, R6.H0_H0, R13.H0_H0, !P0 ;  /* 0x2000000d06009234 */ /* 0x000fca0004702800 */
[----:B------:R-:W-:-:S05]  /*0520*/  @!P1 SEL R13, R13, R6, P0 ;  /* 0x000000060d0d9207 */ /* 0x000fca0000000000 */
[----:B------:R-:W-:Y:S02]  /*0530*/  HSETP2.GT.AND P2, PT, R12.H0_H0, R13.H0_H0, PT ;  /* 0x2000000d0c007234 */ /* 0x000fe40003f44800 */
[----:B------:R-:W-:-:S11]  /*0540*/  @!P1 SEL R10, R10, R11, P0 ;  /* 0x0000000b0a0a9207 */ /* 0x000fd60000000000 */
[----:B------:R-:W-:-:S13]  /*0550*/  @!P2 ISETP.GE.AND P0, PT, R15, R10, PT ;  /* 0x0000000a0f00a20c */ /* 0x000fda0003f06270 */
[----:B------:R-:W-:-:S05]  /*0560*/  @!P2 HSETP2.EQ.AND P0, PT, R13.H0_H0, R12.H0_H0, !P0 ;  /* 0x2000000c0d00a234 */ /* 0x000fca0004702800 */
[----:B------:R-:W-:Y:S02]  /*0570*/  @!P2 SEL R12, R12, R13, P0 ;  /* 0x0000000d0c0ca207 */ /* 0x000fe40000000000 */
[----:B------:R-:W-:Y:S01]  /*0580*/  @!P2 SEL R15, R15, R10, P0 ;  /* 0x0000000a0f0fa207 */ /* 0x000fe20000000000 */
[----:B------:R-:W-:-:S05]  /*0590*/  VIADD R7, R7, 0x400 ;  /* 0x0000040007077836 */ /* 0x000fca0000000000 */
[----:B------:R-:W-:Y:S02]  /*05a0*/  ISETP.GE.AND P2, PT, R7, UR5, PT ;  /* 0x0000000507007c0c */ /* 0x000fe4000bf46270 */
[----:B--2---:R-:W-:-:S13]  /*05b0*/  HSETP2.GT.AND P1, PT, R5.H0_H0, R12.H0_H0, PT ;  /* 0x2000000c05007234 */ /* 0x004fda0003f24800 */
[----:B---3--:R-:W-:-:S13]  /*05c0*/  @!P1 ISETP.GE.AND P0, PT, R4, R15, PT ;  /* 0x0000000f0400920c */ /* 0x008fda0003f06270 */
[----:B------:R-:W-:-:S05]  /*05d0*/  @!P1 HSETP2.EQ.AND P0, PT, R12.H0_H0, R5.H0_H0, !P0 ;  /* 0x200000050c009234 */ /* 0x000fca0004702800 */
[----:B------:R-:W-:Y:S02]  /*05e0*/  @!P1 SEL R12, R5, R12, P0 ;  /* 0x0000000c050c9207 */ /* 0x000fe40000000000 */
[----:B------:R-:W-:Y:S02]  /*05f0*/  @!P1 SEL R4, R4, R15, P0 ;  /* 0x0000000f04049207 */ /* 0x000fe40000000000 */
[----:B------:R-:W-:Y:S01]  /*0600*/  @!P1 PRMT R5, R12, 0x7610, R5 ;  /* 0x000076100c059816 */ /* 0x000fe20000000005 */
[----:B------:R-:W-:Y:S06]  /*0610*/  @!P2 BRA `(.L_x_10) ;  /* 0xfffffffc007ca947 */ /* 0x000fec000383ffff */
.L_x_6:
[----:B------:R-:W-:Y:S05]  /*0620*/  BSYNC.RECONVERGENT B1 ;  /* 0x0000000000017941 */ /* 0x000fea0003800200 */
.L_x_5:
[----:B-1----:R-:W1:Y:S02]  /*0630*/  LDC R3, c[0x0][0x390] ;  /* 0x0000e400ff037b82 */ /* 0x002e640000000800 */
[----:B-1----:R-:W-:-:S13]  /*0640*/  ISETP.GE.AND P0, PT, R3, 0x100, PT ;  /* 0x000001000300780c */ /* 0x002fda0003f06270 */
[----:B------:R-:W-:Y:S05]  /*0650*/  @!P0 BRA `(.L_x_11) ;  /* 0x0000000800648947 */ /* 0x000fea0003800000 */
[----:B------:R-:W1:Y:S01]  /*0660*/  S2R R8, SR_LANEID ;  /* 0x0000000000087919 */ /* 0x000e620000000000 */
[C---:B-----5:R-:W-:Y:S01]  /*0670*/  PRMT R2, R5.reuse, 0x7610, R2 ;  /* 0x0000761005027816 */ /* 0x060fe20000000002 */
[----:B------:R-:W-:Y:S01]  /*0680*/  BSSY.RECONVERGENT B1, `(.L_x_12) ;  /* 0x0000012000017945 */ /* 0x000fe20003800200 */
[----:B------:R-:W-:Y:S01]  /*0690*/  PRMT R3, R5, 0x7610, R3 ;  /* 0x0000761005037816 */ /* 0x000fe20000000003 */
[----:B------:R2:W3:Y:S01]  /*06a0*/  SHFL.DOWN PT, R7, R4, 0x1, 0x1f ;  /* 0x08201f0004077f89 */ /* 0x0004e200000e0000 */
[----:B------:R-:W-:-:S03]  /*06b0*/  IMAD.MOV.U32 R6, RZ, RZ, R4 ;  /* 0x000000ffff067224 */ /* 0x000fc600078e0004 */
[----:B------:R-:W4:Y:S01]  /*06c0*/  SHFL.DOWN PT, R2, R2, 0x1, 0x1f ;  /* 0x08201f0002027f89 */ /* 0x000f2200000e0000 */
[C---:B-1----:R-:W-:Y:S02]  /*06d0*/  ISETP.GT.AND P0, PT, R8.reuse, 0x1e, PT ;  /* 0x0000001e0800780c */ /* 0x042fe40003f04270 */
[C---:B------:R-:W-:Y:S02]  /*06e0*/  ISETP.GT.AND P4, PT, R8.reuse, 0x1d, PT ;  /* 0x0000001d0800780c */ /* 0x040fe40003f84270 */
[C---:B------:R-:W-:Y:S02]  /*06f0*/  ISETP.GT.AND P2, PT, R8.reuse, 0x1b, PT ;  /* 0x0000001b0800780c */ /* 0x040fe40003f44270 */
[----:B------:R-:W-:-:S07]  /*0700*/  ISETP.GT.AND P1, PT, R8, 0x17, PT ;  /* 0x000000170800780c */ /* 0x000fce0003f24270 */
[----:B--234-:R-:W-:Y:S06]  /*0710*/  @P0 BRA `(.L_x_13) ;  /* 0x0000000000200947 */ /* 0x01cfec0003800000 */
[----:B------:R-:W-:Y:S01]  /*0720*/  HSETP2.GT.AND P3, PT, R2.H0_H0, R5.H0_H0, PT ;  /* 0x2000000502007234 */ /* 0x000fe20003f64800 */
[----:B------:R-:W-:Y:S01]  /*0730*/  IMAD.MOV.U32 R6, RZ, RZ, R7 ;  /* 0x000000ffff067224 */ /* 0x000fe200078e0007 */
[----:B------:R-:W-:-:S11]  /*0740*/  PRMT R3, R2, 0x7610, R3 ;  /* 0x0000761002037816 */ /* 0x000fd60000000003 */
[----:B------:R-:W-:-:S13]  /*0750*/  @!P3 ISETP.GE.AND P0, PT, R7, R4, PT ;  /* 0x000000040700b20c */ /* 0x000fda0003f06270 */
[----:B------:R-:W-:-:S05]  /*0760*/  @!P3 HSETP2.EQ.AND P0, PT, R5.H0_H0, R2.H0_H0, !P0 ;  /* 0x200000020500b234 */ /* 0x000fca0004702800 */
[----:B------:R-:W-:Y:S02]  /*0770*/  @!P3 SEL R5, R2, R5, P0 ;  /* 0x000000050205b207 */ /* 0x000fe40000000000 */
[----:B------:R-:W-:Y:S02]  /*0780*/  @!P3 SEL R6, R7, R4, P0 ;  /* 0x000000040706b207 */ /* 0x000fe40000000000 */
[----:B------:R-:W-:-:S07]  /*0790*/  @!P3 PRMT R3, R5, 0x7610, R3 ;  /* 0x000076100503b816 */ /* 0x000fce0000000003 */
.L_x_13:
[----:B------:R-:W-:Y:S05]  /*07a0*/  BSYNC.RECONVERGENT B1 ;  /* 0x0000000000017941 */ /* 0x000fea0003800200 */
.L_x_12:
[C---:B0-----:R-:W-:Y:S01]  /*07b0*/  PRMT R2, R3.reuse, 0x7610, R1 ;  /* 0x0000761003027816 */ /* 0x041fe20000000001 */
[----:B------:R0:W1:Y:S01]  /*07c0*/  SHFL.DOWN PT, R7, R6, 0x2, 0x1f ;  /* 0x08401f0006077f89 */ /* 0x00006200000e0000 */
[----:B------:R-:W-:Y:S01]  /*07d0*/  BSSY.RECONVERGENT B1, `(.L_x_14) ;  /* 0x000000d000017945 */ /* 0x000fe20003800200 */
[----:B------:R-:W-:Y:S01]  /*07e0*/  PRMT R4, R3, 0x7610, R4 ;  /* 0x0000761003047816 */ /* 0x000fe20000000004 */
[----:B------:R-:W-:Y:S02]  /*07f0*/  IMAD.MOV.U32 R5, RZ, RZ, R6 ;  /* 0x000000ffff057224 */ /* 0x000fe400078e0006 */
[----:B------:R-:W2:Y:S01]  /*0800*/  SHFL.DOWN PT, R2, R2, 0x2, 0x1f ;  /* 0x08401f0002027f89 */ /* 0x000ea200000e0000 */
[----:B------:R-:W-:Y:S05]  /*0810*/  @P4 BRA `(.L_x_15) ;  /* 0x0000000000204947 */ /* 0x000fea0003800000 */
[----:B--2---:R-:W-:Y:S01]  /*0820*/  HSETP2.GT.AND P3, PT, R2.H0_H0, R3.H0_H0, PT ;  /* 0x2000000302007234 */ /* 0x004fe20003f64800 */
[----:B-1----:R-:W-:Y:S01]  /*0830*/  IMAD.MOV.U32 R5, RZ, RZ, R7 ;  /* 0x000000ffff057224 */ /* 0x002fe200078e0007 */
[----:B------:R-:W-:-:S11]  /*0840*/  PRMT R4, R2, 0x7610, R4 ;  /* 0x0000761002047816 */ /* 0x000fd60000000004 */
[----:B------:R-:W-:-:S13]  /*0850*/  @!P3 ISETP.GE.AND P0, PT, R7, R6, PT ;  /* 0x000000060700b20c */ /* 0x000fda0003f06270 */
[----:B------:R-:W-:-:S05]  /*0860*/  @!P3 HSETP2.EQ.AND P0, PT, R3.H0_H0, R2.H0_H0, !P0 ;  /* 0x200000020300b234 */ /* 0x000fca0004702800 */
[----:B------:R-:W-:Y:S02]  /*0870*/  @!P3 SEL R3, R2, R3, P0 ;  /* 0x000000030203b207 */ /* 0x000fe40000000000 */
[----:B------:R-:W-:Y:S02]  /*0880*/  @!P3 SEL R5, R7, R6, P0 ;  /* 0x000000060705b207 */ /* 0x000fe40000000000 */
[----:B------:R-:W-:-:S07]  /*0890*/  @!P3 PRMT R4, R3, 0x7610, R4 ;  /* 0x000076100304b816 */ /* 0x000fce0000000004 */
.L_x_15:
[----:B------:R-:W-:Y:S05]  /*08a0*/  BSYNC.RECONVERGENT B1 ;  /* 0x0000000000017941 */ /* 0x000fea0003800200 */
.L_x_14:
[C---:B--2---:R-:W-:Y:S01]  /*08b0*/  PRMT R2, R4.reuse, 0x7610, R0 ;  /* 0x0000761004027816 */ /* 0x044fe20000000000 */
[----:B------:R2:W3:Y:S01]  /*08c0*/  SHFL.DOWN PT, R10, R5, 0x4, 0x1f ;  /* 0x08801f00050a7f89 */ /* 0x0004e200000e0000 */
[----:B------:R-:W-:Y:S01]  /*08d0*/  BSSY.RECONVERGENT B1, `(.L_x_16) ;  /* 0x000000d000017945 */ /* 0x000fe20003800200 */
[----:B------:R-:W-:Y:S01]  /*08e0*/  PRMT R3, R4, 0x7610, R3 ;  /* 0x0000761004037816 */ /* 0x000fe20000000003 */
[----:B0-----:R-:W-:Y:S01]  /*08f0*/  IMAD.MOV.U32 R6, RZ, RZ, R5 ;  /* 0x000000ffff067224 */ /* 0x001fe200078e0005 */
[----:B-1----:R2:W0:Y:S01]  /*0900*/  SHFL.DOWN PT, R7, R2, 0x4, 0x1f ;  /* 0x08801f0002077f89 */ /* 0x00242200000e0000 */
[----:B------:R-:W-:Y:S05]  /*0910*/  @P2 BRA `(.L_x_17) ;  /* 0x0000000000202947 */ /* 0x000fea0003800000 */
[----:B0-----:R-:W-:Y:S01]  /*0920*/  HSETP2.GT.AND P2, PT, R7.H0_H0, R4.H0_H0, PT ;  /* 0x2000000407007234 */ /* 0x001fe20003f44800 */
[----:B---3--:R-:W-:Y:S01]  /*0930*/  IMAD.MOV.U32 R6, RZ, RZ, R10 ;  /* 0x000000ffff067224 */ /* 0x008fe200078e000a */
[----:B------:R-:W-:-:S11]  /*0940*/  PRMT R3, R7, 0x7610, R3 ;  /* 0x0000761007037816 */ /* 0x000fd60000000003 */
[----:B------:R-:W-:-:S13]  /*0950*/  @!P2 ISETP.GE.AND P0, PT, R10, R5, PT ;  /* 0x000000050a00a20c */ /* 0x000fda0003f06270 */
[----:B------:R-:W-:-:S05]  /*0960*/  @!P2 HSETP2.EQ.AND P0, PT, R4.H0_H0, R7.H0_H0, !P0 ;  /* 0x200000070400a234 */ /* 0x000fca0004702800 */
[----:B------:R-:W-:Y:S02]  /*0970*/  @!P2 SEL R4, R7, R4, P0 ;  /* 0x000000040704a207 */ /* 0x000fe40000000000 */
[----:B------:R-:W-:Y:S02]  /*0980*/  @!P2 SEL R6, R10, R5, P0 ;  /* 0x000000050a06a207 */ /* 0x000fe40000000000 */
[----:B------:R-:W-:-:S07]  /*0990*/  @!P2 PRMT R3, R4, 0x7610, R3 ;  /* 0x000076100403a816 */ /* 0x000fce0000000003 */
.L_x_17:
[----:B------:R-:W-:Y:S05]  /*09a0*/  BSYNC.RECONVERGENT B1 ;  /* 0x0000000000017941 */ /* 0x000fea0003800200 */
.L_x_16:
[C---:B--2---:R-:W-:Y:S01]  /*09b0*/  PRMT R5, R3.reuse, 0x7610, R1 ;  /* 0x0000761003057816 */ /* 0x044fe20000000001 */
[----:B0-----:R0:W1:Y:S01]  /*09c0*/  SHFL.DOWN PT, R7, R6, 0x8, 0x1f ;  /* 0x09001f0006077f89 */ /* 0x00106200000e0000 */
[----:B------:R-:W-:Y:S01]  /*09d0*/  BSSY.RECONVERGENT B1, `(.L_x_18) ;  /* 0x000000d000017945 */ /* 0x000fe20003800200 */
[----:B------:R-:W-:Y:S01]  /*09e0*/  PRMT R4, R3, 0x7610, R4 ;  /* 0x0000761003047816 */ /* 0x000fe20000000004 */
[----:B------:R-:W-:Y:S01]  /*09f0*/  IMAD.MOV.U32 R2, RZ, RZ, R6 ;  /* 0x000000ffff027224 */ /* 0x000fe200078e0006 */
[----:B---3--:R0:W2:Y:S01]  /*0a00*/  SHFL.DOWN PT, R10, R5, 0x8, 0x1f ;  /* 0x09001f00050a7f89 */ /* 0x0080a200000e0000 */
        /* <DEDUP_REMOVED lines=9> */
.L_x_19:
[----:B------:R-:W-:Y:S05]  /*0aa0*/  BSYNC.RECONVERGENT B1 ;  /* 0x0000000000017941 */ /* 0x000fea0003800200 */
.L_x_18:
[----:B------:R-:W-:Y:S01]  /*0ab0*/  PRMT R3, R4, 0x7610, R0 ;  /* 0x0000761004037816 */ /* 0x000fe20000000000 */
[----:B0-----:R-:W-:Y:S01]  /*0ac0*/  SHFL.DOWN PT, R5, R2, 0x10, 0x1f ;  /* 0x0a001f0002057f89 */ /* 0x001fe200000e0000 */
[----:B------:R-:W-:Y:S01]  /*0ad0*/  ISETP.GT.AND P0, PT, R8, 0xf, PT ;  /* 0x0000000f0800780c */ /* 0x000fe20003f04270 */
[----:B------:R-:W-:Y:S03]  /*0ae0*/  BSSY.RECONVERGENT B1, `(.L_x_20) ;  /* 0x0000015000017945 */ /* 0x000fe60003800200 */
[----:B------:R-:W1:Y:S02]  /*0af0*/  SHFL.DOWN PT, R3, R3, 0x10, 0x1f ;  /* 0x0a001f0003037f89 */ /* 0x000e6400000e0000 */
[----:B-1----:R-:W-:-:S07]  /*0b00*/  PRMT R7, R3, 0x7610, R7 ;  /* 0x0000761003077816 */ /* 0x002fce0000000007 */
[----:B------:R-:W-:Y:S05]  /*0b10*/  @P0 BRA `(.L_x_21) ;  /* 0x0000000000440947 */ /* 0x000fea0003800000 */
[----:B------:R-:W-:Y:S02]  /*0b20*/  ISETP.NE.AND P2, PT, R8, RZ, PT ;  /* 0x000000ff0800720c */ /* 0x000fe40003f45270 */
[----:B------:R-:W-:-:S11]  /*0b30*/  HSETP2.GT.AND P1, PT, R7.H0_H0, R4.H0_H0, PT ;  /* 0x2000000407007234 */ /* 0x000fd60003f24800 */
[----:B------:R-:W0:Y:S01]  /*0b40*/  @!P2 S2R R9, SR_CgaCtaId ;  /* 0x000000000009a919 */ /* 0x000e220000008800 */
[----:B------:R-:W-:Y:S02]  /*0b50*/  @!P2 MOV R6, 0x400 ;  /* 0x000004000006a802 */ /* 0x000fe40000000f00 */
[----:B------:R-:W-:Y:S02]  /*0b60*/  @!P1 ISETP.GE.AND P0, PT, R5, R2, PT ;  /* 0x000000020500920c */ /* 0x000fe40003f06270 */
[----:B------:R-:W-:-:S04]  /*0b70*/  @!P2 SHF.R.U32.HI R3, RZ, 0x2, R0 ;  /* 0x00000002ff03a819 */ /* 0x000fc80000011600 */
[----:B------:R-:W-:-:S07]  /*0b80*/  @!P2 LOP3.LUT R3, R3, 0xf8, RZ, 0xc0, !PT ;  /* 0x000000f80303a812 */ /* 0x000fce00078ec0ff */
[----:B------:R-:W-:-:S05]  /*0b90*/  @!P1 HSETP2.EQ.AND P0, PT, R4.H0_H0, R7.H0_H0, !P0 ;  /* 0x2000000704009234 */ /* 0x000fca0004702800 */
[----:B------:R-:W-:Y:S02]  /*0ba0*/  @!P1 SEL R4, R7, R4, P0 ;  /* 0x0000000407049207 */ /* 0x000fe40000000000 */
[----:B------:R-:W-:Y:S02]  /*0bb0*/  @!P1 SEL R5, R5, R2, P0 ;  /* 0x0000000205059207 */ /* 0x000fe40000000000 */
[----:B------:R-:W-:-:S03]  /*0bc0*/  @!P1 PRMT R7, R4, 0x7610, R7 ;  /* 0x0000761004079816 */ /* 0x000fc60000000007 */
[----:B------:R-:W-:Y:S01]  /*0bd0*/  IMAD.MOV.U32 R2, RZ, RZ, R5 ;  /* 0x000000ffff027224 */ /* 0x000fe200078e0005 */
[----:B------:R-:W-:Y:S02]  /*0be0*/  PRMT R4, R7, 0x7610, R4 ;  /* 0x0000761007047816 */ /* 0x000fe40000000004 */
[----:B0-----:R-:W-:-:S05]  /*0bf0*/  @!P2 LEA R6, R9, R6, 0x18 ;  /* 0x000000060906a211 */ /* 0x001fca00078ec0ff */
[----:B------:R-:W-:-:S05]  /*0c00*/  @!P2 IMAD.IADD R6, R3, 0x1, R6 ;  /* 0x000000010306a824 */ /* 0x000fca00078e0206 */
[----:B------:R0:W-:Y:S04]  /*0c10*/  @!P2 STS [R6+0x8], R5 ;  /* 0x000008050600a388 */ /* 0x0001e80000000800 */
[----:B------:R0:W-:Y:S02]  /*0c20*/  @!P2 STS.U16 [R6+0xc], R7 ;  /* 0x00000c070600a388 */ /* 0x0001e40000000400 */
.L_x_21:
[----:B------:R-:W-:Y:S05]  /*0c30*/  BSYNC.RECONVERGENT B1 ;  /* 0x0000000000017941 */ /* 0x000fea0003800200 */
.L_x_20:
[----:B------:R-:W-:Y:S01]  /*0c40*/  BAR.SYNC.DEFER_BLOCKING 0x0 ;  /* 0x0000000000007b1d */ /* 0x000fe20000010000 */
[----:B------:R-:W-:-:S13]  /*0c50*/  ISETP.NE.AND P0, PT, R0, RZ, PT ;  /* 0x000000ff0000720c */ /* 0x000fda0003f05270 */
[----:B------:R-:W-:Y:S05]  /*0c60*/  @P0 BRA `(.L_x_22) ;  /* 0x0000002400c40947 */ /* 0x000fea0003800000 */
[----:B------:R-:W1:Y:S01]  /*0c70*/  S2UR UR5, SR_CgaCtaId ;  /* 0x00000000000579c3 */ /* 0x000e620000008800 */
[----:B------:R-:W-:Y:S02]  /*0c80*/  UMOV UR4, 0x400 ;  /* 0x0000040000047882 */ /* 0x000fe40000000000 */
[----:B-1----:R-:W-:-:S09]  /*0c90*/  ULEA UR4, UR5, UR4, 0x18 ;  /* 0x0000000405047291 */ /* 0x002fd2000f8ec0ff */
[----:B0-----:R-:W0:Y:S04]  /*0ca0*/  LDS.U16 R5, [UR4+0x14] ;  /* 0x00001404ff057984 */ /* 0x001e280008000400 */
[----:B------:R-:W1:Y:S04]  /*0cb0*/  LDS R3, [UR4+0x10] ;  /* 0x00001004ff037984 */ /* 0x000e680008000800 */
[----:B------:R-:W3:Y:S04]  /*0cc0*/  LDS.U16 R6, [UR4+0x1c] ;  /* 0x00001c04ff067984 */ /* 0x000ee80008000400 */
[----:B------:R-:W4:Y:S04]  /*0cd0*/  LDS R0, [UR4+0x18] ;  /* 0x00001804ff007984 */ /* 0x000f280008000800 */
[----:B------:R-:W5:Y:S04]  /*0ce0*/  LDS.U16 R9, [UR4+0x24] ;  /* 0x00002404ff097984 */ /* 0x000f680008000400 */
[----:B------:R-:W2:Y:S01]  /*0cf0*/  LDS R7, [UR4+0x20] ;  /* 0x00002004ff077984 */ /* 0x000ea20008000800 */
[----:B0-----:R-:W-:-:S13]  /*0d00*/  HSETP2.GT.AND P1, PT, R5.H0_H0, R4.H0_H0, PT ;  /* 0x2000000405007234 */ /* 0x001fda0003f24800 */
[----:B-1----:R-:W-:-:S13]  /*0d10*/  @!P1 ISETP.GE.AND P0, PT, R3, R2, PT ;  /* 0x000000020300920c */ /* 0x002fda0003f06270 */
[----:B------:R-:W-:-:S05]  /*0d20*/  @!P1 HSETP2.EQ.AND P0, PT, R4.H0_H0, R5.H0_H0, !P0 ;  /* 0x2000000504009234 */ /* 0x000fca0004702800 */
[----:B------:R-:W-:Y:S02]  /*0d30*/  @!P1 SEL R5, R5, R4, P0 ;  /* 0x0000000405059207 */ /* 0x000fe40000000000 */
[----:B------:R-:W-:Y:S01]  /*0d40*/  @!P1 SEL R3, R3, R2, P0 ;  /* 0x0000000203039207 */ /* 0x000fe20000000000 */
[----:B------:R-:W0:Y:S02]  /*0d50*/  LDS.U16 R4, [UR4+0x2c] ;  /* 0x00002c04ff047984 */ /* 0x000e240008000400 */
[----:B---3--:R-:W-:Y:S02]  /*0d60*/  HSETP2.GT.AND P2, PT, R6.H0_H0, R5.H0_H0, PT ;  /* 0x2000000506007234 */ /* 0x008fe40003f44800 */
[----:B------:R-:W1:Y:S11]  /*0d70*/  LDS R2, [UR4+0x28] ;  /* 0x00002804ff027984 */ /* 0x000e760008000800 */
[----:B----4-:R-:W-:-:S13]  /*0d80*/  @!P2 ISETP.GE.AND P0, PT, R0, R3, PT ;  /* 0x000000030000a20c */ /* 0x010fda0003f06270 */
[----:B------:R-:W-:-:S05]  /*0d90*/  @!P2 HSETP2.EQ.AND P0, PT, R5.H0_H0, R6.H0_H0, !P0 ;  /* 0x200000060500a234 */ /* 0x000fca0004702800 */
[----:B------:R-:W-:Y:S02]  /*0da0*/  @!P2 SEL R6, R6, R5, P0 ;  /* 0x000000050606a207 */ /* 0x000fe40000000000 */
[----:B------:R-:W-:Y:S01]  /*0db0*/  @!P2 SEL R0, R0, R3, P0 ;  /* 0x000000030000a207 */ /* 0x000fe20000000000 */
[----:B------:R-:W3:Y:S02]  /*0dc0*/  LDS.U16 R5, [UR4+0x34] ;  /* 0x00003404ff057984 */ /* 0x000ee40008000400 */
[----:B-----5:R-:W-:Y:S02]  /*0dd0*/  HSETP2.GT.AND P1, PT, R9.H0_H0, R6.H0_H0, PT ;  /* 0x2000000609007234 */ /* 0x020fe40003f24800 */
[----:B------:R-:W4:Y:S11]  /*0de0*/  LDS R3, [UR4+0x30] ;  /* 0x00003004ff037984 */ /* 0x000f360008000800 */
[----:B--2---:R-:W-:-:S13]  /*0df0*/  @!P1 ISETP.GE.AND P0, PT, R7, R0, PT ;  /* 0x000000000700920c */ /* 0x004fda0003f06270 */
[----:B------:R-:W-:-:S05]  /*0e00*/  @!P1 HSETP2.EQ.AND P0, PT, R6.H0_H0, R9.H0_H0, !P0 ;  /* 0x2000000906009234 */ /* 0x000fca0004702800 */
[----:B------:R-:W-:Y:S02]  /*0e10*/  @!P1 SEL R9, R9, R6, P0 ;  /* 0x0000000609099207 */ /* 0x000fe40000000000 */
[----:B------:R-:W-:Y:S01]  /*0e20*/  @!P1 SEL R7, R7, R0, P0 ;  /* 0x0000000007079207 */ /* 0x000fe20000000000 */
[----:B------:R-:W-:Y:S02]  /*0e30*/  LDS R6, [UR4+0x38] ;  /* 0x00003804ff067984 */ /* 0x000fe40008000800 */
[----:B0-----:R-:W-:Y:S02]  /*0e40*/  HSETP2.GT.AND P2, PT, R4.H0_H0, R9.H0_H0, PT ;  /* 0x2000000904007234 */ /* 0x001fe40003f44800 */
[----:B------:R-:W0:Y:S11]  /*0e50*/  LDS.U16 R0, [UR4+0x3c] ;  /* 0x00003c04ff007984 */ /* 0x000e360008000400 */
[----:B-1----:R-:W-:-:S13]  /*0e60*/  @!P2 ISETP.GE.AND P0, PT, R2, R7, PT ;  /* 0x000000070200a20c */ /* 0x002fda0003f06270 */
[----:B------:R-:W-:-:S05]  /*0e70*/  @!P2 HSETP2.EQ.AND P0, PT, R9.H0_H0, R4.H0_H0, !P0 ;  /* 0x200000040900a234 */ /* 0x000fca0004702800 */
[----:B------:R-:W-:Y:S02]  /*0e80*/  @!P2 SEL R4, R4, R9, P0 ;  /* 0x000000090404a207 */ /* 0x000fe40000000000 */
[----:B------:R-:W-:Y:S02]  /*0e90*/  @!P2 SEL R2, R2, R7, P0 ;  /* 0x000000070202a207 */ /* 0x000fe40000000000 */
[----:B------:R-:W1:Y:S01]  /*0ea0*/  LDS.U16 R7, [UR4+0x44] ;  /* 0x00004404ff077984 */ /* 0x000e620008000400 */
[----:B---3--:R-:W-:-:S13]  /*0eb0*/  HSETP2.GT.AND P1, PT, R5.H0_H0, R4.H0_H0, PT ;  /* 0x2000000405007234 */ /* 0x008fda0003f24800 */
[----:B----4-:R-:W-:-:S13]  /*0ec0*/  @!P1 ISETP.GE.AND P0, PT, R3, R2, PT ;  /* 0x000000020300920c */ /* 0x010fda0003f06270 */
[----:B------:R-:W-:-:S05]  /*0ed0*/  @!P1 HSETP2.EQ.AND P0, PT, R4.H0_H0, R5.H0_H0, !P0 ;  /* 0x2000000504009234 */ /* 0x000fca0004702800 */
[----:B------:R-:W-:Y:S02]  /*0ee0*/  @!P1 SEL R5, R5, R4, P0 ;  /* 0x0000000405059207 */ /* 0x000fe40000000000 */
[----:B------:R-:W-:Y:S02]  /*0ef0*/  @!P1 SEL R3, R3, R2, P0 ;  /* 0x0000000203039207 */ /* 0x000fe40000000000 */
[----:B------:R-:W2:Y:S01]  /*0f00*/  LDS R2, [UR4+0x40] ;  /* 0x00004004ff027984 */ /* 0x000ea20008000800 */
[----:B0-----:R-:W-:Y:S02]  /*0f10*/  HSETP2.GT.AND P2, PT, R0.H0_H0, R5.H0_H0, PT ;  /* 0x2000000500007234 */ /* 0x001fe40003f44800 */
[----:B-1----:R-:W-:-:S11]  /*0f20*/  PRMT R4, R7, 0x7610, R4 ;  /* 0x0000761007047816 */ /* 0x002fd60000000004 */
[----:B------:R-:W-:-:S13]  /*0f30*/  @!P2 ISETP.GE.AND P0, PT, R6, R3, PT ;  /* 0x000000030600a20c */ /* 0x000fda0003f06270 */
[----:B------:R-:W-:-:S05]  /*0f40*/  @!P2 HSETP2.EQ.AND P0, PT, R5.H0_H0, R0.H0_H0, !P0 ;  /* 0x200000000500a234 */ /* 0x000fca0004702800 */
[----:B------:R-:W-:Y:S02]  /*0f50*/  @!P2 SEL R5, R0, R5, P0 ;  /* 0x000000050005a207 */ /* 0x000fe40000000000 */
[----:B------:R-:W-:Y:S02]  /*0f60*/  @!P2 SEL R6, R6, R3, P0 ;  /* 0x000000030606a207 */ /* 0x000fe40000000000 */
[----:B------:R-:W-:-:S05]  /*0f70*/  @!P2 PRMT R0, R5, 0x7610, R0 ;  /* 0x000076100500a816 */ /* 0x000fca0000000000 */
[----:B------:R-:W-:-:S13]  /*0f80*/  HSETP2.GT.AND P1, PT, R7.H0_H0, R0.H0_H0, PT ;  /* 0x2000000007007234 */ /* 0x000fda0003f24800 */
[----:B--2---:R-:W-:Y:S05]  /*0f90*/  @P1 BRA `(.L_x_22) ;  /* 0x0000002000f81947 */ /* 0x004fea0003800000 */
[----:B------:R-:W-:-:S13]  /*0fa0*/  ISETP.GE.AND P0, PT, R2, R6, PT ;  /* 0x000000060200720c */ /* 0x000fda0003f06270 */
[----:B------:R-:W-:-:S05]  /*0fb0*/  HSETP2.EQ.AND P0, PT, R0.H0_H0, R4.H0_H0, !P0 ;  /* 0x2000000400007234 */ /* 0x000fca0004702800 */
[----:B------:R-:W-:Y:S02]  /*0fc0*/  SEL R4, R4, R0, P0 ;  /* 0x0000000004047207 */ /* 0x000fe40000000000 */
[----:B------:R-:W-:Y:S01]  /*0fd0*/  SEL R2, R2, R6, P0 ;  /* 0x0000000602027207 */ /* 0x000fe20000000000 */
[----:B------:R-:W-:Y:S06]  /*0fe0*/  BRA `(.L_x_22) ;  /* 0x0000002000e47947 */ /* 0x000fec0003800000 */
.L_x_11:
[----:B------:R-:W1:Y:S01]  /*0ff0*/  S2R R8, SR_LANEID ;  /* 0x0000000000087919 */ /* 0x000e620000000000 */
[----:B------:R-:W-:Y:S01]  /*1000*/  LOP3.LUT R2, R0, 0x3e0, RZ, 0xc0, !PT ;  /* 0x000003e000027812 */ /* 0x000fe200078ec0ff */
[----:B------:R-:W-:Y:S04]  /*1010*/  BSSY.RECONVERGENT B1, `(.L_x_23) ;  /* 0x0000024000017945 */ /* 0x000fe80003800200 */
[----:B------:R-:W-:Y:S01]  /*1020*/  VIADD R6, R2, 0x20 ;  /* 0x0000002002067836 */ /* 0x000fe20000000000 */
[----:B------:R-:W-:-:S04]  /*1030*/  LOP3.LUT R2, RZ, R2, RZ, 0x33, !PT ;  /* 0x00000002ff027212 */ /* 0x000fc800078e33ff */
[----:B------:R-:W-:Y:S01]  /*1040*/  ISETP.GT.AND P0, PT, R6, R3, PT ;  /* 0x000000030600720c */ /* 0x000fe20003f04270 */
[----:B------:R-:W-:-:S05]  /*1050*/  IMAD.IADD R2, R2, 0x1, R3 ;  /* 0x0000000102027824 */ /* 0x000fca00078e0203 */
[----:B------:R-:W-:-:S05]  /*1060*/  SEL R7, R2, 0x1f, P0 ;  /* 0x0000001f02077807 */ /* 0x000fca0000000000 */
[----:B-----5:R2:W3:Y:S01]  /*1070*/  SHFL.DOWN PT, R11, R4, 0x1, R7 ;  /* 0x08200000040b7989 */ /* 0x0204e200000e0007 */
[C---:B-1----:R-:W-:Y:S01]  /*1080*/  ISETP.NE.AND P1, PT, R8.reuse, RZ, PT ;  /* 0x000000ff0800720c */ /* 0x042fe20003f25270 */
[C---:B------:R-:W-:Y:S01]  /*1090*/  VIADD R2, R8.reuse, 0x4 ;  /* 0x0000000408027836 */ /* 0x040fe20000000000 */
[C---:B------:R-:W-:Y:S01]  /*10a0*/  ISETP.GE.AND P0, PT, R8.reuse, R7, PT ;  /* 0x000000070800720c */ /* 0x040fe20003f06270 */
[----:B------:R-:W-:-:S03]  /*10b0*/  VIADD R6, R8, 0x2 ;  /* 0x0000000208067836 */ /* 0x000fc60000000000 */
[-C--:B------:R-:W-:Y:S02]  /*10c0*/  ISETP.GT.AND P4, PT, R2, R7.reuse, PT ;  /* 0x000000070200720c */ /* 0x080fe40003f84270 */
[----:B------:R-:W-:Y:S02]  /*10d0*/  PRMT R2, R5, 0x5410, R0 ;  /* 0x0000541005027816 */ /* 0x000fe40000000000 */
[-C--:B------:R-:W-:Y:S01]  /*10e0*/  ISETP.GT.AND P5, PT, R6, R7.reuse, PT ;  /* 0x000000070600720c */ /* 0x080fe20003fa4270 */
[C---:B------:R-:W-:Y:S02]  /*10f0*/  VIADD R6, R8.reuse, 0x8 ;  /* 0x0000000808067836 */ /* 0x040fe40000000000 */
[----:B------:R-:W1:Y:S01]  /*1100*/  @!P1 S2R R10, SR_CgaCtaId ;  /* 0x00000000000a9919 */ /* 0x000e620000008800 */
[----:B------:R-:W-:Y:S01]  /*1110*/  @!P1 MOV R9, 0x400 ;  /* 0x0000040000099802 */ /* 0x000fe20000000f00 */
[----:B------:R-:W-:Y:S01]  /*1120*/  VIADD R8, R8, 0x10 ;  /* 0x0000001008087836 */ /* 0x000fe20000000000 */
[----:B------:R-:W-:Y:S01]  /*1130*/  ISETP.GT.AND P3, PT, R6, R7, PT ;  /* 0x000000070600720c */ /* 0x000fe20003f64270 */
[----:B------:R2:W4:Y:S01]  /*1140*/  SHFL.DOWN PT, R2, R2, 0x1, R7 ;  /* 0x0820000002027989 */ /* 0x00052200000e0007 */
[----:B------:R-:W-:-:S02]  /*1150*/  IMAD.MOV.U32 R6, RZ, RZ, R4 ;  /* 0x000000ffff067224 */ /* 0x000fc400078e0004 */
[----:B------:R-:W-:Y:S02]  /*1160*/  ISETP.GT.AND P2, PT, R8, R7, PT ;  /* 0x000000070800720c */ /* 0x000fe40003f44270 */
[----:B------:R-:W-:Y:S02]  /*1170*/  PRMT R8, R5, 0x7610, R8 ;  /* 0x0000761005087816 */ /* 0x000fe40000000008 */
[----:B-1----:R-:W-:Y:S02]  /*1180*/  @!P1 LEA R10, R10, R9, 0x18 ;  /* 0x000000090a0a9211 */ /* 0x002fe400078ec0ff */
[----:B------:R-:W-:-:S04]  /*1190*/  @!P1 SHF.R.U32.HI R9, RZ, 0x2, R0 ;  /* 0x00000002ff099819 */ /* 0x000fc80000011600 */
[----:B------:R-:W-:-:S05]  /*11a0*/  @!P1 LOP3.LUT R9, R9, 0xf8, RZ, 0xc0, !PT ;  /* 0x000000f809099812 */ /* 0x000fca00078ec0ff */
[----:B------:R-:W-:Y:S01]  /*11b0*/  @!P1 IMAD.IADD R9, R9, 0x1, R10 ;  /* 0x0000000109099824 */ /* 0x000fe200078e020a */
        /* <DEDUP_REMOVED lines=9> */
.L_x_24:
[----:B------:R-:W-:Y:S05]  /*1250*/  BSYNC.RECONVERGENT B1 ;  /* 0x0000000000017941 */ /* 0x000fea0003800200 */
.L_x_23:
[C---:B------:R-:W-:Y:S01]  /*1260*/  PRMT R2, R8.reuse, 0x7610, R0 ;  /* 0x0000761008027816 */ /* 0x040fe20000000000 */
[----:B------:R1:W2:Y:S01]  /*1270*/  SHFL.DOWN PT, R11, R6, 0x2, R7 ;  /* 0x08400000060b7989 */ /* 0x0002a200000e0007 */
[----:B------:R-:W-:Y:S01]  /*1280*/  BSSY.RECONVERGENT B1, `(.L_x_25) ;  /* 0x000000d000017945 */ /* 0x000fe20003800200 */
[----:B------:R-:W-:Y:S01]  /*1290*/  IMAD.MOV.U32 R4, RZ, RZ, R6 ;  /* 0x000000ffff047224 */ /* 0x000fe200078e0006 */
[----:B------:R-:W-:Y:S01]  /*12a0*/  PRMT R5, R8, 0x7610, R5 ;  /* 0x0000761008057816 */ /* 0x000fe20000000005 */
[----:B------:R1:W3:Y:S01]  /*12b0*/  SHFL.DOWN PT, R13, R2, 0x2, R7 ;  /* 0x08400000020d7989 */ /* 0x0002e200000e0007 */
[----:B------:R-:W-:Y:S05]  /*12c0*/  @P5 BRA `(.L_x_26) ;  /* 0x0000000000205947 */ /* 0x000fea0003800000 */
[----:B---3--:R-:W-:Y:S01]  /*12d0*/  HSETP2.GT.AND P5, PT, R13.H0_H0, R8.H0_H0, PT ;  /* 0x200000080d007234 */ /* 0x008fe20003fa4800 */
[----:B--2---:R-:W-:Y:S01]  /*12e0*/  IMAD.MOV.U32 R4, RZ, RZ, R11 ;  /* 0x000000ffff047224 */ /* 0x004fe200078e000b */
[----:B------:R-:W-:-:S11]  /*12f0*/  PRMT R5, R13, 0x7610, R5 ;  /* 0x000076100d057816 */ /* 0x000fd60000000005 */
[----:B------:R-:W-:-:S13]  /*1300*/  @!P5 ISETP.GE.AND P0, PT, R11, R6, PT ;  /* 0x000000060b00d20c */ /* 0x000fda0003f06270 */
[----:B------:R-:W-:-:S05]  /*1310*/  @!P5 HSETP2.EQ.AND P0, PT, R8.H0_H0, R13.H0_H0, !P0 ;  /* 0x2000000d0800d234 */ /* 0x000fca0004702800 */
[----:B------:R-:W-:Y:S02]  /*1320*/  @!P5 SEL R8, R13, R8, P0 ;  /* 0x000000080d08d207 */ /* 0x000fe40000000000 */
[----:B------:R-:W-:Y:S02]  /*1330*/  @!P5 SEL R4, R11, R6, P0 ;  /* 0x000000060b04d207 */ /* 0x000fe40000000000 */
[----:B------:R-:W-:-:S07]  /*1340*/  @!P5 PRMT R5, R8, 0x7610, R5 ;  /* 0x000076100805d816 */ /* 0x000fce0000000005 */
.L_x_26:
[----:B------:R-:W-:Y:S05]  /*1350*/  BSYNC.RECONVERGENT B1 ;  /* 0x0000000000017941 */ /* 0x000fea0003800200 */
.L_x_25:
[C---:B-1----:R-:W-:Y:S01]  /*1360*/  PRMT R2, R5.reuse, 0x7610, R2 ;  /* 0x0000761005027816 */ /* 0x042fe20000000002 */
[----:B--2---:R1:W2:Y:S01]  /*1370*/  SHFL.DOWN PT, R11, R4, 0x4, R7 ;  /* 0x08800000040b7989 */ /* 0x0042a200000e0007 */
[----:B------:R-:W-:Y:S01]  /*1380*/  BSSY.RECONVERGENT B1, `(.L_x_27) ;  /* 0x000000d000017945 */ /* 0x000fe20003800200 */
[----:B------:R-:W-:Y:S01]  /*1390*/  IMAD.MOV.U32 R6, RZ, RZ, R4 ;  /* 0x000000ffff067224 */ /* 0x000fe200078e0004 */
[----:B------:R-:W-:Y:S02]  /*13a0*/  PRMT R8, R5, 0x7610, R8 ;  /* 0x0000761005087816 */ /* 0x000fe40000000008 */
[----:B------:R1:W4:Y:S01]  /*13b0*/  SHFL.DOWN PT, R2, R2, 0x4, R7 ;  /* 0x0880000002027989 */ /* 0x00032200000e0007 */
[----:B------:R-:W-:Y:S05]  /*13c0*/  @P4 BRA `(.L_x_28) ;  /* 0x0000000000204947 */ /* 0x000fea0003800000 */
[----:B----4-:R-:W-:Y:S01]  /*13d0*/  HSETP2.GT.AND P4, PT, R2.H0_H0, R5.H0_H0, PT ;  /* 0x2000000502007234 */ /* 0x010fe20003f84800 */
[----:B--2---:R-:W-:Y:S01]  /*13e0*/  IMAD.MOV.U32 R6, RZ, RZ, R11 ;  /* 0x000000ffff067224 */ /* 0x004fe200078e000b */
[----:B------:R-:W-:-:S11]  /*13f0*/  PRMT R8, R2, 0x7610, R8 ;  /* 0x0000761002087816 */ /* 0x000fd60000000008 */
[----:B------:R-:W-:-:S13]  /*1400*/  @!P4 ISETP.GE.AND P0, PT, R11, R4, PT ;  /* 0x000000040b00c20c */ /* 0x000fda0003f06270 */
[----:B------:R-:W-:-:S05]  /*1410*/  @!P4 HSETP2.EQ.AND P0, PT, R5.H0_H0, R2.H0_H0, !P0 ;  /* 0x200000020500c234 */ /* 0x000fca0004702800 */
[----:B------:R-:W-:Y:S02]  /*1420*/  @!P4 SEL R5, R2, R5, P0 ;  /* 0x000000050205c207 */ /* 0x000fe40000000000 */
[----:B------:R-:W-:Y:S02]  /*1430*/  @!P4 SEL R6, R11, R4, P0 ;  /* 0x000000040b06c207 */ /* 0x000fe40000000000 */
[----:B------:R-:W-:-:S07]  /*1440*/  @!P4 PRMT R8, R5, 0x7610, R8 ;  /* 0x000076100508c816 */ /* 0x000fce0000000008 */
.L_x_28:
[----:B------:R-:W-:Y:S05]  /*1450*/  BSYNC.RECONVERGENT B1 ;  /* 0x0000000000017941 */ /* 0x000fea0003800200 */
.L_x_27:
[C---:B----4-:R-:W-:Y:S01]  /*1460*/  PRMT R2, R8.reuse, 0x7610, R0 ;  /* 0x0000761008027816 */ /* 0x050fe20000000000 */
[----:B--2---:R2:W4:Y:S01]  /*1470*/  SHFL.DOWN PT, R11, R6, 0x8, R7 ;  /* 0x09000000060b7989 */ /* 0x00452200000e0007 */
[----:B------:R-:W-:Y:S01]  /*1480*/  BSSY.RECONVERGENT B1, `(.L_x_29) ;  /* 0x000000d000017945 */ /* 0x000fe20003800200 */
[----:B------:R-:W-:Y:S01]  /*1490*/  IMAD.MOV.U32 R10, RZ, RZ, R6 ;  /* 0x000000ffff0a7224 */ /* 0x000fe200078e0006 */
[----:B------:R-:W-:Y:S01]  /*14a0*/  PRMT R5, R8, 0x7610, R5 ;  /* 0x0000761008057816 */ /* 0x000fe20000000005 */
[----:B---3--:R2:W3:Y:S01]  /*14b0*/  SHFL.DOWN PT, R13, R2, 0x8, R7 ;  /* 0x09000000020d7989 */ /* 0x0084e200000e0007 */
[----:B------:R-:W-:Y:S05]  /*14c0*/  @P3 BRA `(.L_x_30) ;  /* 0x0000000000203947 */ /* 0x000fea0003800000 */
[----:B---3--:R-:W-:Y:S01]  /*14d0*/  HSETP2.GT.AND P3, PT, R13.H0_H0, R8.H0_H0, PT ;  /* 0x200000080d007234 */ /* 0x008fe20003f64800 */
[----:B----4-:R-:W-:Y:S01]  /*14e0*/  IMAD.MOV.U32 R10, RZ, RZ, R11 ;  /* 0x000000ffff0a7224 */ /* 0x010fe200078e000b */
[----:B------:R-:W-:-:S11]  /*14f0*/  PRMT R5, R13, 0x7610, R5 ;  /* 0x000076100d057816 */ /* 0x000fd60000000005 */
[----:B------:R-:W-:-:S13]  /*1500*/  @!P3 ISETP.GE.AND P0, PT, R11, R6, PT ;  /* 0x000000060b00b20c */ /* 0x000fda0003f06270 */
[----:B------:R-:W-:-:S05]  /*1510*/  @!P3 HSETP2.EQ.AND P0, PT, R8.H0_H0, R13.H0_H0, !P0 ;  /* 0x2000000d0800b234 */ /* 0x000fca0004702800 */
[----:B------:R-:W-:Y:S02]  /*1520*/  @!P3 SEL R8, R13, R8, P0 ;  /* 0x000000080d08b207 */ /* 0x000fe40000000000 */
[----:B------:R-:W-:Y:S02]  /*1530*/  @!P3 SEL R10, R11, R6, P0 ;  /* 0x000000060b0ab207 */ /* 0x000fe40000000000 */
[----:B------:R-:W-:-:S07]  /*1540*/  @!P3 PRMT R5, R8, 0x7610, R5 ;  /* 0x000076100805b816 */ /* 0x000fce0000000005 */
.L_x_30:
[----:B------:R-:W-:Y:S05]  /*1550*/  BSYNC.RECONVERGENT B1 ;  /* 0x0000000000017941 */ /* 0x000fea0003800200 */
.L_x_29:
[C---:B--2---:R-:W-:Y:S01]  /*1560*/  PRMT R6, R5.reuse, 0x7610, R2 ;  /* 0x0000761005067816 */ /* 0x044fe20000000002 */
[----:B----4-:R2:W4:Y:S01]  /*1570*/  SHFL.DOWN PT, R11, R10, 0x10, R7 ;  /* 0x0a0000000a0b7989 */ /* 0x01052200000e0007 */
[----:B------:R-:W-:Y:S01]  /*1580*/  BSSY.RECONVERGENT B1, `(.L_x_31) ;  /* 0x000000d000017945 */ /* 0x000fe20003800200 */
[----:B------:R-:W-:Y:S01]  /*1590*/  IMAD.MOV.U32 R2, RZ, RZ, R10 ;  /* 0x000000ffff027224 */ /* 0x000fe200078e000a */
[----:B-1----:R-:W-:Y:S02]  /*15a0*/  PRMT R4, R5, 0x7610, R4 ;  /* 0x0000761005047816 */ /* 0x002fe40000000004 */
[----:B------:R2:W1:Y:S01]  /*15b0*/  SHFL.DOWN PT, R6, R6, 0x10, R7 ;  /* 0x0a00000006067989 */ /* 0x00046200000e0007 */
[----:B------:R-:W-:Y:S05]  /*15c0*/  @P2 BRA `(.L_x_32) ;  /* 0x0000000000202947 */ /* 0x000fea0003800000 */
[----:B-1----:R-:W-:Y:S01]  /*15d0*/  HSETP2.GT.AND P2, PT, R6.H0_H0, R5.H0_H0, PT ;  /* 0x2000000506007234 */ /* 0x002fe20003f44800 */
[----:B----4-:R-:W-:Y:S01]  /*15e0*/  IMAD.MOV.U32 R2, RZ, RZ, R11 ;  /* 0x000000ffff027224 */ /* 0x010fe200078e000b */
[----:B------:R-:W-:-:S11]  /*15f0*/  PRMT R4, R6, 0x7610, R4 ;  /* 0x0000761006047816 */ /* 0x000fd60000000004 */
[----:B------:R-:W-:-:S13]  /*1600*/  @!P2 ISETP.GE.AND P0, PT, R11, R10, PT ;  /* 0x0000000a0b00a20c */ /* 0x000fda0003f06270 */
[----:B------:R-:W-:-:S05]  /*1610*/  @!P2 HSETP2.EQ.AND P0, PT, R5.H0_H0, R6.H0_H0, !P0 ;  /* 0x200000060500a234 */ /* 0x000fca0004702800 */
[----:B------:R-:W-:Y:S02]  /*1620*/  @!P2 SEL R5, R6, R5, P0 ;  /* 0x000000050605a207 */ /* 0x000fe40000000000 */
[----:B------:R-:W-:Y:S02]  /*1630*/  @!P2 SEL R2, R11, R10, P0 ;  /* 0x0000000a0b02a207 */ /* 0x000fe40000000000 */
[----:B------:R-:W-:-:S07]  /*1640*/  @!P2 PRMT R4, R5, 0x7610, R4 ;  /* 0x000076100504a816 */ /* 0x000fce0000000004 */
.L_x_32:
[----:B------:R-:W-:Y:S05]  /*1650*/  BSYNC.RECONVERGENT B1 ;  /* 0x0000000000017941 */ /* 0x000fea0003800200 */
.L_x_31:
[----:B------:R-:W-:Y:S01]  /*1660*/  ISETP.GE.AND P0, PT, R3, 0x21, PT ;  /* 0x000000210300780c */ /* 0x000fe20003f06270 */
[----:B------:R0:W-:Y:S03]  /*1670*/  @!P1 STS [R9+0x8], R2 ;  /* 0x0000080209009388 */ /* 0x0001e60000000800 */
[----:B------:R-:W-:Y:S01]  /*1680*/  ISETP.NE.OR P0, PT, R0, RZ, !P0 ;  /* 0x000000ff0000720c */ /* 0x000fe20004705670 */
[----:B------:R0:W-:Y:S01]  /*1690*/  @!P1 STS.U16 [R9+0xc], R4 ;  /* 0x00000c0409009388 */ /* 0x0001e20000000400 */
[----:B------:R-:W-:Y:S11]  /*16a0*/  BAR.SYNC.DEFER_BLOCKING 0x0 ;  /* 0x0000000000007b1d */ /* 0x000ff60000010000 */
[----:B0-----:R-:W-:Y:S05]  /*16b0*/  @P0 BRA `(.L_x_22) ;  /* 0x0000001c00300947 */ /* 0x001fea0003800000 */
[----:B------:R-:W0:Y:S01]  /*16c0*/  S2UR UR5, SR_CgaCtaId ;  /* 0x00000000000579c3 */ /* 0x000e220000008800 */
[----:B------:R-:W-:Y:S01]  /*16d0*/  UMOV UR4, 0x400 ;  /* 0x0000040000047882 */ /* 0x000fe20000000000 */
[----:B------:R-:W-:Y:S01]  /*16e0*/  ISETP.GE.U32.AND P2, PT, R3, 0x41, PT ;  /* 0x000000410300780c */ /* 0x000fe20003f46070 */
[----:B0-----:R-:W-:-:S09]  /*16f0*/  ULEA UR4, UR5, UR4, 0x18 ;  /* 0x0000000405047291 */ /* 0x001fd2000f8ec0ff */
[----:B------:R-:W0:Y:S04]  /*1700*/  LDS.U16 R5, [UR4+0x14] ;  /* 0x00001404ff057984 */ /* 0x000e280008000400 */
[----:B--2---:R-:W2:Y:S01]  /*1710*/  LDS R7, [UR4+0x10] ;  /* 0x00001004ff077984 */ /* 0x004ea20008000800 */
[----:B0-----:R-:W-:-:S13]  /*1720*/  HSETP2.GT.AND P1, PT, R5.H0_H0, R4.H0_H0, PT ;  /* 0x2000000405007234 */ /* 0x001fda0003f24800 */
[----:B--2---:R-:W-:-:S13]  /*1730*/  @!P1 ISETP.GE.AND P0, PT, R7, R2, PT ;  /* 0x000000020700920c */ /* 0x004fda0003f06270 */
[----:B------:R-:W-:-:S05]  /*1740*/  @!P1 HSETP2.EQ.AND P0, PT, R4.H0_H0, R5.H0_H0, !P0 ;  /* 0x2000000504009234 */ /* 0x000fca0004702800 */
[----:B------:R-:W-:Y:S02]  /*1750*/  @!P1 SEL R4, R5, R4, P0 ;  /* 0x0000000405049207 */ /* 0x000fe40000000000 */
[----:B------:R-:W-:Y:S02]  /*1760*/  @!P1 SEL R7, R7, R2, P0 ;  /* 0x0000000207079207 */ /* 0x000fe40000000000 */
[----:B------:R-:W-:-:S03]  /*1770*/  @!P1 PRMT R5, R4, 0x7610, R5 ;  /* 0x0000761004059816 */ /* 0x000fc60000000005 */
[----:B------:R-:W-:Y:S01]  /*1780*/  IMAD.MOV.U32 R2, RZ, RZ, R7 ;  /* 0x000000ffff027224 */ /* 0x000fe200078e0007 */
[----:B------:R-:W-:Y:S01]  /*1790*/  PRMT R4, R5, 0x7610, R4 ;  /* 0x0000761005047816 */ /* 0x000fe20000000004 */
[----:B------:R-:W-:Y:S06]  /*17a0*/  @!P2 BRA `(.L_x_22) ;  /* 0x0000001800f4a947 */ /* 0x000fec0003800000 */
[----:B------:R-:W0:Y:S01]  /*17b0*/  LDS.U16 R4, [UR4+0x1c] ;  /* 0x00001c04ff047984 */ /* 0x000e220008000400 */
[----:B------:R-:W-:-:S03]  /*17c0*/  ISETP.GE.U32.AND P2, PT, R3, 0x61, PT ;  /* 0x000000610300780c */ /* 0x000fc60003f46070 */
[----:B------:R-:W2:Y:S01]  /*17d0*/  LDS R2, [UR4+0x18] ;  /* 0x00001804ff027984 */ /* 0x000ea20008000800 */
[----:B0-----:R-:W-:-:S13]  /*17e0*/  HSETP2.GT.AND P1, PT, R4.H0_H0, R5.H0_H0, PT ;  /* 0x2000000504007234 */ /* 0x001fda0003f24800 */
[----:B--2---:R-:W-:-:S13]  /*17f0*/  @!P1 ISETP.GE.AND P0, PT, R2, R7, PT ;  /* 0x000000070200920c */ /* 0x004fda0003f06270 */
[----:B------:R-:W-:-:S05]  /*1800*/  @!P1 HSETP2.EQ.AND P0, PT, R5.H0_H0, R4.H0_H0, !P0 ;  /* 0x2000000405009234 */ /* 0x000fca0004702800 */
[----:B------:R-:W-:Y:S02]  /*1810*/  @!P1 SEL R5, R4, R5, P0 ;  /* 0x0000000504059207 */ /* 0x000fe40000000000 */
[----:B------:R-:W-:Y:S02]  /*1820*/  @!P1 SEL R2, R2, R7, P0 ;  /* 0x0000000702029207 */ /* 0x000fe40000000000 */
[----:B------:R-:W-:Y:S01]  /*1830*/  @!P1 PRMT R4, R5, 0x7610, R4 ;  /* 0x0000761005049816 */ /* 0x000fe20000000004 */
        /* <DEDUP_REMOVED lines=37> */
[----:B-1----:R-:W1:Y:S01]  /*1a90*/  LDS R6, [UR4+0x38] ;  /* 0x00003804ff067984 */ /* 0x002e620008000800 */
[----:B0-----:R-:W-:-:S13]  /*1aa0*/  HSETP2.GT.AND P1, PT, R0.H0_H0, R5.H0_H0, PT ;  /* 0x2000000500007234 */ /* 0x001fda0003f24800 */
[----:B-1----:R-:W-:-:S13]  /*1ab0*/  @!P1 ISETP.GE.AND P0, PT, R6, R7, PT ;  /* 0x000000070600920c */ /* 0x002fda0003f06270 */
[----:B------:R-:W-:-:S05]  /*1ac0*/  @!P1 HSETP2.EQ.AND P0, PT, R5.H0_H0, R0.H0_H0, !P0 ;  /* 0x2000000005009234 */ /* 0x000fca0004702800 */
[----:B------:R-:W-:Y:S02]  /*1ad0*/  @!P1 SEL R5, R0, R5, P0 ;  /* 0x0000000500059207 */ /* 0x000fe40000000000 */
[----:B------:R-:W-:Y:S02]  /*1ae0*/  @!P1 SEL R6, R6, R7, P0 ;  /* 0x0000000706069207 */ /* 0x000fe40000000000 */
[----:B------:R-:W-:-:S03]  /*1af0*/  @!P1 PRMT R0, R5, 0x7610, R0 ;  /* 0x0000761005009816 */ /* 0x000fc60000000000 */
[----:B------:R-:W-:Y:S01]  /*1b00*/  IMAD.MOV.U32 R2, RZ, RZ, R6 ;  /* 0x000000ffff027224 */ /* 0x000fe200078e0006 */
[----:B------:R-:W-:Y:S01]  /*1b10*/  PRMT R4, R0, 0x7610, R4 ;  /* 0x0000761000047816 */ /* 0x000fe20000000004 */
[----:B------:R-:W-:Y:S06]  /*1b20*/  @!P2 BRA `(.L_x_22) ;  /* 0x000000180014a947 */ /* 0x000fec0003800000 */
[----:B------:R-:W0:Y:S04]  /*1b30*/  LDS.U16 R3, [UR4+0x44] ;  /* 0x00004404ff037984 */ /* 0x000e280008000400 */
[----:B------:R-:W1:Y:S01]  /*1b40*/  LDS R2, [UR4+0x40] ;  /* 0x00004004ff027984 */ /* 0x000e620008000800 */
[----:B0-----:R-:W-:Y:S02]  /*1b50*/  HSETP2.GT.AND P0, PT, R3.H0_H0, R0.H0_H0, PT ;  /* 0x2000000003007234 */ /* 0x001fe40003f04800 */
[----:B------:R-:W-:-:S11]  /*1b60*/  PRMT R4, R3, 0x7610, R4 ;  /* 0x0000761003047816 */ /* 0x000fd60000000004 */
[----:B-1----:R-:W-:Y:S05]  /*1b70*/  @P0 BRA `(.L_x_22) ;  /* 0x0000001800000947 */ /* 0x002fea0003800000 */
[----:B------:R-:W-:-:S13]  /*1b80*/  ISETP.GE.AND P0, PT, R2, R6, PT ;  /* 0x000000060200720c */ /* 0x000fda0003f06270 */
[----:B------:R-:W-:-:S05]  /*1b90*/  HSETP2.EQ.AND P0, PT, R0.H0_H0, R4.H0_H0, !P0 ;  /* 0x2000000400007234 */ /* 0x000fca0004702800 */
[----:B------:R-:W-:Y:S02]  /*1ba0*/  SEL R4, R4, R0, P0 ;  /* 0x0000000004047207 */ /* 0x000fe40000000000 */
[----:B------:R-:W-:Y:S01]  /*1bb0*/  SEL R2, R2, R6, P0 ;  /* 0x0000000602027207 */ /* 0x000fe20000000000 */
[----:B------:R-:W-:Y:S06]  /*1bc0*/  BRA `(.L_x_22) ;  /* 0x0000001400ec7947 */ /* 0x000fec0003800000 */
.L_x_2:
[----:B------:R-:W1:Y:S01]  /*1bd0*/  S2R R0, SR_TID.X ;  /* 0x0000000000007919 */ /* 0x000e620000002100 */
[----:B------:R-:W1:Y:S02]  /*1be0*/  LDC.64 R2, c[0x0][0x380] ;  /* 0x0000e000ff027b82 */ /* 0x000e640000000a00 */
[----:B-1----:R-:W-:-:S05]  /*1bf0*/  IMAD.WIDE.U32 R2, R0, 0x8, R2 ;  /* 0x0000000800027825 */ /* 0x002fca00078e0002 */
[----:B------:R-:W2:Y:S04]  /*1c00*/  LDG.E.CONSTANT R5, desc[UR8][R2.64] ;  /* 0x0000000802057981 */ /* 0x000ea8000c1e9900 */
[----:B------:R-:W2:Y:S04]  /*1c10*/  LDG.E.CONSTANT R4, desc[UR8][R2.64+0x800] ;  /* 0x0008000802047981 */ /* 0x000ea8000c1e9900 */
[----:B------:R-:W3:Y:S04]  /*1c20*/  LDG.E.CONSTANT R19, desc[UR8][R2.64+0x4] ;  /* 0x0000040802137981 */ /* 0x000ee8000c1e9900 */
[----:B------:R-:W3:Y:S04]  /*1c30*/  LDG.E.CONSTANT R6, desc[UR8][R2.64+0x804] ;  /* 0x0008040802067981 */ /* 0x000ee8000c1e9900 */
[----:B------:R-:W4:Y:S04]  /*1c40*/  LDG.E.CONSTANT R8, desc[UR8][R2.64+0x1000] ;  /* 0x0010000802087981 */ /* 0x000f28000c1e9900 */
[----:B------:R-:W5:Y:S04]  /*1c50*/  LDG.E.CONSTANT R7, desc[UR8][R2.64+0x1004] ;  /* 0x0010040802077981 */ /* 0x000f68000c1e9900 */
        /* <DEDUP_REMOVED lines=9> */
[----:B------:R-:W5:Y:S01]  /*1cf0*/  LDG.E.CONSTANT R17, desc[UR8][R2.64+0x3804] ;  /* 0x0038040802117981 */ /* 0x000f62000c1e9900 */
[----:B------:R-:W-:Y:S01]  /*1d00*/  UISETP.GE.U32.AND UP0, UPT, UR4, 0x1000, UPT ;  /* 0x000010000400788c */ /* 0x000fe2000bf06070 */
[----:B--2---:R-:W-:-:S02]  /*1d10*/  ISETP.GE.AND P1, PT, R4, R5, PT ;  /* 0x000000050400720c */ /* 0x004fc40003f26270 */
[----:B---3--:R-:W-:-:S11]  /*1d20*/  HSETP2.GT.AND P0, PT, R6.H0_H0, R19.H0_H0, PT ;  /* 0x2000001306007234 */ /* 0x008fd60003f04800 */
[----:B------:R-:W-:-:S05]  /*1d30*/  HSETP2.NEU.OR P1, PT, R19.H0_H0, R6.H0_H0, P1 ;  /* 0x2000000613007234 */ /* 0x000fca0000f2d820 */
[----:B------:R-:W-:-:S13]  /*1d40*/  PLOP3.LUT P0, PT, P0, P1, PT, 0x8, 0x80 ;  /* 0x000000000080781c */ /* 0x000fda0000702170 */
[--C-:B------:R-:W-:Y:S01]  /*1d50*/  @!P0 IMAD.MOV.U32 R5, RZ, RZ, R4.reuse ;  /* 0x000000ffff058224 */ /* 0x100fe200078e0004 */
[----:B------:R-:W-:-:S04]  /*1d60*/  PRMT R4, R19, 0x7610, R4 ;  /* 0x0000761013047816 */ /* 0x000fc80000000004 */
[----:B----4-:R-:W-:Y:S02]  /*1d70*/  ISETP.GE.AND P1, PT, R8, R5, PT ;  /* 0x000000050800720c */ /* 0x010fe40003f26270 */
[----:B------:R-:W-:-:S05]  /*1d80*/  @!P0 PRMT R4, R6, 0x7610, R4 ;  /* 0x0000761006048816 */ /* 0x000fca0000000004 */
[----:B-----5:R-:W-:-:S06]  /*1d90*/  HSETP2.GT.AND P0, PT, R7.H0_H0, R4.H0_H0, PT ;  /* 0x2000000407007234 */ /* 0x020fcc0003f04800 */
[----:B------:R-:W-:-:S05]  /*1da0*/  HSETP2.NEU.OR P1, PT, R4.H0_H0, R7.H0_H0, P1 ;  /* 0x2000000704007234 */ /* 0x000fca0000f2d820 */
[----:B------:R-:W-:-:S13]  /*1db0*/  PLOP3.LUT P0, PT, P0, P1, PT, 0x8, 0x80 ;  /* 0x000000000080781c */ /* 0x000fda0000702170 */
[----:B------:R-:W-:Y:S01]  /*1dc0*/  @!P0 IMAD.MOV.U32 R5, RZ, RZ, R8 ;  /* 0x000000ffff058224 */ /* 0x000fe200078e0008 */
[----:B------:R-:W-:-:S04]  /*1dd0*/  @!P0 PRMT R4, R7, 0x7610, R4 ;  /* 0x0000761007048816 */ /* 0x000fc80000000004 */
[----:B------:R-:W-:Y:S02]  /*1de0*/  ISETP.GE.AND P1, PT, R10, R5, PT ;  /* 0x000000050a00720c */ /* 0x000fe40003f26270 */
[----:B------:R-:W-:-:S11]  /*1df0*/  HSETP2.GT.AND P0, PT, R9.H0_H0, R4.H0_H0, PT ;  /* 0x2000000409007234 */ /* 0x000fd60003f04800 */
[----:B------:R-:W-:-:S05]  /*1e00*/  HSETP2.NEU.OR P1, PT, R4.H0_H0, R9.H0_H0, P1 ;  /* 0x2000000904007234 */ /* 0x000fca0000f2d820 */
[----:B------:R-:W-:-:S13]  /*1e10*/  PLOP3.LUT P0, PT, P0, P1, PT, 0x8, 0x80 ;  /* 0x000000000080781c */ /* 0x000fda0000702170 */
[----:B------:R-:W-:Y:S01]  /*1e20*/  @!P0 IMAD.MOV.U32 R5, RZ, RZ, R10 ;  /* 0x000000ffff058224 */ /* 0x000fe200078e000a */
[----:B------:R-:W-:Y:S01]  /*1e30*/  @!P0 PRMT R4, R9, 0x7610, R4 ;  /* 0x0000761009048816 */ /* 0x000fe20000000004 */
[----:B------:R-:W-:-:S03]  /*1e40*/  IMAD.MOV.U32 R9, RZ, RZ, 0x800 ;  /* 0x00000800ff097424 */ /* 0x000fc600078e00ff */
[----:B------:R-:W-:Y:S02]  /*1e50*/  ISETP.GE.AND P1, PT, R12, R5, PT ;  /* 0x000000050c00720c */ /* 0x000fe40003f26270 */
[----:B------:R-:W-:-:S11]  /*1e60*/  HSETP2.GT.AND P0, PT, R11.H0_H0, R4.H0_H0, PT ;  /* 0x200000040b007234 */ /* 0x000fd60003f04800 */
        /* <DEDUP_REMOVED lines=22> */
[----:B------:R-:W-:Y:S06]  /*1fd0*/  BRA.U !UP0, `(.L_x_33) ;  /* 0x00000005082c7547 */ /* 0x000fec000b800000 */
[----:B------:R-:W-:Y:S01]  /*1fe0*/  IMAD.MOV.U32 R9, RZ, RZ, 0x800 ;  /* 0x00000800ff097424 */ /* 0x000fe200078e00ff */
[----:B------:R-:W1:Y:S01]  /*1ff0*/  LDCU UR5, c[0x0][0x390] ;  /* 0x00007200ff0577ac */ /* 0x000e620008000800 */
[----:B------:R-:W-:-:S12]  /*2000*/  UIADD3 UR6, UPT, UPT, UR4, -0x800, URZ ;  /* 0xfffff80004067890 */ /* 0x000fd8000fffe0ff */
.L_x_35:
[----:B------:R-:W-:-:S05]  /*2010*/  IMAD.WIDE R6, R9, 0x8, R2 ;  /* 0x0000000809067825 */ /* 0x000fca00078e0202 */
[----:B------:R-:W2:Y:S04]  /*2020*/  LDG.E.CONSTANT R8, desc[UR8][R6.64] ;  /* 0x0000000806087981 */ /* 0x000ea8000c1e9900 */
        /* <DEDUP_REMOVED lines=14> */
[----:B------:R0:W5:Y:S01]  /*2110*/  LDG.E.CONSTANT R25, desc[UR8][R6.64+0x3804] ;  /* 0x0038040806197981 */ /* 0x000162000c1e9900 */
[----:B-1----:R-:W-:-:S02]  /*2120*/  UMOV UR4, UR5 ;  /* 0x0000000500047c82 */ /* 0x002fc40008000000 */
[----:B0-----:R-:W-:Y:S02]  /*2130*/  IADD3 R6, PT, PT, -R9, UR4, RZ ;  /* 0x0000000409067c10 */ /* 0x001fe4000fffe1ff */
[----:B--2---:R-:W-:Y:S02]  /*2140*/  ISETP.GE.AND P1, PT, R8, R5, PT ;  /* 0x000000050800720c */ /* 0x004fe40003f26270 */
[----:B---3--:R-:W-:-:S11]  /*2150*/  HSETP2.GT.AND P0, PT, R11.H0_H0, R4.H0_H0, PT ;  /* 0x200000040b007234 */ /* 0x008fd60003f04800 */
[----:B------:R-:W-:-:S05]  /*2160*/  HSETP2.NEU.OR P1, PT, R4.H0_H0, R11.H0_H0, P1 ;  /* 0x2000000b04007234 */ /* 0x000fca0000f2d820 */
[----:B------:R-:W-:-:S13]  /*2170*/  PLOP3.LUT P0, PT, P0, P1, PT, 0x8, 0x80 ;  /* 0x000000000080781c */ /* 0x000fda0000702170 */
[----:B------:R-:W-:Y:S01]  /*2180*/  @!P0 IMAD.MOV.U32 R5, RZ, RZ, R8 ;  /* 0x000000ffff058224 */ /* 0x000fe200078e0008 */
[----:B------:R-:W-:-:S04]  /*2190*/  @!P0 PRMT R4, R11, 0x7610, R4 ;  /* 0x000076100b048816 */ /* 0x000fc80000000004 */
[----:B----4-:R-:W-:Y:S02]  /*21a0*/  ISETP.GE.AND P1, PT, R10, R5, PT ;  /* 0x000000050a00720c */ /* 0x010fe40003f26270 */
[----:B-----5:R-:W-:-:S11]  /*21b0*/  HSETP2.GT.AND P0, PT, R13.H0_H0, R4.H0_H0, PT ;  /* 0x200000040d007234 */ /* 0x020fd60003f04800 */
        /* <DEDUP_REMOVED lines=37> */
[----:B------:R-:W-:Y:S02]  /*2410*/  PLOP3.LUT P0, PT, P0, P1, PT, 0x8, 0x80 ;  /* 0x000000000080781c */ /* 0x000fe40000702170 */
[----:B------:R-:W-:-:S11]  /*2420*/  ISETP.GE.AND P1, PT, R6, 0x800, PT ;  /* 0x000008000600780c */ /* 0x000fd60003f26270 */
[----:B------:R-:W-:Y:S01]  /*2430*/  @!P0 IMAD.MOV.U32 R5, RZ, RZ, R22 ;  /* 0x000000ffff058224 */ /* 0x000fe200078e0016 */
[----:B------:R-:W-:Y:S01]  /*2440*/  @!P0 PRMT R4, R25, 0x7610, R4 ;  /* 0x0000761019048816 */ /* 0x000fe20000000004 */
[----:B------:R-:W-:Y:S06]  /*2450*/  @!P1 BRA `(.L_x_34) ;  /* 0x00000004006c9947 */ /* 0x000fec0003800000 */
[----:B------:R-:W-:-:S05]  /*2460*/  VIADD R9, R9, 0x800 ;  /* 0x0000080009097836 */ /* 0x000fca0000000000 */
[----:B------:R-:W-:-:S13]  /*2470*/  ISETP.GT.AND P0, PT, R9, UR6, PT ;  /* 0x0000000609007c0c */ /* 0x000fda000bf04270 */
[----:B------:R-:W-:Y:S05]  /*2480*/  @!P0 BRA `(.L_x_35) ;  /* 0xfffffff800e08947 */ /* 0x000fea000383ffff */
.L_x_33:
[----:B------:R-:W-:-:S13]  /*2490*/  ISETP.GE.AND P0, PT, R9, UR4, PT ;  /* 0x0000000409007c0c */ /* 0x000fda000bf06270 */
[----:B------:R-:W-:Y:S05]  /*24a0*/  @P0 BRA `(.L_x_34) ;  /* 0x0000000400580947 */ /* 0x000fea0003800000 */
[----:B------:R-:W-:Y:S01]  /*24b0*/  IADD3 R7, PT, PT, -R9, UR4, RZ ;  /* 0x0000000409077c10 */ /* 0x000fe2000fffe1ff */
[----:B------:R-:W-:Y:S03]  /*24c0*/  BSSY.RECONVERGENT B1, `(.L_x_34) ;  /* 0x0000054000017945 */ /* 0x000fe60003800200 */
[----:B------:R-:W-:-:S13]  /*24d0*/  ISETP.GE.AND P0, PT, R0, R7, PT ;  /* 0x000000070000720c */ /* 0x000fda0003f06270 */
[----:B------:R-:W-:Y:S05]  /*24e0*/  @P0 BRA `(.L_x_36) ;  /* 0x0000000400440947 */ /* 0x000fea0003800000 */
[----:B------:R-:W-:Y:S01]  /*24f0*/  LOP3.LUT R2, RZ, R0, RZ, 0x33, !PT ;  /* 0x00000000ff027212 */ /* 0x000fe200078e33ff */
[----:B------:R-:W-:Y:S01]  /*2500*/  BSSY.RECONVERGENT B2, `(.L_x_37) ;  /* 0x000001f000027945 */ /* 0x000fe20003800200 */
[----:B------:R-:W-:Y:S02]  /*2510*/  IMAD.MOV.U32 R6, RZ, RZ, R0 ;  /* 0x000000ffff067224 */ /* 0x000fe400078e0000 */
[----:B------:R-:W-:-:S04]  /*2520*/  IADD3 R8, PT, PT, -R9, UR4, R2 ;  /* 0x0000000409087c10 */ /* 0x000fc8000fffe102 */
[C---:B------:R-:W-:Y:S02]  /*2530*/  LOP3.LUT R2, R8.reuse, 0x300, RZ, 0xc0, !PT ;  /* 0x0000030008027812 */ /* 0x040fe400078ec0ff */
[----:B------:R-:W-:Y:S02]  /*2540*/  ISETP.GE.U32.AND P2, PT, R8, 0x300, PT ;  /* 0x000003000800780c */ /* 0x000fe40003f46070 */
[----:B------:R-:W-:-:S13]  /*2550*/  ISETP.NE.AND P0, PT, R2, 0x300, PT ;  /* 0x000003000200780c */ /* 0x000fda0003f05270 */
[----:B------:R-:W-:Y:S05]  /*2560*/  @!P0 BRA `(.L_x_38) ;  /* 0x0000000000608947 */ /* 0x000fea0003800000 */
[----:B------:R-:W1:Y:S01]  /*2570*/  LDC.64 R2, c[0x0][0x380] ;  /* 0x0000e000ff027b82 */ /* 0x000e620000000a00 */
[----:B------:R-:W-:Y:S01]  /*2580*/  LEA.HI R6, R8, 0x1, RZ, 0x18 ;  /* 0x0000000108067811 */ /* 0x000fe200078fc0ff */
[----:B------:R-:W-:Y:S01]  /*2590*/  IMAD.MOV.U32 R12, RZ, RZ, R5 ;  /* 0x000000ffff0c7224 */ /* 0x000fe200078e0005 */
[----:B------:R-:W-:Y:S01]  /*25a0*/  PRMT R15, R4, 0x7610, R15 ;  /* 0x00007610040f7816 */ /* 0x000fe2000000000f */
[----:B------:R-:W-:Y:S01]  /*25b0*/  IMAD.IADD R13, R0, 0x1, R9 ;  /* 0x00000001000d7824 */ /* 0x000fe200078e0209 */
[----:B------:R-:W-:Y:S01]  /*25c0*/  LOP3.LUT R5, R6, 0x3, RZ, 0xc0, !PT ;  /* 0x0000000306057812 */ /* 0x000fe200078ec0ff */
[----:B------:R-:W-:-:S04]  /*25d0*/  IMAD.MOV.U32 R6, RZ, RZ, R0 ;  /* 0x000000ffff067224 */ /* 0x000fc800078e0000 */
[----:B------:R-:W-:-:S07]  /*25e0*/  IMAD.MOV R8, RZ, RZ, -R5 ;  /* 0x000000ffff087224 */ /* 0x000fce00078e0a05 */
.L_x_39:
[----:B-1----:R-:W-:-:S05]  /*25f0*/  IMAD.WIDE.U32 R10, R13, 0x8, R2 ;  /* 0x000000080d0a7825 */ /* 0x002fca00078e0002 */
[----:B------:R-:W2:Y:S04]  /*2600*/  LDG.E.CONSTANT R4, desc[UR8][R10.64+0x4] ;  /* 0x000004080a047981 */ /* 0x000ea8000c1e9900 */
[----:B------:R-:W3:Y:S01]  /*2610*/  LDG.E.CONSTANT R5, desc[UR8][R10.64] ;  /* 0x000000080a057981 */ /* 0x000ee2000c1e9900 */
[----:B------:R-:W-:Y:S02]  /*2620*/  VIADD R8, R8, 0x1 ;  /* 0x0000000108087836 */ /* 0x000fe40000000000 */
[----:B------:R-:W-:Y:S02]  /*2630*/  VIADD R6, R6, 0x100 ;  /* 0x0000010006067836 */ /* 0x000fe40000000000 */
[----:B------:R-:W-:Y:S01]  /*2640*/  VIADD R13, R13, 0x100 ;  /* 0x000001000d0d7836 */ /* 0x000fe20000000000 */
[----:B------:R-:W-:-:S02]  /*2650*/  ISETP.NE.AND P3, PT, R8, RZ, PT ;  /* 0x000000ff0800720c */ /* 0x000fc40003f65270 */
[----:B--2---:R-:W-:-:S13]  /*2660*/  HSETP2.GT.AND P1, PT, R4.H0_H0, R15.H0_H0, PT ;  /* 0x2000000f04007234 */ /* 0x004fda0003f24800 */
[----:B---3--:R-:W-:-:S13]  /*2670*/  @!P1 ISETP.GE.AND P0, PT, R5, R12, PT ;  /* 0x0000000c0500920c */ /* 0x008fda0003f06270 */
[----:B------:R-:W-:-:S05]  /*2680*/  @!P1 HSETP2.EQ.AND P0, PT, R15.H0_H0, R4.H0_H0, !P0 ;  /* 0x200000040f009234 */ /* 0x000fca0004702800 */
[----:B------:R-:W-:Y:S02]  /*2690*/  @!P1 SEL R15, R4, R15, P0 ;  /* 0x0000000f040f9207 */ /* 0x000fe40000000000 */
[----:B------:R-:W-:Y:S02]  /*26a0*/  @!P1 SEL R5, R5, R12, P0 ;  /* 0x0000000c05059207 */ /* 0x000fe40000000000 */
[----:B------:R-:W-:-:S03]  /*26b0*/  @!P1 PRMT R4, R15, 0x7610, R4 ;  /* 0x000076100f049816 */ /* 0x000fc60000000004 */
[----:B------:R-:W-:Y:S01]  /*26c0*/  IMAD.MOV.U32 R12, RZ, RZ, R5 ;  /* 0x000000ffff0c7224 */ /* 0x000fe200078e0005 */
[----:B------:R-:W-:Y:S01]  /*26d0*/  PRMT R15, R4, 0x7610, R15 ;  /* 0x00007610040f7816 */ /* 0x000fe2000000000f */
[----:B------:R-:W-:Y:S06]  /*26e0*/  @P3 BRA `(.L_x_39) ;  /* 0xfffffffc00c03947 */ /* 0x000fec000383ffff */
.L_x_38:
[----:B------:R-:W-:Y:S05]  /*26f0*/  BSYNC.RECONVERGENT B2 ;  /* 0x0000000000027941 */ /* 0x000fea0003800200 */
.L_x_37:
[----:B------:R-:W-:Y:S05]  /*2700*/  @!P2 BRA `(.L_x_36) ;  /* 0x0000000000bca947 */ /* 0x000fea0003800000 */
[----:B------:R-:W1:Y:S01]  /*2710*/  LDCU.64 UR6, c[0x0][0x380] ;  /* 0x00007000ff0677ac */ /* 0x000e620008000a00 */
[----:B------:R-:W2:Y:S01]  /*2720*/  LDC.64 R2, c[0x0][0x380] ;  /* 0x0000e000ff027b82 */ /* 0x000ea20000000a00 */
[C---:B------:R-:W-:Y:S01]  /*2730*/  IADD3 R15, P0, PT, R6.reuse, R9, RZ ;  /* 0x00000009060f7210 */ /* 0x040fe20007f1e0ff */
[----:B------:R-:W-:-:S04]  /*2740*/  IMAD.IADD R11, R6, 0x1, R9 ;  /* 0x00000001060b7824 */ /* 0x000fc800078e0209 */
[----:B------:R-:W-:Y:S01]  /*2750*/  IMAD.X R8, RZ, RZ, RZ, P0 ;  /* 0x000000ffff087224 */ /* 0x000fe200000e06ff */
[----:B-1----:R-:W-:-:S04]  /*2760*/  LEA R12, P1, R15, UR6, 0x3 ;  /* 0x000000060f0c7c11 */ /* 0x002fc8000f8218ff */
[----:B------:R-:W-:Y:S02]  /*2770*/  IADD3 R12, P0, PT, R12, 0x1804, RZ ;  /* 0x000018040c0c7810 */ /* 0x000fe40007f1e0ff */
[----:B------:R-:W-:-:S05]  /*2780*/  LEA.HI.X R15, R15, UR7, R8, 0x3, P1 ;  /* 0x000000070f0f7c11 */ /* 0x000fca00088f1c08 */
[----:B------:R-:W-:-:S07]  /*2790*/  IMAD.X R15, RZ, RZ, R15, P0 ;  /* 0x000000ffff0f7224 */ /* 0x000fce00000e060f */
.L_x_40:
[----:B--2---:R-:W-:-:S05]  /*27a0*/  IMAD.WIDE.U32 R8, R11, 0x8, R2 ;  /* 0x000000080b087825 */ /* 0x004fca00078e0002 */
[----:B------:R-:W2:Y:S04]  /*27b0*/  LDG.E.CONSTANT R13, desc[UR8][R8.64+0x4] ;  /* 0x00000408080d7981 */ /* 0x000ea8000c1e9900 */
[----:B------:R1:W3:Y:S02]  /*27c0*/  LDG.E.CONSTANT R10, desc[UR8][R8.64] ;  /* 0x00000008080a7981 */ /* 0x0002e4000c1e9900 */
[----:B-1----:R-:W-:Y:S02]  /*27d0*/  IMAD.MOV.U32 R8, RZ, RZ, R12 ;  /* 0x000000ffff087224 */ /* 0x002fe400078e000c */
[----:B------:R-:W-:-:S05]  /*27e0*/  IMAD.MOV.U32 R9, RZ, RZ, R15 ;  /* 0x000000ffff097224 */ /* 0x000fca00078e000f */
[----:B------:R-:W4:Y:S04]  /*27f0*/  LDG.E.CONSTANT R12, desc[UR8][R8.64+-0x1000] ;  /* 0xfff00008080c7981 */ /* 0x000f28000c1e9900 */
[----:B------:R-:W5:Y:S04]  /*2800*/  LDG.E.CONSTANT R15, desc[UR8][R8.64+-0x1004] ;  /* 0xffeffc08080f7981 */ /* 0x000f68000c1e9900 */
[----:B------:R-:W5:Y:S04]  /*2810*/  LDG.E.CONSTANT R17, desc[UR8][R8.64+-0x800] ;  /* 0xfff8000808117981 */ /* 0x000f68000c1e9900 */
[----:B------:R-:W5:Y:S01]  /*2820*/  LDG.E.CONSTANT R14, desc[UR8][R8.64+-0x804] ;  /* 0xfff7fc08080e7981 */ /* 0x000f62000c1e9900 */
[----:B--2---:R-:W-:-:S13]  /*2830*/  HSETP2.GT.AND P1, PT, R13.H0_H0, R4.H0_H0, PT ;  /* 0x200000040d007234 */ /* 0x004fda0003f24800 */
[----:B---3--:R-:W-:-:S13]  /*2840*/  @!P1 ISETP.GE.AND P0, PT, R10, R5, PT ;  /* 0x000000050a00920c */ /* 0x008fda0003f06270 */
[----:B------:R-:W-:-:S05]  /*2850*/  @!P1 HSETP2.EQ.AND P0, PT, R4.H0_H0, R13.H0_H0, !P0 ;  /* 0x2000000d04009234 */ /* 0x000fca0004702800 */
[----:B------:R-:W-:Y:S02]  /*2860*/  @!P1 SEL R13, R13, R4, P0 ;  /* 0x000000040d0d9207 */ /* 0x000fe40000000000 */
[----:B------:R-:W2:Y:S01]  /*2870*/  LDG.E.CONSTANT R4, desc[UR8][R8.64] ;  /* 0x0000000808047981 */ /* 0x000ea2000c1e9900 */
[----:B------:R-:W-:-:S03]  /*2880*/  @!P1 SEL R10, R10, R5, P0 ;  /* 0x000000050a0a9207 */ /* 0x000fc60000000000 */
[----:B------:R-:W3:Y:S01]  /*2890*/  LDG.E.CONSTANT R5, desc[UR8][R8.64+-0x4] ;  /* 0xfffffc0808057981 */ /* 0x000ee2000c1e9900 */
[----:B----4-:R-:W-:-:S13]  /*28a0*/  HSETP2.GT.AND P1, PT, R12.H0_H0, R13.H0_H0, PT ;  /* 0x2000000d0c007234 */ /* 0x010fda0003f24800 */
[----:B-----5:R-:W-:-:S13]  /*28b0*/  @!P1 ISETP.GE.AND P0, PT, R15, R10, PT ;  /* 0x0000000a0f00920c */ /* 0x020fda0003f06270 */
        /* <DEDUP_REMOVED lines=9> */
[----:B------:R-:W-:Y:S02]  /*2950*/  ISETP.GE.AND P2, PT, R6, R7, PT ;  /* 0x000000070600720c */ /* 0x000fe40003f46270 */
[----:B------:R-:W-:Y:S01]  /*2960*/  IADD3 R12, P3, PT, R8, 0x2000, RZ ;  /* 0x00002000080c7810 */ /* 0x000fe20007f7e0ff */
[----:B------:R-:W-:-:S04]  /*2970*/  VIADD R11, R11, 0x400 ;  /* 0x000004000b0b7836 */ /* 0x000fc80000000000 */
[----:B------:R-:W-:Y:S01]  /*2980*/  IMAD.X R15, RZ, RZ, R9, P3 ;  /* 0x000000ffff0f7224 */ /* 0x000fe200018e0609 */
[----:B--2---:R-:W-:-:S13]  /*2990*/  HSETP2.GT.AND P1, PT, R4.H0_H0, R17.H0_H0, PT ;  /* 0x2000001104007234 */ /* 0x004fda0003f24800 */
[----:B---3--:R-:W-:-:S13]  /*29a0*/  @!P1 ISETP.GE.AND P0, PT, R5, R14, PT ;  /* 0x0000000e0500920c */ /* 0x008fda0003f06270 */
[----:B------:R-:W-:-:S05]  /*29b0*/  @!P1 HSETP2.EQ.AND P0, PT, R17.H0_H0, R4.H0_H0, !P0 ;  /* 0x2000000411009234 */ /* 0x000fca0004702800 */
[----:B------:R-:W-:Y:S02]  /*29c0*/  @!P1 SEL R17, R4, R17, P0 ;  /* 0x0000001104119207 */ /* 0x000fe40000000000 */
[----:B------:R-:W-:Y:S02]  /*29d0*/  @!P1 SEL R5, R5, R14, P0 ;  /* 0x0000000e05059207 */ /* 0x000fe40000000000 */
[----:B------:R-:W-:Y:S01]  /*29e0*/  @!P1 PRMT R4, R17, 0x7610, R4 ;  /* 0x0000761011049816 */ /* 0x000fe20000000004 */
[----:B------:R-:W-:Y:S06]  /*29f0*/  @!P2 BRA `(.L_x_40) ;  /* 0xfffffffc0068a947 */ /* 0x000fec000383ffff */
.L_x_36:
[----:B------:R-:W-:Y:S05]  /*2a00*/  BSYNC.RECONVERGENT B1 ;  /* 0x0000000000017941 */ /* 0x000fea0003800200 */
.L_x_34:
[----:B------:R-:W1:Y:S01]  /*2a10*/  S2R R9, SR_LANEID ;  /* 0x0000000000097919 */ /* 0x000e620000000000 */
[C---:B------:R-:W-:Y:S01]  /*2a20*/  PRMT R2, R4.reuse, 0x7610, R0 ;  /* 0x0000761004027816 */ /* 0x040fe20000000000 */
[----:B------:R-:W-:Y:S01]  /*2a30*/  BSSY.RECONVERGENT B1, `(.L_x_41) ;  /* 0x0000012000017945 */ /* 0x000fe20003800200 */
[----:B------:R-:W-:Y:S01]  /*2a40*/  IMAD.MOV.U32 R3, RZ, RZ, R5 ;  /* 0x000000ffff037224 */ /* 0x000fe200078e0005 */
[----:B------:R2:W3:Y:S01]  /*2a50*/  SHFL.DOWN PT, R8, R5, 0x1, 0x1f ;  /* 0x08201f0005087f89 */ /* 0x0004e200000e0000 */
[----:B------:R-:W-:-:S03]  /*2a60*/  PRMT R6, R4, 0x7610, R6 ;  /* 0x0000761004067816 */ /* 0x000fc60000000006 */
[----:B------:R2:W4:Y:S01]  /*2a70*/  SHFL.DOWN PT, R7, R2, 0x1, 0x1f ;  /* 0x08201f0002077f89 */ /* 0x00052200000e0000 */
        /* <DEDUP_REMOVED lines=13> */
.L_x_42:
[----:B------:R-:W-:Y:S05]  /*2b50*/  BSYNC.RECONVERGENT B1 ;  /* 0x0000000000017941 */ /* 0x000fea0003800200 */
.L_x_41:
[C---:B------:R-:W-:Y:S01]  /*2b60*/  PRMT R2, R6.reuse, 0x7610, R0 ;  /* 0x0000761006027816 */ /* 0x040fe20000000000 */
[----:B------:R1:W2:Y:S01]  /*2b70*/  SHFL.DOWN PT, R8, R3, 0x2, 0x1f ;  /* 0x08401f0003087f89 */ /* 0x0002a200000e0000 */
[----:B------:R-:W-:Y:S01]  /*2b80*/  BSSY.RECONVERGENT B1, `(.L_x_43) ;  /* 0x000000d000017945 */ /* 0x000fe20003800200 */
[----:B------:R-:W-:Y:S01]  /*2b90*/  IMAD.MOV.U32 R4, RZ, RZ, R3 ;  /* 0x000000ffff047224 */ /* 0x000fe200078e0003 */
[----:B------:R-:W-:Y:S01]  /*2ba0*/  PRMT R5, R6, 0x7610, R5 ;  /* 0x0000761006057816 */ /* 0x000fe20000000005 */
[----:B------:R1:W3:Y:S01]  /*2bb0*/  SHFL.DOWN PT, R7, R2, 0x2, 0x1f ;  /* 0x08401f0002077f89 */ /* 0x0002e200000e0000 */
        /* <DEDUP_REMOVED lines=9> */
.L_x_44:
[----:B------:R-:W-:Y:S05]  /*2c50*/  BSYNC.RECONVERGENT B1 ;  /* 0x0000000000017941 */ /* 0x000fea0003800200 */
.L_x_43:
[C---:B-1----:R-:W-:Y:S01]  /*2c60*/  PRMT R2, R5.reuse, 0x7610, R2 ;  /* 0x0000761005027816 */ /* 0x042fe20000000002 */
[----:B---3--:R1:W3:Y:S01]  /*2c70*/  SHFL.DOWN PT, R7, R4, 0x4, 0x1f ;  /* 0x08801f0004077f89 */ /* 0x0082e200000e0000 */
[----:B------:R-:W-:Y:S01]  /*2c80*/  BSSY.RECONVERGENT B1, `(.L_x_45) ;  /* 0x000000d000017945 */ /* 0x000fe20003800200 */
[----:B------:R-:W-:Y:S01]  /*2c90*/  IMAD.MOV.U32 R3, RZ, RZ, R4 ;  /* 0x000000ffff037224 */ /* 0x000fe200078e0004 */
[----:B------:R-:W-:Y:S02]  /*2ca0*/  PRMT R6, R5, 0x7610, R6 ;  /* 0x0000761005067816 */ /* 0x000fe40000000006 */
[----:B------:R-:W4:Y:S01]  /*2cb0*/  SHFL.DOWN PT, R2, R2, 0x4, 0x1f ;  /* 0x08801f0002027f89 */ /* 0x000f2200000e0000 */
[----:B------:R-:W-:Y:S05]  /*2cc0*/  @P2 BRA `(.L_x_46) ;  /* 0x0000000000202947 */ /* 0x000fea0003800000 */
[----:B----4-:R-:W-:Y:S01]  /*2cd0*/  HSETP2.GT.AND P2, PT, R2.H0_H0, R5.H0_H0, PT ;  /* 0x2000000502007234 */ /* 0x010fe20003f44800 */
[----:B---3--:R-:W-:Y:S01]  /*2ce0*/  IMAD.MOV.U32 R3, RZ, RZ, R7 ;  /* 0x000000ffff037224 */ /* 0x008fe200078e0007 */
[----:B------:R-:W-:-:S11]  /*2cf0*/  PRMT R6, R2, 0x7610, R6 ;  /* 0x0000761002067816 */ /* 0x000fd60000000006 */
[----:B------:R-:W-:-:S13]  /*2d00*/  @!P2 ISETP.GE.AND P0, PT, R7, R4, PT ;  /* 0x000000040700a20c */ /* 0x000fda0003f06270 */
[----:B------:R-:W-:-:S05]  /*2d10*/  @!P2 HSETP2.EQ.AND P0, PT, R5.H0_H0, R2.H0_H0, !P0 ;  /* 0x200000020500a234 */ /* 0x000fca0004702800 */
[----:B------:R-:W-:Y:S02]  /*2d20*/  @!P2 SEL R5, R2, R5, P0 ;  /* 0x000000050205a207 */ /* 0x000fe40000000000 */
[----:B------:R-:W-:Y:S02]  /*2d30*/  @!P2 SEL R3, R7, R4, P0 ;  /* 0x000000040703a207 */ /* 0x000fe40000000000 */
[----:B------:R-:W-:-:S07]  /*2d40*/  @!P2 PRMT R6, R5, 0x7610, R6 ;  /* 0x000076100506a816 */ /* 0x000fce0000000006 */
.L_x_46:
[----:B------:R-:W-:Y:S05]  /*2d50*/  BSYNC.RECONVERGENT B1 ;  /* 0x0000000000017941 */ /* 0x000fea0003800200 */
.L_x_45:
[C---:B------:R-:W-:Y:S01]  /*2d60*/  PRMT R5, R6.reuse, 0x7610, R0 ;  /* 0x0000761006057816 */ /* 0x040fe20000000000 */
[----:B--2---:R2:W0:Y:S01]  /*2d70*/  SHFL.DOWN PT, R8, R3, 0x8, 0x1f ;  /* 0x09001f0003087f89 */ /* 0x00442200000e0000 */
[----:B------:R-:W-:Y:S01]  /*2d80*/  BSSY.RECONVERGENT B1, `(.L_x_47) ;  /* 0x000000d000017945 */ /* 0x000fe20003800200 */
[----:B----4-:R-:W-:Y:S01]  /*2d90*/  IMAD.MOV.U32 R2, RZ, RZ, R3 ;  /* 0x000000ffff027224 */ /* 0x010fe200078e0003 */
[----:B-1----:R-:W-:Y:S02]  /*2da0*/  PRMT R4, R6, 0x7610, R4 ;  /* 0x0000761006047816 */ /* 0x002fe40000000004 */
[----:B------:R-:W1:Y:S01]  /*2db0*/  SHFL.DOWN PT, R5, R5, 0x8, 0x1f ;  /* 0x09001f0005057f89 */ /* 0x000e6200000e0000 */
[----:B------:R-:W-:Y:S05]  /*2dc0*/  @P1 BRA `(.L_x_48) ;  /* 0x0000000000201947 */ /* 0x000fea0003800000 */
[----:B-1----:R-:W-:Y:S01]  /*2dd0*/  HSETP2.GT.AND P1, PT, R5.H0_H0, R6.H0_H0, PT ;  /* 0x2000000605007234 */ /* 0x002fe20003f24800 */
[----:B0-----:R-:W-:Y:S01]  /*2de0*/  IMAD.MOV.U32 R2, RZ, RZ, R8 ;  /* 0x000000ffff027224 */ /* 0x001fe200078e0008 */
[----:B------:R-:W-:-:S11]  /*2df0*/  PRMT R4, R5, 0x7610, R4 ;  /* 0x0000761005047816 */ /* 0x000fd60000000004 */
[----:B------:R-:W-:-:S13]  /*2e00*/  @!P1 ISETP.GE.AND P0, PT, R8, R3, PT ;  /* 0x000000030800920c */ /* 0x000fda0003f06270 */
[----:B------:R-:W-:-:S05]  /*2e10*/  @!P1 HSETP2.EQ.AND P0, PT, R6.H0_H0, R5.H0_H0, !P0 ;  /* 0x2000000506009234 */ /* 0x000fca0004702800 */
[----:B------:R-:W-:Y:S02]  /*2e20*/  @!P1 SEL R6, R5, R6, P0 ;  /* 0x0000000605069207 */ /* 0x000fe40000000000 */
[----:B------:R-:W-:Y:S02]  /*2e30*/  @!P1 SEL R2, R8, R3, P0 ;  /* 0x0000000308029207 */ /* 0x000fe40000000000 */
[----:B------:R-:W-:-:S07]  /*2e40*/  @!P1 PRMT R4, R6, 0x7610, R4 ;  /* 0x0000761006049816 */ /* 0x000fce0000000004 */
.L_x_48:
[----:B------:R-:W-:Y:S05]  /*2e50*/  BSYNC.RECONVERGENT B1 ;  /* 0x0000000000017941 */ /* 0x000fea0003800200 */
.L_x_47:
[----:B--2---:R-:W-:Y:S01]  /*2e60*/  PRMT R3, R4, 0x7610, R0 ;  /* 0x0000761004037816 */ /* 0x004fe20000000000 */
[----:B-1----:R-:W-:Y:S01]  /*2e70*/  SHFL.DOWN PT, R5, R2, 0x10, 0x1f ;  /* 0x0a001f0002057f89 */ /* 0x002fe200000e0000 */
[----:B------:R-:W-:Y:S01]  /*2e80*/  ISETP.GT.AND P0, PT, R9, 0xf, PT ;  /* 0x0000000f0900780c */ /* 0x000fe20003f04270 */
[----:B------:R-:W-:Y:S03]  /*2e90*/  BSSY.RECONVERGENT B1, `(.L_x_49) ;  /* 0x0000015000017945 */ /* 0x000fe60003800200 */
[----:B------:R-:W3:Y:S02]  /*2ea0*/  SHFL.DOWN PT, R3, R3, 0x10, 0x1f ;  /* 0x0a001f0003037f89 */ /* 0x000ee400000e0000 */
[----:B---3--:R-:W-:-:S07]  /*2eb0*/  PRMT R7, R3, 0x7610, R7 ;  /* 0x0000761003077816 */ /* 0x008fce0000000007 */
[----:B------:R-:W-:Y:S05]  /*2ec0*/  @P0 BRA `(.L_x_50) ;  /* 0x0000000000440947 */ /* 0x000fea0003800000 */
[----:B------:R-:W-:Y:S02]  /*2ed0*/  ISETP.NE.AND P2, PT, R9, RZ, PT ;  /* 0x000000ff0900720c */ /* 0x000fe40003f45270 */
[----:B------:R-:W-:-:S11]  /*2ee0*/  HSETP2.GT.AND P1, PT, R7.H0_H0, R4.H0_H0, PT ;  /* 0x2000000407007234 */ /* 0x000fd60003f24800 */
[----:B------:R-:W1:Y:S01]  /*2ef0*/  @!P2 S2R R9, SR_CgaCtaId ;  /* 0x000000000009a919 */ /* 0x000e620000008800 */
        /* <DEDUP_REMOVED lines=10> */
[----:B-1----:R-:W-:-:S05]  /*2fa0*/  @!P2 LEA R6, R9, R6, 0x18 ;  /* 0x000000060906a211 */ /* 0x002fca00078ec0ff */
[----:B------:R-:W-:-:S05]  /*2fb0*/  @!P2 IMAD.IADD R6, R3, 0x1, R6 ;  /* 0x000000010306a824 */ /* 0x000fca00078e0206 */
[----:B------:R1:W-:Y:S04]  /*2fc0*/  @!P2 STS [R6+0x8], R5 ;  /* 0x000008050600a388 */ /* 0x0003e80000000800 */
[----:B------:R1:W-:Y:S02]  /*2fd0*/  @!P2 STS.U16 [R6+0xc], R7 ;  /* 0x00000c070600a388 */ /* 0x0003e40000000400 */
.L_x_50:
[----:B------:R-:W-:Y:S05]  /*2fe0*/  BSYNC.RECONVERGENT B1 ;  /* 0x0000000000017941 */ /* 0x000fea0003800200 */
.L_x_49:
[----:B------:R-:W-:Y:S01]  /*2ff0*/  BAR.SYNC.DEFER_BLOCKING 0x0 ;  /* 0x0000000000007b1d */ /* 0x000fe20000010000 */
[----:B------:R-:W-:-:S13]  /*3000*/  ISETP.NE.AND P0, PT, R0, RZ, PT ;  /* 0x000000ff0000720c */ /* 0x000fda0003f05270 */
[----:B------:R-:W-:Y:S05]  /*3010*/  @P0 BRA `(.L_x_22) ;  /* 0x0000000000d80947 */ /* 0x000fea0003800000 */
[----:B------:R-:W2:Y:S01]  /*3020*/  S2UR UR5, SR_CgaCtaId ;  /* 0x00000000000579c3 */ /* 0x000ea20000008800 */
[----:B------:R-:W-:Y:S02]  /*3030*/  UMOV UR4, 0x400 ;  /* 0x0000040000047882 */ /* 0x000fe40000000000 */
[----:B--2---:R-:W-:-:S09]  /*3040*/  ULEA UR4, UR5, UR4, 0x18 ;  /* 0x0000000405047291 */ /* 0x004fd2000f8ec0ff */
[----:B-1----:R-:W1:Y:S04]  /*3050*/  LDS.U16 R5, [UR4+0x14] ;  /* 0x00001404ff057984 */ /* 0x002e680008000400 */
[----:B------:R-:W2:Y:S04]  /*3060*/  LDS R3, [UR4+0x10] ;  /* 0x00001004ff037984 */ /* 0x000ea80008000800 */
[----:B------:R-:W3:Y:S04]  /*3070*/  LDS.U16 R6, [UR4+0x1c] ;  /* 0x00001c04ff067984 */ /* 0x000ee80008000400 */
[----:B------:R-:W4:Y:S04]  /*3080*/  LDS R0, [UR4+0x18] ;  /* 0x00001804ff007984 */ /* 0x000f280008000800 */
[----:B------:R-:W5:Y:S04]  /*3090*/  LDS.U16 R9, [UR4+0x24] ;  /* 0x00002404ff097984 */ /* 0x000f680008000400 */
[----:B------:R-:W0:Y:S01]  /*30a0*/  LDS R7, [UR4+0x20] ;  /* 0x00002004ff077984 */ /* 0x000e220008000800 */
[----:B-1----:R-:W-:-:S13]  /*30b0*/  HSETP2.GT.AND P1, PT, R5.H0_H0, R4.H0_H0, PT ;  /* 0x2000000405007234 */ /* 0x002fda0003f24800 */
[----:B--2---:R-:W-:-:S13]  /*30c0*/  @!P1 ISETP.GE.AND P0, PT, R3, R2, PT ;  /* 0x000000020300920c */ /* 0x004fda0003f06270 */
[----:B------:R-:W-:-:S05]  /*30d0*/  @!P1 HSETP2.EQ.AND P0, PT, R4.H0_H0, R5.H0_H0, !P0 ;  /* 0x2000000504009234 */ /* 0x000fca0004702800 */
[----:B------:R-:W-:Y:S02]  /*30e0*/  @!P1 SEL R5, R5, R4, P0 ;  /* 0x0000000405059207 */ /* 0x000fe40000000000 */
[----:B------:R-:W-:Y:S01]  /*30f0*/  @!P1 SEL R3, R3, R2, P0 ;  /* 0x0000000203039207 */ /* 0x000fe20000000000 */
[----:B------:R-:W1:Y:S02]  /*3100*/  LDS.U16 R4, [UR4+0x2c] ;  /* 0x00002c04ff047984 */ /* 0x000e640008000400 */
[----:B---3--:R-:W-:Y:S02]  /*3110*/  HSETP2.GT.AND P2, PT, R6.H0_H0, R5.H0_H0, PT ;  /* 0x2000000506007234 */ /* 0x008fe40003f44800 */
[----:B------:R-:W2:Y:S11]  /*3120*/  LDS R2, [UR4+0x28] ;  /* 0x00002804ff027984 */ /* 0x000eb60008000800 */
[----:B----4-:R-:W-:-:S13]  /*3130*/  @!P2 ISETP.GE.AND P0, PT, R0, R3, PT ;  /* 0x000000030000a20c */ /* 0x010fda0003f06270 */
[----:B------:R-:W-:-:S05]  /*3140*/  @!P2 HSETP2.EQ.AND P0, PT, R5.H0_H0, R6.H0_H0, !P0 ;  /* 0x200000060500a234 */ /* 0x000fca0004702800 */
[----:B------:R-:W-:Y:S02]  /*3150*/  @!P2 SEL R6, R6, R5, P0 ;  /* 0x000000050606a207 */ /* 0x000fe40000000000 */
[----:B------:R-:W-:Y:S01]  /*3160*/  @!P2 SEL R0, R0, R3, P0 ;  /* 0x000000030000a207 */ /* 0x000fe20000000000 */
[----:B------:R-:W3:Y:S02]  /*3170*/  LDS.U16 R5, [UR4+0x34] ;  /* 0x00003404ff057984 */ /* 0x000ee40008000400 */
[----:B-----5:R-:W-:Y:S02]  /*3180*/  HSETP2.GT.AND P1, PT, R9.H0_H0, R6.H0_H0, PT ;  /* 0x2000000609007234 */ /* 0x020fe40003f24800 */
[----:B------:R-:W4:Y:S11]  /*3190*/  LDS R3, [UR4+0x30] ;  /* 0x00003004ff037984 */ /* 0x000f360008000800 */
[----:B0-----:R-:W-:-:S13]  /*31a0*/  @!P1 ISETP.GE.AND P0, PT, R7, R0, PT ;  /* 0x000000000700920c */ /* 0x001fda0003f06270 */
[----:B------:R-:W-:-:S05]  /*31b0*/  @!P1 HSETP2.EQ.AND P0, PT, R6.H0_H0, R9.H0_H0, !P0 ;  /* 0x2000000906009234 */ /* 0x000fca0004702800 */
[----:B------:R-:W-:Y:S02]  /*31c0*/  @!P1 SEL R9, R9, R6, P0 ;  /* 0x0000000609099207 */ /* 0x000fe40000000000 */
[----:B------:R-:W-:Y:S01]  /*31d0*/  @!P1 SEL R7, R7, R0, P0 ;  /* 0x0000000007079207 */ /* 0x000fe20000000000 */
[----:B------:R-:W0:Y:S02]  /*31e0*/  LDS.U16 R6, [UR4+0x3c] ;  /* 0x00003c04ff067984 */ /* 0x000e240008000400 */
[----:B-1----:R-:W-:Y:S02]  /*31f0*/  HSETP2.GT.AND P2, PT, R4.H0_H0, R9.H0_H0, PT ;  /* 0x2000000904007234 */ /* 0x002fe40003f44800 */
[----:B------:R-:W-:Y:S11]  /*3200*/  LDS R0, [UR4+0x38] ;  /* 0x00003804ff007984 */ /* 0x000ff60008000800 */
[----:B--2---:R-:W-:-:S13]  /*3210*/  @!P2 ISETP.GE.AND P0, PT, R2, R7, PT ;  /* 0x000000070200a20c */ /* 0x004fda0003f06270 */
        /* <DEDUP_REMOVED lines=15> */
[----:B------:R-:W-:-:S03]  /*3310*/  @!P2 SEL R0, R0, R3, P0 ;  /* 0x000000030000a207 */ /* 0x000fc60000000000 */
[----:B------:R-:W-:-:S13]  /*3320*/  HSETP2.GT.AND P1, PT, R7.H0_H0, R6.H0_H0, PT ;  /* 0x2000000607007234 */ /* 0x000fda0003f24800 */
[----:B--2---:R-:W-:-:S13]  /*3330*/  @!P1 ISETP.GE.AND P0, PT, R2, R0, PT ;  /* 0x000000000200920c */ /* 0x004fda0003f06270 */
[----:B------:R-:W-:-:S05]  /*3340*/  @!P1 HSETP2.EQ.AND P0, PT, R6.H0_H0, R4.H0_H0, !P0 ;  /* 0x2000000406009234 */ /* 0x000fca0004702800 */
[----:B------:R-:W-:Y:S02]  /*3350*/  @!P1 SEL R6, R4, R6, P0 ;  /* 0x0000000604069207 */ /* 0x000fe40000000000 */
[----:B------:R-:W-:Y:S02]  /*3360*/  @!P1 SEL R2, R2, R0, P0 ;  /* 0x0000000002029207 */ /* 0x000fe40000000000 */
[----:B------:R-:W-:-:S07]  /*3370*/  @!P1 PRMT R4, R6, 0x7610, R4 ;  /* 0x0000761006049816 */ /* 0x000fce0000000004 */
.L_x_22:
[----:B------:R-:W-:Y:S05]  /*3380*/  BSYNC.RECONVERGENT B0 ;  /* 0x0000000000007941 */ /* 0x000fea0003800200 */
.L_x_1:
[----:B------:R-:W5:Y:S02]  /*3390*/  S2R R0, SR_TID.X ;  /* 0x0000000000007919 */ /* 0x000f640000002100 */
[----:B-----5:R-:W-:-:S13]  /*33a0*/  ISETP.NE.AND P0, PT, R0, RZ, PT ;  /* 0x000000ff0000720c */ /* 0x020fda0003f05270 */
[----:B------:R-:W-:Y:S05]  /*33b0*/  @P0 EXIT ;  /* 0x000000000000094d */ /* 0x000fea0003800000 */
[----:B012---:R-:W0:Y:S02]  /*33c0*/  LDC.64 R6, c[0x0][0x388] ;  /* 0x0000e200ff067b82 */ /* 0x007e240000000a00 */
[----:B0-----:R-:W-:Y:S04]  /*33d0*/  STG.E desc[UR8][R6.64], R2 ;  /* 0x0000000206007986 */ /* 0x001fe8000c101908 */
[----:B------:R-:W-:Y:S01]  /*33e0*/  STG.E.U16 desc[UR8][R6.64+0x4], R4 ;  /* 0x0000040406007986 */ /* 0x000fe2000c101508 */
[----:B------:R-:W-:Y:S05]  /*33f0*/  EXIT ;  /* 0x000000000000794d */ /* 0x000fea0003800000 */
.L_x_51:
[----:B------:R-:W-:-:S00]  /*3400*/  BRA `(.L_x_51) ;  /* 0xfffffffc00fc7947 */ /* 0x000fc0000383ffff */
[----:B------:R-:W-:-:S00]  /*3410*/  NOP ;  /* 0x0000000000007918 */ /* 0x000fc00000000000 */
        /* <DEDUP_REMOVED lines=14> */
.L_x_495:


//--------------------- .text._ZN3cub18CUB_300001_SM_10006detail6reduce18DeviceReduceKernelINS2_10policy_hubINS0_12KeyValuePairIi6__halfEEiNS0_6ArgMaxEE10Policy1000ENS0_21ArgIndexInputIteratorIPKS6_iS6_EEiS8_S7_N4cuda3std3__410__identityEEEvT0_PT3_T1_NS0_13GridEvenShareISM_EET2_T4_ --------------------------
	.section	.text._ZN3cub18CUB_300001_SM_10006detail6reduce18DeviceReduceKernelINS2_10policy_hubINS0_12KeyValuePairIi6__halfEEiNS0_6ArgMaxEE10Policy1000ENS0_21ArgIndexInputIteratorIPKS6_iS6_EEiS8_S7_N4cuda3std3__410__identityEEEvT0_PT3_T1_NS0_13GridEvenShareISM_EET2_T4_,"ax",@progbits
	.align	128
        .global         _ZN3cub18CUB_300001_SM_10006detail6reduce18DeviceReduceKernelINS2_10policy_hubINS0_12KeyValuePairIi6__halfEEiNS0_6ArgMaxEE10Policy1000ENS0_21ArgIndexInputIteratorIPKS6_iS6_EEiS8_S7_N4cuda3std3__410__identityEEEvT0_PT3_T1_NS0_13GridEvenShareISM_EET2_T4_
        .type           _ZN3cub18CUB_300001_SM_10006detail6reduce18DeviceReduceKernelINS2_10policy_hubINS0_12KeyValuePairIi6__halfEEiNS0_6ArgMaxEE10Policy1000ENS0_21ArgIndexInputIteratorIPKS6_iS6_EEiS8_S7_N4cuda3std3__410__identityEEEvT0_PT3_T1_NS0_13GridEvenShareISM_EET2_T4_,@function
        .size           _ZN3cub18CUB_300001_SM_10006detail6reduce18DeviceReduceKernelINS2_10policy_hubINS0_12KeyValuePairIi6__halfEEiNS0_6ArgMaxEE10Policy1000ENS0_21ArgIndexInputIteratorIPKS6_iS6_EEiS8_S7_N4cuda3std3__410__identityEEEvT0_PT3_T1_NS0_13GridEvenShareISM_EET2_T4_,(.L_x_496 - _ZN3cub18CUB_300001_SM_10006detail6reduce18DeviceReduceKernelINS2_10policy_hubINS0_12KeyValuePairIi6__halfEEiNS0_6ArgMaxEE10Policy1000ENS0_21ArgIndexInputIteratorIPKS6_iS6_EEiS8_S7_N4cuda3std3__410__identityEEEvT0_PT3_T1_NS0_13GridEvenShareISM_EET2_T4_)
        .other          _ZN3cub18CUB_300001_SM_10006detail6reduce18DeviceReduceKernelINS2_10policy_hubINS0_12KeyValuePairIi6__halfEEiNS0_6ArgMaxEE10Policy1000ENS0_21ArgIndexInputIteratorIPKS6_iS6_EEiS8_S7_N4cuda3std3__410__identityEEEvT0_PT3_T1_NS0_13GridEvenShareISM_EET2_T4_,@"STO_CUDA_ENTRY STV_DEFAULT"
_ZN3cub18CUB_300001_SM_10006detail6reduce18DeviceReduceKernelINS2_10policy_hubINS0_12KeyValuePairIi6__halfEEiNS0_6ArgMaxEE10Policy1000ENS0_21ArgIndexInputIteratorIPKS6_iS6_EEiS8_S7_N4cuda3std3__410__identityEEEvT0_PT3_T1_NS0_13GridEvenShareISM_EET2_T4_:
.text._ZN3cub18CUB_300001_SM_10006detail6reduce18DeviceReduceKernelINS2_10policy_hubINS0_12KeyValuePairIi6__halfEEiNS0_6ArgMaxEE10Policy1000ENS0_21ArgIndexInputIteratorIPKS6_iS6_EEiS8_S7_N4cuda3std3__410__identityEEEvT0_PT3_T1_NS0_13GridEvenShareISM_EET2_T4_:
[----:B------:R-:W0:Y:S01]  /*0000*/  LDC R1, c[0x0][0x37c] ;  /* 0x0000df00ff017b82 */ /* 0x000e220000000800 */
[----:B------:R-:W1:Y:S07]  /*0010*/  S2R R0, SR_CTAID.X ;  /* 0x0000000000007919 */ /* 0x000e6e0000002500 */
[----:B------:R-:W1:Y:S01]  /*0020*/  LDC R11, c[0x0][0x3b0] ;  /* 0x0000ec00ff0b7b82 */ /* 0x000e620000000800 */
[----:B------:R-:W2:Y:S01]  /*0030*/  LDCU.64 UR6, c[0x0][0x358] ;  /* 0x00006b00ff0677ac */ /* 0x000ea20008000a00 */
[----:B------:R-:W-:Y:S01]  /*0040*/  BSSY.RECONVERGENT B0, `(.L_x_52) ;  /* 0x00003eb000007945 */ /* 0x000fe20003800200 */
[----:B-1----:R-:W-:-:S05]  /*0050*/  IMAD R6, R0, -0x800, R11 ;  /* 0xfffff80000067824 */ /* 0x002fca00078e020b */
[----:B------:R-:W-:-:S13]  /*0060*/  ISETP.GT.AND P0, PT, R6, 0x7ff, PT ;  /* 0x000007ff0600780c */ /* 0x000fda0003f04270 */
[----:B0-2---:R-:W-:Y:S05]  /*0070*/  @P0 BRA `(.L_x_53) ;  /* 0x00000020003c0947 */ /* 0x005fea0003800000 */
[----:B------:R-:W0:Y:S01]  /*0080*/  S2R R7, SR_TID.X ;  /* 0x0000000000077919 */ /* 0x000e220000002100 */
[----:B------:R-:W-:Y:S01]  /*0090*/  BSSY.RECONVERGENT B1, `(.L_x_54) ;  /* 0x000000b000017945 */ /* 0x000fe20003800200 */
[----:B0-----:R-:W-:Y:S01]  /*00a0*/  ISETP.GE.AND P0, PT, R7, R6, PT ;  /* 0x000000060700720c */ /* 0x001fe20003f06270 */
[----:B------:R-:W-:-:S12]  /*00b0*/  IMAD.MOV.U32 R13, RZ, RZ, R7 ;  /* 0x000000ffff0d7224 */ /* 0x000fd800078e0007 */
[----:B------:R-:W-:Y:S05]  /*00c0*/  @P0 BRA `(.L_x_55) ;  /* 0x00000000001c0947 */ /* 0x000fea0003800000 */
[----:B------:R-:W0:Y:S01]  /*00d0*/  LDC.64 R2, c[0x0][0x380] ;  /* 0x0000e000ff027b82 */ /* 0x000e220000000a00 */
[----:B------:R-:W1:Y:S01]  /*00e0*/  LDCU UR4, c[0x0][0x388] ;  /* 0x00007100ff0477ac */ /* 0x000e620008000800 */
[----:B------:R-:W-:-:S04]  /*00f0*/  IMAD R8, R0, 0x800, R7 ;  /* 0x0000080000087824 */ /* 0x000fc800078e0207 */
[----:B-1----:R-:W-:-:S04]  /*0100*/  VIADD R8, R8, UR4 ;  /* 0x0000000408087c36 */ /* 0x002fc80008000000 */
[----:B0-----:R-:W-:-:S05]  /*0110*/  IMAD.WIDE R2, R8, 0x2, R2 ;  /* 0x0000000208027825 */ /* 0x001fca00078e0202 */
[----:B------:R0:W5:Y:S01]  /*0120*/  LDG.E.U16 R9, desc[UR6][R2.64] ;  /* 0x0000000602097981 */ /* 0x000162000c1e1500 */
[----:B------:R-:W-:-:S07]  /*0130*/  VIADD R13, R7, 0x100 ;  /* 0x00000100070d7836 */ /* 0x000fce0000000000 */
.L_x_55:
[----:B------:R-:W-:Y:S05]  /*0140*/  BSYNC.RECONVERGENT B1 ;  /* 0x0000000000017941 */ /* 0x000fea0003800200 */
.L_x_54:
[----:B------:R-:W-:Y:S01]  /*0150*/  ISETP.GE.AND P0, PT, R13, R6, PT ;  /* 0x000000060d00720c */ /* 0x000fe20003f06270 */
[----:B------:R-:W-:-:S12]  /*0160*/  BSSY.RECONVERGENT B1, `(.L_x_56) ;  /* 0x00000a7000017945 */ /* 0x000fd80003800200 */
[----:B------:R-:W-:Y:S05]  /*0170*/  @P0 BRA `(.L_x_57) ;  /* 0x0000000800940947 */ /* 0x000fea0003800000 */
[----:B0-----:R-:W-:Y:S01]  /*0180*/  LOP3.LUT R2, RZ, R13, RZ, 0x33, !PT ;  /* 0x0000000dff027212 */ /* 0x001fe200078e33ff */
[----:B------:R-:W0:Y:S01]  /*0190*/  LDC R15, c[0x0][0x388] ;  /* 0x0000e200ff0f7b82 */ /* 0x000e220000000800 */
[----:B------:R-:W-:Y:S03]  /*01a0*/  BSSY.RECONVERGENT B2, `(.L_x_58) ;  /* 0x0000052000027945 */ /* 0x000fe60003800200 */
[----:B------:R-:W-:-:S04]  /*01b0*/  IMAD.IADD R11, R2, 0x1, R11 ;  /* 0x00000001020b7824 */ /* 0x000fc800078e020b */
[----:B------:R-:W-:-:S05]  /*01c0*/  IMAD R12, R0, -0x800, R11 ;  /* 0xfffff800000c7824 */ /* 0x000fca00078e020b */
[C---:B------:R-:W-:Y:S02]  /*01d0*/  ISETP.GE.U32.AND P0, PT, R12.reuse, 0x700, PT ;  /* 0x000007000c00780c */ /* 0x040fe40003f06070 */
[----:B------:R-:W-:-:S04]  /*01e0*/  LEA.HI R12, R12, 0x1, RZ, 0x18 ;  /* 0x000000010c0c7811 */ /* 0x000fc800078fc0ff */
[----:B------:R-:W-:Y:S01]  /*01f0*/  LOP3.LUT R22, R12, 0x7, RZ, 0xc0, !PT ;  /* 0x000000070c167812 */ /* 0x000fe200078ec0ff */
[----:B0-----:R-:W-:-:S06]  /*0200*/  IMAD R10, R0, 0x800, R15 ;  /* 0x00000800000a7824 */ /* 0x001fcc00078e020f */
[----:B------:R-:W-:Y:S05]  /*0210*/  @!P0 BRA `(.L_x_59) ;  /* 0x0000000400288947 */ /* 0x000fea0003800000 */
[----:B------:R-:W0:Y:S01]  /*0220*/  LDC.64 R2, c[0x0][0x380] ;  /* 0x0000e000ff027b82 */ /* 0x000e220000000a00 */
[----:B------:R-:W-:Y:S01]  /*0230*/  LOP3.LUT R14, R12, 0x1fffff8, RZ, 0xc0, !PT ;  /* 0x01fffff80c0e7812 */ /* 0x000fe200078ec0ff */
[C---:B------:R-:W-:Y:S01]  /*0240*/  IMAD.IADD R15, R13.reuse, 0x1, R15 ;  /* 0x000000010d0f7824 */ /* 0x040fe200078e020f */
[----:B------:R-:W-:Y:S01]  /*0250*/  BSSY.RECONVERGENT B3, `(.L_x_60) ;  /* 0x0000045000037945 */ /* 0x000fe20003800200 */
[----:B------:R-:W-:Y:S02]  /*0260*/  VIADD R13, R13, 0x400 ;  /* 0x000004000d0d7836 */ /* 0x000fe40000000000 */
[----:B------:R-:W-:Y:S02]  /*0270*/  IMAD R15, R0, 0x800, R15 ;  /* 0x00000800000f7824 */ /* 0x000fe400078e020f */
[----:B------:R-:W-:Y:S01]  /*0280*/  IMAD.MOV R14, RZ, RZ, -R14 ;  /* 0x000000ffff0e7224 */ /* 0x000fe200078e0a0e */
[----:B0-----:R-:W-:-:S05]  /*0290*/  IADD3 R2, P0, PT, R2, 0x800, RZ ;  /* 0x0000080002027810 */ /* 0x001fca0007f1e0ff */
[----:B------:R-:W-:-:S08]  /*02a0*/  IMAD.X R3, RZ, RZ, R3, P0 ;  /* 0x000000ffff037224 */ /* 0x000fd000000e0603 */
.L_x_61:
[----:B------:R-:W-:-:S05]  /*02b0*/  IMAD.WIDE R4, R15, 0x2, R2 ;  /* 0x000000020f047825 */ /* 0x000fca00078e0202 */
[----:B------:R-:W2:Y:S04]  /*02c0*/  LDG.E.U16 R18, desc[UR6][R4.64+-0x800] ;  /* 0xfff8000604127981 */ /* 0x000ea8000c1e1500 */
[----:B------:R-:W3:Y:S04]  /*02d0*/  LDG.E.U16 R21, desc[UR6][R4.64+-0x600] ;  /* 0xfffa000604157981 */ /* 0x000ee8000c1e1500 */
[----:B------:R-:W4:Y:S04]  /*02e0*/  LDG.E.U16 R20, desc[UR6][R4.64+-0x400] ;  /* 0xfffc000604147981 */ /* 0x000f28000c1e1500 */
[----:B------:R-:W4:Y:S04]  /*02f0*/  LDG.E.U16 R23, desc[UR6][R4.64+-0x200] ;  /* 0xfffe000604177981 */ /* 0x000f28000c1e1500 */
[----:B------:R-:W4:Y:S04]  /*0300*/  LDG.E.U16 R24, desc[UR6][R4.64] ;  /* 0x0000000604187981 */ /* 0x000f28000c1e1500 */
[----:B------:R-:W4:Y:S04]  /*0310*/  LDG.E.U16 R17, desc[UR6][R4.64+0x200] ;  /* 0x0002000604117981 */ /* 0x000f28000c1e1500 */
[----:B------:R-:W4:Y:S01]  /*0320*/  LDG.E.U16 R16, desc[UR6][R4.64+0x400] ;  /* 0x0004000604107981 */ /* 0x000f22000c1e1500 */
[----:B------:R-:W-:Y:S01]  /*0330*/  IMAD.MOV.U32 R19, RZ, RZ, R15 ;  /* 0x000000ffff137224 */ /* 0x000fe200078e000f */
[----:B--2--5:R-:W-:-:S13]  /*0340*/  HSETP2.GT.AND P1, PT, R18.H0_H0, R9.H0_H0, PT ;  /* 0x2000000912007234 */ /* 0x024fda0003f24800 */
[----:B------:R-:W-:-:S13]  /*0350*/  @!P1 ISETP.GE.AND P0, PT, R15, R8, PT ;  /* 0x000000080f00920c */ /* 0x000fda0003f06270 */
[----:B------:R-:W-:-:S05]  /*0360*/  @!P1 HSETP2.EQ.AND P0, PT, R9.H0_H0, R18.H0_H0, !P0 ;  /* 0x2000001209009234 */ /* 0x000fca0004702800 */
[----:B------:R-:W-:Y:S02]  /*0370*/  @!P1 SEL R18, R18, R9, P0 ;  /* 0x0000000912129207 */ /* 0x000fe40000000000 */
[----:B------:R0:W2:Y:S01]  /*0380*/  LDG.E.U16 R9, desc[UR6][R4.64+0x600] ;  /* 0x0006000604097981 */ /* 0x0000a2000c1e1500 */
[C---:B------:R-:W-:Y:S01]  /*0390*/  @!P1 SEL R19, R15.reuse, R8, P0 ;  /* 0x000000080f139207 */ /* 0x040fe20000000000 */
[----:B------:R-:W-:Y:S01]  /*03a0*/  VIADD R8, R15, 0x100 ;  /* 0x000001000f087836 */ /* 0x000fe20000000000 */
[----:B---3--:R-:W-:Y:S01]  /*03b0*/  HSETP2.GT.AND P2, PT, R21.H0_H0, R18.H0_H0, PT ;  /* 0x2000001215007234 */ /* 0x008fe20003f44800 */
[----:B------:R-:W-:Y:S02]  /*03c0*/  VIADD R14, R14, 0x8 ;  /* 0x000000080e0e7836 */ /* 0x000fe40000000000 */
[----:B------:R-:W-:Y:S02]  /*03d0*/  VIADD R13, R13, 0x800 ;  /* 0x000008000d0d7836 */ /* 0x000fe40000000000 */
[----:B0-----:R-:W-:-:S02]  /*03e0*/  VIADD R4, R15, 0x300 ;  /* 0x000003000f047836 */ /* 0x001fc40000000000 */
[----:B------:R-:W-:-:S06]  /*03f0*/  VIADD R5, R15, 0x400 ;  /* 0x000004000f057836 */ /* 0x000fcc0000000000 */
[----:B------:R-:W-:-:S13]  /*0400*/  @!P2 ISETP.GE.AND P0, PT, R8, R19, PT ;  /* 0x000000130800a20c */ /* 0x000fda0003f06270 */
[----:B------:R-:W-:-:S05]  /*0410*/  @!P2 HSETP2.EQ.AND P0, PT, R18.H0_H0, R21.H0_H0, !P0 ;  /* 0x200000151200a234 */ /* 0x000fca0004702800 */
[----:B------:R-:W-:Y:S02]  /*0420*/  @!P2 SEL R21, R21, R18, P0 ;  /* 0x000000121515a207 */ /* 0x000fe40000000000 */
[----:B------:R-:W-:Y:S01]  /*0430*/  @!P2 SEL R8, R8, R19, P0 ;  /* 0x000000130808a207 */ /* 0x000fe20000000000 */
[----:B------:R-:W-:Y:S02]  /*0440*/  VIADD R19, R15, 0x200 ;  /* 0x000002000f137836 */ /* 0x000fe40000000000 */
[----:B----4-:R-:W-:-:S13]  /*0450*/  HSETP2.GT.AND P1, PT, R20.H0_H0, R21.H0_H0, PT ;  /* 0x2000001514007234 */ /* 0x010fda0003f24800 */
[----:B------:R-:W-:-:S13]  /*0460*/  @!P1 ISETP.GE.AND P0, PT, R19, R8, PT ;  /* 0x000000081300920c */ /* 0x000fda0003f06270 */
[----:B------:R-:W-:-:S05]  /*0470*/  @!P1 HSETP2.EQ.AND P0, PT, R21.H0_H0, R20.H0_H0, !P0 ;  /* 0x2000001415009234 */ /* 0x000fca0004702800 */
[----:B------:R-:W-:Y:S02]  /*0480*/  @!P1 SEL R20, R20, R21, P0 ;  /* 0x0000001514149207 */ /* 0x000fe40000000000 */
[----:B------:R-:W-:Y:S01]  /*0490*/  @!P1 SEL R19, R19, R8, P0 ;  /* 0x0000000813139207 */ /* 0x000fe20000000000 */
[----:B------:R-:W-:Y:S02]  /*04a0*/  VIADD R8, R15, 0x700 ;  /* 0x000007000f087836 */ /* 0x000fe40000000000 */
[----:B------:R-:W-:-:S13]  /*04b0*/  HSETP2.GT.AND P2, PT, R23.H0_H0, R20.H0_H0, PT ;  /* 0x2000001417007234 */ /* 0x000fda0003f44800 */
[----:B------:R-:W-:-:S13]  /*04c0*/  @!P2 ISETP.GE.AND P0, PT, R4, R19, PT ;  /* 0x000000130400a20c */ /* 0x000fda0003f06270 */
[----:B------:R-:W-:-:S05]  /*04d0*/  @!P2 HSETP2.EQ.AND P0, PT, R20.H0_H0, R23.H0_H0, !P0 ;  /* 0x200000171400a234 */ /* 0x000fca0004702800 */
[----:B------:R-:W-:Y:S02]  /*04e0*/  @!P2 SEL R23, R23, R20, P0 ;  /* 0x000000141717a207 */ /* 0x000fe40000000000 */
[----:B------:R-:W-:-:S03]  /*04f0*/  @!P2 SEL R4, R4, R19, P0 ;  /* 0x000000130404a207 */ /* 0x000fc60000000000 */
[----:B------:R-:W-:-:S13]  /*0500*/  HSETP2.GT.AND P1, PT, R24.H0_H0, R23.H0_H0, PT ;  /* 0x2000001718007234 */ /* 0x000fda0003f24800 */
        /* <DEDUP_REMOVED lines=9> */
[----:B------:R-:W-:Y:S01]  /*05a0*/  @!P2 SEL R4, R4, R5, P0 ;  /* 0x000000050404a207 */ /* 0x000fe20000000000 */
[C---:B------:R-:W-:Y:S02]  /*05b0*/  VIADD R5, R15.reuse, 0x600 ;  /* 0x000006000f057836 */ /* 0x040fe40000000000 */
[----:B------:R-:W-:Y:S01]  /*05c0*/  HSETP2.GT.AND P1, PT, R16.H0_H0, R17.H0_H0, PT ;  /* 0x2000001110007234 */ /* 0x000fe20003f24800 */
[----:B------:R-:W-:-:S12]  /*05d0*/  VIADD R15, R15, 0x800 ;  /* 0x000008000f0f7836 */ /* 0x000fd80000000000 */
[----:B------:R-:W-:-:S13]  /*05e0*/  @!P1 ISETP.GE.AND P0, PT, R5, R4, PT ;  /* 0x000000040500920c */ /* 0x000fda0003f06270 */
[----:B------:R-:W-:-:S05]  /*05f0*/  @!P1 HSETP2.EQ.AND P0, PT, R17.H0_H0, R16.H0_H0, !P0 ;  /* 0x2000001011009234 */ /* 0x000fca0004702800 */
[----:B------:R-:W-:Y:S02]  /*0600*/  @!P1 SEL R16, R16, R17, P0 ;  /* 0x0000001110109207 */ /* 0x000fe40000000000 */
[----:B------:R-:W-:Y:S02]  /*0610*/  @!P1 SEL R5, R5, R4, P0 ;  /* 0x0000000405059207 */ /* 0x000fe40000000000 */
[----:B------:R-:W-:Y:S02]  /*0620*/  ISETP.NE.AND P1, PT, R14, RZ, PT ;  /* 0x000000ff0e00720c */ /* 0x000fe40003f25270 */
[----:B--2---:R-:W-:-:S13]  /*0630*/  HSETP2.GT.AND P2, PT, R9.H0_H0, R16.H0_H0, PT ;  /* 0x2000001009007234 */ /* 0x004fda0003f44800 */
[----:B------:R-:W-:-:S13]  /*0640*/  @!P2 ISETP.GE.AND P0, PT, R8, R5, PT ;  /* 0x000000050800a20c */ /* 0x000fda0003f06270 */
[----:B------:R-:W-:-:S05]  /*0650*/  @!P2 HSETP2.EQ.AND P0, PT, R16.H0_H0, R9.H0_H0, !P0 ;  /* 0x200000091000a234 */ /* 0x000fca0004702800 */
[----:B------:R-:W-:Y:S02]  /*0660*/  @!P2 SEL R16, R9, R16, P0 ;  /* 0x000000100910a207 */ /* 0x000fe40000000000 */
[----:B------:R-:W-:Y:S02]  /*0670*/  @!P2 SEL R8, R8, R5, P0 ;  /* 0x000000050808a207 */ /* 0x000fe40000000000 */
[----:B------:R-:W-:Y:S01]  /*0680*/  @!P2 PRMT R9, R16, 0x7610, R9 ;  /* 0x000076101009a816 */ /* 0x000fe20000000009 */
[----:B------:R-:W-:Y:S06]  /*0690*/  @P1 BRA `(.L_x_61) ;  /* 0xfffffffc00041947 */ /* 0x000fec000383ffff */
[----:B------:R-:W-:Y:S05]  /*06a0*/  BSYNC.RECONVERGENT B3 ;  /* 0x0000000000037941 */ /* 0x000fea0003800200 */
.L_x_60:
[----:B------:R-:W-:-:S07]  /*06b0*/  VIADD R13, R13, 0xfffffc00 ;  /* 0xfffffc000d0d7836 */ /* 0x000fce0000000000 */
.L_x_59:
[----:B------:R-:W-:Y:S05]  /*06c0*/  BSYNC.RECONVERGENT B2 ;  /* 0x0000000000027941 */ /* 0x000fea0003800200 */
.L_x_58:
[----:B------:R-:W-:-:S13]  /*06d0*/  ISETP.NE.AND P0, PT, R22, RZ, PT ;  /* 0x000000ff1600720c */ /* 0x000fda0003f05270 */
[----:B------:R-:W-:Y:S05]  /*06e0*/  @!P0 BRA `(.L_x_57) ;  /* 0x0000000400388947 */ /* 0x000fea0003800000 */
[----:B------:R-:W-:Y:S01]  /*06f0*/  ISETP.GE.U32.AND P0, PT, R22, 0x4, PT ;  /* 0x000000041600780c */ /* 0x000fe20003f06070 */
[----:B------:R-:W-:Y:S01]  /*0700*/  BSSY.RECONVERGENT B2, `(.L_x_62) ;  /* 0x0000024000027945 */ /* 0x000fe20003800200 */
[----:B------:R-:W-:-:S11]  /*0710*/  LOP3.LUT P1, R16, R12, 0x3, RZ, 0xc0, !PT ;  /* 0x000000030c107812 */ /* 0x000fd6000782c0ff */
[----:B------:R-:W-:Y:S05]  /*0720*/  @!P0 BRA `(.L_x_63) ;  /* 0x0000000000848947 */ /* 0x000fea0003800000 */
[----:B------:R-:W0:Y:S01]  /*0730*/  LDC.64 R2, c[0x0][0x380] ;  /* 0x0000e000ff027b82 */ /* 0x000e220000000a00 */
[----:B------:R-:W-:-:S04]  /*0740*/  IMAD.IADD R17, R13, 0x1, R10 ;  /* 0x000000010d117824 */ /* 0x000fc800078e020a */
[----:B0-----:R-:W-:-:S05]  /*0750*/  IMAD.WIDE R2, R17, 0x2, R2 ;  /* 0x0000000211027825 */ /* 0x001fca00078e0202 */
[----:B------:R-:W2:Y:S04]  /*0760*/  LDG.E.U16 R4, desc[UR6][R2.64] ;  /* 0x0000000602047981 */ /* 0x000ea8000c1e1500 */
[----:B------:R-:W3:Y:S04]  /*0770*/  LDG.E.U16 R15, desc[UR6][R2.64+0x200] ;  /* 0x00020006020f7981 */ /* 0x000ee8000c1e1500 */
[----:B------:R-:W4:Y:S01]  /*0780*/  LDG.E.U16 R14, desc[UR6][R2.64+0x400] ;  /* 0x00040006020e7981 */ /* 0x000f22000c1e1500 */
[----:B------:R-:W-:Y:S02]  /*0790*/  IMAD.MOV.U32 R5, RZ, RZ, R17 ;  /* 0x000000ffff057224 */ /* 0x000fe400078e0011 */
[----:B------:R-:W-:Y:S01]  /*07a0*/  VIADD R12, R17, 0x100 ;  /* 0x00000100110c7836 */ /* 0x000fe20000000000 */
[----:B--2--5:R-:W-:-:S13]  /*07b0*/  HSETP2.GT.AND P2, PT, R4.H0_H0, R9.H0_H0, PT ;  /* 0x2000000904007234 */ /* 0x024fda0003f44800 */
[----:B------:R-:W-:-:S13]  /*07c0*/  @!P2 ISETP.GE.AND P0, PT, R17, R8, PT ;  /* 0x000000081100a20c */ /* 0x000fda0003f06270 */
[----:B------:R-:W-:-:S05]  /*07d0*/  @!P2 HSETP2.EQ.AND P0, PT, R9.H0_H0, R4.H0_H0, !P0 ;  /* 0x200000040900a234 */ /* 0x000fca0004702800 */
[----:B------:R-:W-:Y:S02]  /*07e0*/  @!P2 SEL R4, R4, R9, P0 ;  /* 0x000000090404a207 */ /* 0x000fe40000000000 */
[----:B------:R-:W2:Y:S01]  /*07f0*/  LDG.E.U16 R9, desc[UR6][R2.64+0x600] ;  /* 0x0006000602097981 */ /* 0x000ea2000c1e1500 */
[C---:B------:R-:W-:Y:S01]  /*0800*/  @!P2 SEL R5, R17.reuse, R8, P0 ;  /* 0x000000081105a207 */ /* 0x040fe20000000000 */
[----:B------:R-:W-:Y:S01]  /*0810*/  VIADD R8, R17, 0x300 ;  /* 0x0000030011087836 */ /* 0x000fe20000000000 */
[----:B---3--:R-:W-:Y:S01]  /*0820*/  HSETP2.GT.AND P3, PT, R15.H0_H0, R4.H0_H0, PT ;  /* 0x200000040f007234 */ /* 0x008fe20003f64800 */
[----:B------:R-:W-:-:S12]  /*0830*/  VIADD R13, R13, 0x400 ;  /* 0x000004000d0d7836 */ /* 0x000fd80000000000 */
        /* <DEDUP_REMOVED lines=9> */
[----:B------:R-:W-:-:S03]  /*08d0*/  @!P2 SEL R5, R5, R12, P0 ;  /* 0x0000000c0505a207 */ /* 0x000fc60000000000 */
[----:B--2---:R-:W-:-:S13]  /*08e0*/  HSETP2.GT.AND P3, PT, R9.H0_H0, R14.H0_H0, PT ;  /* 0x2000000e09007234 */ /* 0x004fda0003f64800 */
[----:B------:R-:W-:-:S13]  /*08f0*/  @!P3 ISETP.GE.AND P0, PT, R8, R5, PT ;  /* 0x000000050800b20c */ /* 0x000fda0003f06270 */
[----:B------:R-:W-:-:S05]  /*0900*/  @!P3 HSETP2.EQ.AND P0, PT, R14.H0_H0, R9.H0_H0, !P0 ;  /* 0x200000090e00b234 */ /* 0x000fca0004702800 */
[----:B------:R-:W-:Y:S02]  /*0910*/  @!P3 SEL R14, R9, R14, P0 ;  /* 0x0000000e090eb207 */ /* 0x000fe40000000000 */
[----:B------:R-:W-:Y:S02]  /*0920*/  @!P3 SEL R8, R8, R5, P0 ;  /* 0x000000050808b207 */ /* 0x000fe40000000000 */
[----:B------:R-:W-:-:S07]  /*0930*/  @!P3 PRMT R9, R14, 0x7610, R9 ;  /* 0x000076100e09b816 */ /* 0x000fce0000000009 */
.L_x_63:
[----:B------:R-:W-:Y:S05]  /*0940*/  BSYNC.RECONVERGENT B2 ;  /* 0x0000000000027941 */ /* 0x000fea0003800200 */
.L_x_62:
[----:B------:R-:W-:Y:S05]  /*0950*/  @!P1 BRA `(.L_x_57) ;  /* 0x00000000009c9947 */ /* 0x000fea0003800000 */
[----:B------:R-:W-:Y:S01]  /*0960*/  ISETP.NE.AND P0, PT, R16, 0x1, PT ;  /* 0x000000011000780c */ /* 0x000fe20003f05270 */
[----:B------:R-:W-:Y:S01]  /*0970*/  BSSY.RECONVERGENT B2, `(.L_x_64) ;  /* 0x000001a000027945 */ /* 0x000fe20003800200 */
[----:B------:R-:W-:Y:S01]  /*0980*/  LOP3.LUT P1, RZ, R11, 0x100, RZ, 0xc0, !PT ;  /* 0x000001000bff7812 */ /* 0x000fe2000782c0ff */
[----:B------:R-:W-:Y:S01]  /*0990*/  IMAD.MOV.U32 R5, RZ, RZ, R8 ;  /* 0x000000ffff057224 */ /* 0x000fe200078e0008 */
[----:B-----5:R-:W-:-:S09]  /*09a0*/  PRMT R4, R9, 0x7610, R4 ;  /* 0x0000761009047816 */ /* 0x020fd20000000004 */
[----:B------:R-:W-:Y:S05]  /*09b0*/  @!P0 BRA `(.L_x_65) ;  /* 0x0000000000548947 */ /* 0x000fea0003800000 */
[----:B------:R-:W0:Y:S01]  /*09c0*/  LDC.64 R2, c[0x0][0x380] ;  /* 0x0000e000ff027b82 */ /* 0x000e220000000a00 */
[----:B------:R-:W-:-:S04]  /*09d0*/  IMAD.IADD R11, R13, 0x1, R10 ;  /* 0x000000010d0b7824 */ /* 0x000fc800078e020a */
[----:B0-----:R-:W-:-:S05]  /*09e0*/  IMAD.WIDE R2, R11, 0x2, R2 ;  /* 0x000000020b027825 */ /* 0x001fca00078e0202 */
[----:B------:R-:W2:Y:S02]  /*09f0*/  LDG.E.U16 R4, desc[UR6][R2.64] ;  /* 0x0000000602047981 */ /* 0x000ea4000c1e1500 */
[----:B--2---:R-:W-:-:S13]  /*0a00*/  HSETP2.GT.AND P2, PT, R4.H0_H0, R9.H0_H0, PT ;  /* 0x2000000904007234 */ /* 0x004fda0003f44800 */
[----:B------:R-:W-:-:S13]  /*0a10*/  @!P2 ISETP.GE.AND P0, PT, R11, R8, PT ;  /* 0x000000080b00a20c */ /* 0x000fda0003f06270 */
[----:B------:R-:W-:-:S05]  /*0a20*/  @!P2 HSETP2.EQ.AND P0, PT, R9.H0_H0, R4.H0_H0, !P0 ;  /* 0x200000040900a234 */ /* 0x000fca0004702800 */
[----:B------:R-:W-:Y:S02]  /*0a30*/  @!P2 SEL R4, R4, R9, P0 ;  /* 0x000000090404a207 */ /* 0x000fe40000000000 */
[----:B------:R-:W2:Y:S01]  /*0a40*/  LDG.E.U16 R9, desc[UR6][R2.64+0x200] ;  /* 0x0002000602097981 */ /* 0x000ea2000c1e1500 */
[----:B------:R-:W-:Y:S01]  /*0a50*/  IMAD.MOV.U32 R5, RZ, RZ, R11 ;  /* 0x000000ffff057224 */ /* 0x000fe200078e000b */
[C---:B------:R-:W-:Y:S01]  /*0a60*/  @!P2 SEL R5, R11.reuse, R8, P0 ;  /* 0x000000080b05a207 */ /* 0x040fe20000000000 */
[----:B------:R-:W-:Y:S02]  /*0a70*/  VIADD R8, R11, 0x100 ;  /* 0x000001000b087836 */ /* 0x000fe40000000000 */
[----:B------:R-:W-:Y:S01]  /*0a80*/  VIADD R13, R13, 0x200 ;  /* 0x000002000d0d7836 */ /* 0x000fe20000000000 */
[----:B--2---:R-:W-:-:S13]  /*0a90*/  HSETP2.GT.AND P3, PT, R9.H0_H0, R4.H0_H0, PT ;  /* 0x2000000409007234 */ /* 0x004fda0003f64800 */
[----:B------:R-:W-:-:S13]  /*0aa0*/  @!P3 ISETP.GE.AND P0, PT, R8, R5, PT ;  /* 0x000000050800b20c */ /* 0x000fda0003f06270 */
[----:B------:R-:W-:-:S05]  /*0ab0*/  @!P3 HSETP2.EQ.AND P0, PT, R4.H0_H0, R9.H0_H0, !P0 ;  /* 0x200000090400b234 */ /* 0x000fca0004702800 */
[----:B------:R-:W-:Y:S02]  /*0ac0*/  @!P3 SEL R4, R9, R4, P0 ;  /* 0x000000040904b207 */ /* 0x000fe40000000000 */
[----:B------:R-:W-:Y:S02]  /*0ad0*/  @!P3 SEL R8, R8, R5, P0 ;  /* 0x000000050808b207 */ /* 0x000fe40000000000 */
[----:B------:R-:W-:-:S03]  /*0ae0*/  @!P3 PRMT R9, R4, 0x7610, R9 ;  /* 0x000076100409b816 */ /* 0x000fc60000000009 */
[----:B------:R-:W-:Y:S01]  /*0af0*/  IMAD.MOV.U32 R5, RZ, RZ, R8 ;  /* 0x000000ffff057224 */ /* 0x000fe200078e0008 */
[----:B------:R-:W-:-:S07]  /*0b00*/  PRMT R4, R9, 0x7610, R4 ;  /* 0x0000761009047816 */ /* 0x000fce0000000004 */
.L_x_65:
[----:B------:R-:W-:Y:S05]  /*0b10*/  BSYNC.RECONVERGENT B2 ;  /* 0x0000000000027941 */ /* 0x000fea0003800200 */
.L_x_64:
[----:B------:R-:W-:Y:S05]  /*0b20*/  @P1 BRA `(.L_x_57) ;  /* 0x0000000000281947 */ /* 0x000fea0003800000 */
        /* <DEDUP_REMOVED lines=8> */
[----:B------:R-:W-:Y:S02]  /*0bb0*/  @!P1 SEL R8, R8, R5, P0 ;  /* 0x0000000508089207 */ /* 0x000fe40000000000 */
[----:B------:R-:W-:-:S07]  /*0bc0*/  @!P1 PRMT R9, R4, 0x7610, R9 ;  /* 0x0000761004099816 */ /* 0x000fce0000000009 */
.L_x_57:
[----:B------:R-:W-:Y:S05]  /*0bd0*/  BSYNC.RECONVERGENT B1 ;  /* 0x0000000000017941 */ /* 0x000fea0003800200 */
.L_x_56:
[----:B------:R-:W-:-:S13]  /*0be0*/  ISETP.GE.AND P0, PT, R6, 0x100, PT ;  /* 0x000001000600780c */ /* 0x000fda0003f06270 */
[----:B------:R-:W-:Y:S05]  /*0bf0*/  @!P0 BRA `(.L_x_66) ;  /* 0x0000000800648947 */ /* 0x000fea0003800000 */
[----:B------:R-:W1:Y:S01]  /*0c00*/  S2R R10, SR_LANEID ;  /* 0x00000000000a7919 */ /* 0x000e620000000000 */
[C---:B-----5:R-:W-:Y:S01]  /*0c10*/  PRMT R4, R9.reuse, 0x7610, R4 ;  /* 0x0000761009047816 */ /* 0x060fe20000000004 */
[----:B------:R-:W-:Y:S01]  /*0c20*/  BSSY.RECONVERGENT B1, `(.L_x_67) ;  /* 0x0000012000017945 */ /* 0x000fe20003800200 */
[----:B0-----:R-:W-:Y:S01]  /*0c30*/  PRMT R2, R9, 0x7610, R2 ;  /* 0x0000761009027816 */ /* 0x001fe20000000002 */
[----:B------:R0:W2:Y:S01]  /*0c40*/  SHFL.DOWN PT, R5, R8, 0x1, 0x1f ;  /* 0x08201f0008057f89 */ /* 0x0000a200000e0000 */
[----:B------:R-:W-:-:S03]  /*0c50*/  IMAD.MOV.U32 R3, RZ, RZ, R8 ;  /* 0x000000ffff037224 */ /* 0x000fc600078e0008 */
[----:B------:R-:W3:Y:S01]  /*0c60*/  SHFL.DOWN PT, R4, R4, 0x1, 0x1f ;  /* 0x08201f0004047f89 */ /* 0x000ee200000e0000 */
[C---:B-1----:R-:W-:Y:S02]  /*0c70*/  ISETP.GT.AND P0, PT, R10.reuse, 0x1e, PT ;  /* 0x0000001e0a00780c */ /* 0x042fe40003f04270 */
[C---:B------:R-:W-:Y:S02]  /*0c80*/  ISETP.GT.AND P4, PT, R10.reuse, 0x1d, PT ;  /* 0x0000001d0a00780c */ /* 0x040fe40003f84270 */
[C---:B------:R-:W-:Y:S02]  /*0c90*/  ISETP.GT.AND P2, PT, R10.reuse, 0x1b, PT ;  /* 0x0000001b0a00780c */ /* 0x040fe40003f44270 */
[----:B------:R-:W-:-:S07]  /*0ca0*/  ISETP.GT.AND P1, PT, R10, 0x17, PT ;  /* 0x000000170a00780c */ /* 0x000fce0003f24270 */
[----:B0-23--:R-:W-:Y:S06]  /*0cb0*/  @P0 BRA `(.L_x_68) ;  /* 0x0000000000200947 */ /* 0x00dfec0003800000 */
        /* <DEDUP_REMOVED lines=8> */
.L_x_68:
[----:B------:R-:W-:Y:S05]  /*0d40*/  BSYNC.RECONVERGENT B1 ;  /* 0x0000000000017941 */ /* 0x000fea0003800200 */
.L_x_67:
[C---:B------:R-:W-:Y:S01]  /*0d50*/  PRMT R4, R2.reuse, 0x7610, R0 ;  /* 0x0000761002047816 */ /* 0x040fe20000000000 */
[----:B------:R0:W1:Y:S01]  /*0d60*/  SHFL.DOWN PT, R8, R3, 0x2, 0x1f ;  /* 0x08401f0003087f89 */ /* 0x00006200000e0000 */
[----:B------:R-:W-:Y:S01]  /*0d70*/  BSSY.RECONVERGENT B1, `(.L_x_69) ;  /* 0x000000d000017945 */ /* 0x000fe20003800200 */
[----:B------:R-:W-:Y:S01]  /*0d80*/  PRMT R5, R2, 0x7610, R5 ;  /* 0x0000761002057816 */ /* 0x000fe20000000005 */
[----:B------:R-:W-:Y:S01]  /*0d90*/  IMAD.MOV.U32 R6, RZ, RZ, R3 ;  /* 0x000000ffff067224 */ /* 0x000fe200078e0003 */
[----:B------:R0:W2:Y:S01]  /*0da0*/  SHFL.DOWN PT, R9, R4, 0x2, 0x1f ;  /* 0x08401f0004097f89 */ /* 0x0000a200000e0000 */
        /* <DEDUP_REMOVED lines=9> */
.L_x_70:
[----:B------:R-:W-:Y:S05]  /*0e40*/  BSYNC.RECONVERGENT B1 ;  /* 0x0000000000017941 */ /* 0x000fea0003800200 */
.L_x_69:
[C---:B------:R-:W-:Y:S01]  /*0e50*/  PRMT R2, R5.reuse, 0x7610, R2 ;  /* 0x0000761005027816 */ /* 0x040fe20000000002 */
[----:B0-----:R0:W3:Y:S01]  /*0e60*/  SHFL.DOWN PT, R3, R6, 0x4, 0x1f ;  /* 0x08801f0006037f89 */ /* 0x0010e200000e0000 */
[----:B------:R-:W-:Y:S01]  /*0e70*/  BSSY.RECONVERGENT B1, `(.L_x_71) ;  /* 0x000000d000017945 */ /* 0x000fe20003800200 */
[----:B------:R-:W-:Y:S01]  /*0e80*/  PRMT R4, R5, 0x7610, R4 ;  /* 0x0000761005047816 */ /* 0x000fe20000000004 */
[----:B-1----:R-:W-:Y:S02]  /*0e90*/  IMAD.MOV.U32 R8, RZ, RZ, R6 ;  /* 0x000000ffff087224 */ /* 0x002fe400078e0006 */
[----:B------:R-:W1:Y:S01]  /*0ea0*/  SHFL.DOWN PT, R2, R2, 0x4, 0x1f ;  /* 0x08801f0002027f89 */ /* 0x000e6200000e0000 */
[----:B------:R-:W-:Y:S05]  /*0eb0*/  @P2 BRA `(.L_x_72) ;  /* 0x0000000000202947 */ /* 0x000fea0003800000 */
[----:B-1----:R-:W-:Y:S01]  /*0ec0*/  HSETP2.GT.AND P2, PT, R2.H0_H0, R5.H0_H0, PT ;  /* 0x2000000502007234 */ /* 0x002fe20003f44800 */
[----:B---3--:R-:W-:Y:S01]  /*0ed0*/  IMAD.MOV.U32 R8, RZ, RZ, R3 ;  /* 0x000000ffff087224 */ /* 0x008fe200078e0003 */
[----:B------:R-:W-:-:S11]  /*0ee0*/  PRMT R4, R2, 0x7610, R4 ;  /* 0x0000761002047816 */ /* 0x000fd60000000004 */
[----:B------:R-:W-:-:S13]  /*0ef0*/  @!P2 ISETP.GE.AND P0, PT, R3, R6, PT ;  /* 0x000000060300a20c */ /* 0x000fda0003f06270 */
[----:B------:R-:W-:-:S05]  /*0f00*/  @!P2 HSETP2.EQ.AND P0, PT, R5.H0_H0, R2.H0_H0, !P0 ;  /* 0x200000020500a234 */ /* 0x000fca0004702800 */
[----:B------:R-:W-:Y:S02]  /*0f10*/  @!P2 SEL R5, R2, R5, P0 ;  /* 0x000000050205a207 */ /* 0x000fe40000000000 */
[----:B------:R-:W-:Y:S02]  /*0f20*/  @!P2 SEL R8, R3, R6, P0 ;  /* 0x000000060308a207 */ /* 0x000fe40000000000 */
[----:B------:R-:W-:-:S07]  /*0f30*/  @!P2 PRMT R4, R5, 0x7610, R4 ;  /* 0x000076100504a816 */ /* 0x000fce0000000004 */
.L_x_72:
[----:B------:R-:W-:Y:S05]  /*0f40*/  BSYNC.RECONVERGENT B1 ;  /* 0x0000000000017941 */ /* 0x000fea0003800200 */
.L_x_71:
[C---:B------:R-:W-:Y:S01]  /*0f50*/  PRMT R5, R4.reuse, 0x7610, R0 ;  /* 0x0000761004057816 */ /* 0x040fe20000000000 */
[----:B--2---:R2:W4:Y:S01]  /*0f60*/  SHFL.DOWN PT, R9, R8, 0x8, 0x1f ;  /* 0x09001f0008097f89 */ /* 0x00452200000e0000 */
[----:B------:R-:W-:Y:S01]  /*0f70*/  BSSY.RECONVERGENT B1, `(.L_x_73) ;  /* 0x000000d000017945 */ /* 0x000fe20003800200 */
[----:B---3--:R-:W-:Y:S01]  /*0f80*/  PRMT R3, R4, 0x7610, R3 ;  /* 0x0000761004037816 */ /* 0x008fe20000000003 */
[----:B-1----:R-:W-:Y:S02]  /*0f90*/  IMAD.MOV.U32 R2, RZ, RZ, R8 ;  /* 0x000000ffff027224 */ /* 0x002fe400078e0008 */
[----:B------:R-:W1:Y:S01]  /*0fa0*/  SHFL.DOWN PT, R5, R5, 0x8, 0x1f ;  /* 0x09001f0005057f89 */ /* 0x000e6200000e0000 */
        /* <DEDUP_REMOVED lines=9> */
.L_x_74:
[----:B------:R-:W-:Y:S05]  /*1040*/  BSYNC.RECONVERGENT B1 ;  /* 0x0000000000017941 */ /* 0x000fea0003800200 */
.L_x_73:
[----:B------:R-:W-:Y:S01]  /*1050*/  PRMT R4, R3, 0x7610, R1 ;  /* 0x0000761003047816 */ /* 0x000fe20000000001 */
[----:B-1----:R-:W-:Y:S01]  /*1060*/  SHFL.DOWN PT, R5, R2, 0x10, 0x1f ;  /* 0x0a001f0002057f89 */ /* 0x002fe200000e0000 */
[----:B------:R-:W-:Y:S01]  /*1070*/  ISETP.GT.AND P0, PT, R10, 0xf, PT ;  /* 0x0000000f0a00780c */ /* 0x000fe20003f04270 */
[----:B------:R-:W-:Y:S03]  /*1080*/  BSSY.RECONVERGENT B1, `(.L_x_75) ;  /* 0x0000015000017945 */ /* 0x000fe60003800200 */
[----:B------:R-:W0:Y:S02]  /*1090*/  SHFL.DOWN PT, R4, R4, 0x10, 0x1f ;  /* 0x0a001f0004047f89 */ /* 0x000e2400000e0000 */
[----:B0-----:R-:W-:-:S07]  /*10a0*/  PRMT R6, R4, 0x7610, R6 ;  /* 0x0000761004067816 */ /* 0x001fce0000000006 */
[----:B------:R-:W-:Y:S05]  /*10b0*/  @P0 BRA `(.L_x_76) ;  /* 0x0000000000440947 */ /* 0x000fea0003800000 */
[----:B------:R-:W-:Y:S02]  /*10c0*/  ISETP.NE.AND P2, PT, R10, RZ, PT ;  /* 0x000000ff0a00720c */ /* 0x000fe40003f45270 */
[----:B------:R-:W-:-:S11]  /*10d0*/  HSETP2.GT.AND P1, PT, R6.H0_H0, R3.H0_H0, PT ;  /* 0x2000000306007234 */ /* 0x000fd60003f24800 */
[----:B----4-:R-:W0:Y:S01]  /*10e0*/  @!P2 S2R R9, SR_CgaCtaId ;  /* 0x000000000009a919 */ /* 0x010e220000008800 */
[----:B--2---:R-:W-:Y:S02]  /*10f0*/  @!P2 MOV R8, 0x400 ;  /* 0x000004000008a802 */ /* 0x004fe40000000f00 */
        /* <DEDUP_REMOVED lines=13> */
.L_x_76:
[----:B------:R-:W-:Y:S05]  /*11d0*/  BSYNC.RECONVERGENT B1 ;  /* 0x0000000000017941 */ /* 0x000fea0003800200 */
.L_x_75:
        /* <DEDUP_REMOVED lines=9> */
[----:B------:R-:W5:Y:S04]  /*1270*/  LDS R6, [UR4+0x18] ;  /* 0x00001804ff067984 */ /* 0x000f680008000800 */
[----:B--2---:R-:W2:Y:S04]  /*1280*/  LDS.U16 R8, [UR4+0x24] ;  /* 0x00002404ff087984 */ /* 0x004ea80008000400 */
[----:B----4-:R-:W-:Y:S01]  /*1290*/  LDS.U16 R9, [UR4+0x2c] ;  /* 0x00002c04ff097984 */ /* 0x010fe20008000400 */
[----:B0-----:R-:W-:-:S13]  /*12a0*/  HSETP2.GT.AND P1, PT, R4.H0_H0, R3.H0_H0, PT ;  /* 0x2000000304007234 */ /* 0x001fda0003f24800 */
[----:B-1----:R-:W-:-:S13]  /*12b0*/  @!P1 ISETP.GE.AND P0, PT, R5, R2, PT ;  /* 0x000000020500920c */ /* 0x002fda0003f06270 */
[----:B------:R-:W-:-:S05]  /*12c0*/  @!P1 HSETP2.EQ.AND P0, PT, R3.H0_H0, R4.H0_H0, !P0 ;  /* 0x2000000403009234 */ /* 0x000fca0004702800 */
[----:B------:R-:W-:Y:S02]  /*12d0*/  @!P1 SEL R4, R4, R3, P0 ;  /* 0x0000000304049207 */ /* 0x000fe40000000000 */
[----:B------:R-:W-:Y:S01]  /*12e0*/  @!P1 SEL R5, R5, R2, P0 ;  /* 0x0000000205059207 */ /* 0x000fe20000000000 */
[----:B------:R-:W0:Y:S02]  /*12f0*/  LDS R3, [UR4+0x20] ;  /* 0x00002004ff037984 */ /* 0x000e240008000800 */
[----:B---3--:R-:W-:Y:S02]  /*1300*/  HSETP2.GT.AND P2, PT, R7.H0_H0, R4.H0_H0, PT ;  /* 0x2000000407007234 */ /* 0x008fe40003f44800 */
[----:B------:R-:W1:Y:S11]  /*1310*/  LDS R2, [UR4+0x28] ;  /* 0x00002804ff027984 */ /* 0x000e760008000800 */
[----:B-----5:R-:W-:-:S13]  /*1320*/  @!P2 ISETP.GE.AND P0, PT, R6, R5, PT ;  /* 0x000000050600a20c */ /* 0x020fda0003f06270 */
[----:B------:R-:W-:-:S05]  /*1330*/  @!P2 HSETP2.EQ.AND P0, PT, R4.H0_H0, R7.H0_H0, !P0 ;  /* 0x200000070400a234 */ /* 0x000fca0004702800 */
[----:B------:R-:W-:Y:S02]  /*1340*/  @!P2 SEL R7, R7, R4, P0 ;  /* 0x000000040707a207 */ /* 0x000fe40000000000 */
[----:B------:R-:W-:Y:S01]  /*1350*/  @!P2 SEL R6, R6, R5, P0 ;  /* 0x000000050606a207 */ /* 0x000fe20000000000 */
[----:B------:R-:W3:Y:S02]  /*1360*/  LDS.U16 R4, [UR4+0x34] ;  /* 0x00003404ff047984 */ /* 0x000ee40008000400 */
[----:B--2---:R-:W-:Y:S02]  /*1370*/  HSETP2.GT.AND P1, PT, R8.H0_H0, R7.H0_H0, PT ;  /* 0x2000000708007234 */ /* 0x004fe40003f24800 */
[----:B------:R-:W2:Y:S11]  /*1380*/  LDS R5, [UR4+0x30] ;  /* 0x00003004ff057984 */ /* 0x000eb60008000800 */
[----:B0-----:R-:W-:-:S13]  /*1390*/  @!P1 ISETP.GE.AND P0, PT, R3, R6, PT ;  /* 0x000000060300920c */ /* 0x001fda0003f06270 */
[----:B------:R-:W-:-:S05]  /*13a0*/  @!P1 HSETP2.EQ.AND P0, PT, R7.H0_H0, R8.H0_H0, !P0 ;  /* 0x2000000807009234 */ /* 0x000fca0004702800 */
[----:B------:R-:W-:Y:S02]  /*13b0*/  @!P1 SEL R8, R8, R7, P0 ;  /* 0x0000000708089207 */ /* 0x000fe40000000000 */
[----:B------:R-:W-:Y:S01]  /*13c0*/  @!P1 SEL R3, R3, R6, P0 ;  /* 0x0000000603039207 */ /* 0x000fe20000000000 */
[----:B------:R-:W0:Y:S02]  /*13d0*/  LDS.U16 R7, [UR4+0x3c] ;  /* 0x00003c04ff077984 */ /* 0x000e240008000400 */
[----:B------:R-:W-:Y:S02]  /*13e0*/  HSETP2.GT.AND P2, PT, R9.H0_H0, R8.H0_H0, PT ;  /* 0x2000000809007234 */ /* 0x000fe40003f44800 */
[----:B------:R-:W-:Y:S11]  /*13f0*/  LDS R6, [UR4+0x38] ;  /* 0x00003804ff067984 */ /* 0x000ff60008000800 */
[----:B-1----:R-:W-:-:S13]  /*1400*/  @!P2 ISETP.GE.AND P0, PT, R2, R3, PT ;  /* 0x000000030200a20c */ /* 0x002fda0003f06270 */
[----:B------:R-:W-:-:S05]  /*1410*/  @!P2 HSETP2.EQ.AND P0, PT, R8.H0_H0, R9.H0_H0, !P0 ;  /* 0x200000090800a234 */ /* 0x000fca0004702800 */
[----:B------:R-:W-:Y:S02]  /*1420*/  @!P2 SEL R9, R9, R8, P0 ;  /* 0x000000080909a207 */ /* 0x000fe40000000000 */
[----:B------:R-:W-:Y:S01]  /*1430*/  @!P2 SEL R2, R2, R3, P0 ;  /* 0x000000030202a207 */ /* 0x000fe20000000000 */
[----:B------:R-:W1:Y:S02]  /*1440*/  LDS.U16 R8, [UR4+0x44] ;  /* 0x00004404ff087984 */ /* 0x000e640008000400 */
[----:B---3--:R-:W-:-:S13]  /*1450*/  HSETP2.GT.AND P1, PT, R4.H0_H0, R9.H0_H0, PT ;  /* 0x2000000904007234 */ /* 0x008fda0003f24800 */
[----:B--2---:R-:W-:-:S13]  /*1460*/  @!P1 ISETP.GE.AND P0, PT, R5, R2, PT ;  /* 0x000000020500920c */ /* 0x004fda0003f06270 */
[----:B------:R-:W-:-:S05]  /*1470*/  @!P1 HSETP2.EQ.AND P0, PT, R9.H0_H0, R4.H0_H0, !P0 ;  /* 0x2000000409009234 */ /* 0x000fca0004702800 */
[----:B------:R-:W-:Y:S02]  /*1480*/  @!P1 SEL R4, R4, R9, P0 ;  /* 0x0000000904049207 */ /* 0x000fe40000000000 */
[----:B------:R-:W-:Y:S02]  /*1490*/  @!P1 SEL R5, R5, R2, P0 ;  /* 0x0000000205059207 */ /* 0x000fe40000000000 */
[----:B------:R-:W3:Y:S01]  /*14a0*/  LDS R2, [UR4+0x40] ;  /* 0x00004004ff027984 */ /* 0x000ee20008000800 */
        /* <DEDUP_REMOVED lines=8> */
[----:B---3--:R-:W-:Y:S05]  /*1530*/  @P1 BRA `(.L_x_77) ;  /* 0x00000028006c1947 */ /* 0x008fea0003800000 */
[----:B------:R-:W-:-:S13]  /*1540*/  ISETP.GE.AND P0, PT, R2, R6, PT ;  /* 0x000000060200720c */ /* 0x000fda0003f06270 */
[----:B------:R-:W-:-:S05]  /*1550*/  HSETP2.EQ.AND P0, PT, R7.H0_H0, R3.H0_H0, !P0 ;  /* 0x2000000307007234 */ /* 0x000fca0004702800 */
[----:B------:R-:W-:Y:S02]  /*1560*/  SEL R3, R3, R7, P0 ;  /* 0x0000000703037207 */ /* 0x000fe40000000000 */
[----:B------:R-:W-:Y:S01]  /*1570*/  SEL R2, R2, R6, P0 ;  /* 0x0000000602027207 */ /* 0x000fe20000000000 */
[----:B------:R-:W-:Y:S06]  /*1580*/  BRA `(.L_x_77) ;  /* 0x0000002800587947 */ /* 0x000fec0003800000 */
.L_x_66:
[----:B------:R-:W1:Y:S01]  /*1590*/  S2R R10, SR_LANEID ;  /* 0x00000000000a7919 */ /* 0x000e620000000000 */
[----:B0-----:R-:W-:Y:S01]  /*15a0*/  LOP3.LUT R2, R7, 0x3e0, RZ, 0xc0, !PT ;  /* 0x000003e007027812 */ /* 0x001fe200078ec0ff */
[----:B------:R-:W-:Y:S03]  /*15b0*/  BSSY.RECONVERGENT B1, `(.L_x_78) ;  /* 0x0000024000017945 */ /* 0x000fe60003800200 */
[----:B------:R-:W-:Y:S01]  /*15c0*/  LOP3.LUT R5, RZ, R2, RZ, 0x33, !PT ;  /* 0x00000002ff057212 */ /* 0x000fe200078e33ff */
[----:B------:R-:W-:-:S04]  /*15d0*/  VIADD R3, R2, 0x20 ;  /* 0x0000002002037836 */ /* 0x000fc80000000000 */
[----:B------:R-:W-:Y:S01]  /*15e0*/  IMAD.IADD R5, R6, 0x1, R5 ;  /* 0x0000000106057824 */ /* 0x000fe200078e0205 */
[----:B------:R-:W-:-:S04]  /*15f0*/  ISETP.GT.AND P0, PT, R3, R6, PT ;  /* 0x000000060300720c */ /* 0x000fc80003f04270 */
[----:B------:R-:W-:-:S05]  /*1600*/  SEL R5, R5, 0x1f, P0 ;  /* 0x0000001f05057807 */ /* 0x000fca0000000000 */
[----:B------:R0:W2:Y:S01]  /*1610*/  SHFL.DOWN PT, R11, R8, 0x1, R5 ;  /* 0x08200000080b7989 */ /* 0x0000a200000e0005 */
[C---:B-1----:R-:W-:Y:S01]  /*1620*/  ISETP.NE.AND P1, PT, R10.reuse, RZ, PT ;  /* 0x000000ff0a00720c */ /* 0x042fe20003f25270 */
[C---:B------:R-:W-:Y:S01]  /*1630*/  VIADD R2, R10.reuse, 0x2 ;  /* 0x000000020a027836 */ /* 0x040fe20000000000 */
[----:B------:R-:W-:-:S04]  /*1640*/  ISETP.GE.AND P0, PT, R10, R5, PT ;  /* 0x000000050a00720c */ /* 0x000fc80003f06270 */
[----:B------:R-:W-:Y:S01]  /*1650*/  ISETP.GT.AND P5, PT, R2, R5, PT ;  /* 0x000000050200720c */ /* 0x000fe20003fa4270 */
[----:B------:R-:W-:-:S05]  /*1660*/  VIADD R2, R10, 0x8 ;  /* 0x000000080a027836 */ /* 0x000fca0000000000 */
[----:B------:R-:W-:Y:S01]  /*1670*/  ISETP.GT.AND P3, PT, R2, R5, PT ;  /* 0x000000050200720c */ /* 0x000fe20003f64270 */
[----:B------:R-:W1:Y:S01]  /*1680*/  @!P1 S2R R4, SR_CgaCtaId ;  /* 0x0000000000049919 */ /* 0x000e620000008800 */
[----:B------:R-:W-:Y:S02]  /*1690*/  @!P1 MOV R3, 0x400 ;  /* 0x0000040000039802 */ /* 0x000fe40000000f00 */
[----:B-----5:R-:W-:-:S06]  /*16a0*/  PRMT R2, R9, 0x5410, R0 ;  /* 0x0000541009027816 */ /* 0x020fcc0000000000 */
[----:B------:R0:W3:Y:S01]  /*16b0*/  SHFL.DOWN PT, R2, R2, 0x1, R5 ;  /* 0x0820000002027989 */ /* 0x0000e200000e0005 */
[----:B-1----:R-:W-:Y:S01]  /*16c0*/  @!P1 LEA R12, R4, R3, 0x18 ;  /* 0x00000003040c9211 */ /* 0x002fe200078ec0ff */
[C---:B------:R-:W-:Y:S01]  /*16d0*/  VIADD R4, R10.reuse, 0x4 ;  /* 0x000000040a047836 */ /* 0x040fe20000000000 */
[----:B------:R-:W-:Y:S01]  /*16e0*/  @!P1 SHF.R.U32.HI R3, RZ, 0x2, R7 ;  /* 0x00000002ff039819 */ /* 0x000fe20000011607 */
[----:B------:R-:W-:-:S03]  /*16f0*/  VIADD R10, R10, 0x10 ;  /* 0x000000100a0a7836 */ /* 0x000fc60000000000 */
[----:B------:R-:W-:Y:S02]  /*1700*/  @!P1 LOP3.LUT R3, R3, 0xf8, RZ, 0xc0, !PT ;  /* 0x000000f803039812 */ /* 0x000fe400078ec0ff */
[-C--:B------:R-:W-:Y:S02]  /*1710*/  ISETP.GT.AND P4, PT, R4, R5.reuse, PT ;  /* 0x000000050400720c */ /* 0x080fe40003f84270 */
[----:B------:R-:W-:Y:S01]  /*1720*/  ISETP.GT.AND P2, PT, R10, R5, PT ;  /* 0x000000050a00720c */ /* 0x000fe20003f44270 */
[----:B------:R-:W-:Y:S01]  /*1730*/  @!P1 IMAD.IADD R4, R3, 0x1, R12 ;  /* 0x0000000103049824 */ /* 0x000fe200078e020c */
[----:B------:R-:W-:Y:S01]  /*1740*/  PRMT R3, R9, 0x7610, R3 ;  /* 0x0000761009037816 */ /* 0x000fe20000000003 */
[----:B------:R-:W-:Y:S01]  /*1750*/  IMAD.MOV.U32 R10, RZ, RZ, R8 ;  /* 0x000000ffff0a7224 */ /* 0x000fe200078e0008 */
[----:B0-23--:R-:W-:Y:S09]  /*1760*/  @P0 BRA `(.L_x_79) ;  /* 0x0000000000200947 */ /* 0x00dff20003800000 */
        /* <DEDUP_REMOVED lines=8> */
.L_x_79:
[----:B------:R-:W-:Y:S05]  /*17f0*/  BSYNC.RECONVERGENT B1 ;  /* 0x0000000000017941 */ /* 0x000fea0003800200 */
.L_x_78:
[C---:B------:R-:W-:Y:S01]  /*1800*/  PRMT R2, R3.reuse, 0x7610, R1 ;  /* 0x0000761003027816 */ /* 0x040fe20000000001 */
[----:B------:R0:W1:Y:S01]  /*1810*/  SHFL.DOWN PT, R11, R10, 0x2, R5 ;  /* 0x084000000a0b7989 */ /* 0x00006200000e0005 */
[----:B------:R-:W-:Y:S01]  /*1820*/  BSSY.RECONVERGENT B1, `(.L_x_80) ;  /* 0x000000d000017945 */ /* 0x000fe20003800200 */
[----:B------:R-:W-:Y:S01]  /*1830*/  IMAD.MOV.U32 R8, RZ, RZ, R10 ;  /* 0x000000ffff087224 */ /* 0x000fe200078e000a */
[----:B------:R-:W-:Y:S02]  /*1840*/  PRMT R9, R3, 0x7610, R9 ;  /* 0x0000761003097816 */ /* 0x000fe40000000009 */
[----:B------:R0:W2:Y:S01]  /*1850*/  SHFL.DOWN PT, R2, R2, 0x2, R5 ;  /* 0x0840000002027989 */ /* 0x0000a200000e0005 */
        /* <DEDUP_REMOVED lines=9> */
.L_x_81:
[----:B------:R-:W-:Y:S05]  /*18f0*/  BSYNC.RECONVERGENT B1 ;  /* 0x0000000000017941 */ /* 0x000fea0003800200 */
.L_x_80:
[C---:B--2---:R-:W-:Y:S01]  /*1900*/  PRMT R2, R9.reuse, 0x7610, R4 ;  /* 0x0000761009027816 */ /* 0x044fe20000000004 */
[----:B-1----:R1:W2:Y:S01]  /*1910*/  SHFL.DOWN PT, R11, R8, 0x4, R5 ;  /* 0x08800000080b7989 */ /* 0x0022a200000e0005 */
[----:B------:R-:W-:Y:S01]  /*1920*/  BSSY.RECONVERGENT B1, `(.L_x_82) ;  /* 0x000000d000017945 */ /* 0x000fe20003800200 */
[----:B0-----:R-:W-:Y:S01]  /*1930*/  IMAD.MOV.U32 R10, RZ, RZ, R8 ;  /* 0x000000ffff0a7224 */ /* 0x001fe200078e0008 */
[----:B------:R-:W-:Y:S02]  /*1940*/  PRMT R3, R9, 0x7610, R3 ;  /* 0x0000761009037816 */ /* 0x000fe40000000003 */
[----:B------:R1:W0:Y:S01]  /*1950*/  SHFL.DOWN PT, R2, R2, 0x4, R5 ;  /* 0x0880000002027989 */ /* 0x00022200000e0005 */
[----:B------:R-:W-:Y:S05]  /*1960*/  @P4 BRA `(.L_x_83) ;  /* 0x0000000000204947 */ /* 0x000fea0003800000 */
[----:B0-----:R-:W-:Y:S01]  /*1970*/  HSETP2.GT.AND P4, PT, R2.H0_H0, R9.H0_H0, PT ;  /* 0x2000000902007234 */ /* 0x001fe20003f84800 */
[----:B--2---:R-:W-:Y:S01]  /*1980*/  IMAD.MOV.U32 R10, RZ, RZ, R11 ;  /* 0x000000ffff0a7224 */ /* 0x004fe200078e000b */
[----:B------:R-:W-:-:S11]  /*1990*/  PRMT R3, R2, 0x7610, R3 ;  /* 0x0000761002037816 */ /* 0x000fd60000000003 */
[----:B------:R-:W-:-:S13]  /*19a0*/  @!P4 ISETP.GE.AND P0, PT, R11, R8, PT ;  /* 0x000000080b00c20c */ /* 0x000fda0003f06270 */
[----:B------:R-:W-:-:S05]  /*19b0*/  @!P4 HSETP2.EQ.AND P0, PT, R9.H0_H0, R2.H0_H0, !P0 ;  /* 0x200000020900c234 */ /* 0x000fca0004702800 */
[----:B------:R-:W-:Y:S02]  /*19c0*/  @!P4 SEL R9, R2, R9, P0 ;  /* 0x000000090209c207 */ /* 0x000fe40000000000 */
[----:B------:R-:W-:Y:S02]  /*19d0*/  @!P4 SEL R10, R11, R8, P0 ;  /* 0x000000080b0ac207 */ /* 0x000fe40000000000 */
[----:B------:R-:W-:-:S07]  /*19e0*/  @!P4 PRMT R3, R9, 0x7610, R3 ;  /* 0x000076100903c816 */ /* 0x000fce0000000003 */
.L_x_83:
[----:B------:R-:W-:Y:S05]  /*19f0*/  BSYNC.RECONVERGENT B1 ;  /* 0x0000000000017941 */ /* 0x000fea0003800200 */
.L_x_82:
[C---:B0-----:R-:W-:Y:S01]  /*1a00*/  PRMT R2, R3.reuse, 0x7610, R1 ;  /* 0x0000761003027816 */ /* 0x041fe20000000001 */
[----:B--2---:R0:W2:Y:S01]  /*1a10*/  SHFL.DOWN PT, R11, R10, 0x8, R5 ;  /* 0x090000000a0b7989 */ /* 0x0040a200000e0005 */
[----:B------:R-:W-:Y:S01]  /*1a20*/  BSSY.RECONVERGENT B1, `(.L_x_84) ;  /* 0x000000d000017945 */ /* 0x000fe20003800200 */
[----:B-1----:R-:W-:Y:S01]  /*1a30*/  IMAD.MOV.U32 R8, RZ, RZ, R10 ;  /* 0x000000ffff087224 */ /* 0x002fe200078e000a */
[----:B------:R-:W-:Y:S02]  /*1a40*/  PRMT R9, R3, 0x7610, R9 ;  /* 0x0000761003097816 */ /* 0x000fe40000000009 */
[----:B------:R0:W1:Y:S01]  /*1a50*/  SHFL.DOWN PT, R2, R2, 0x8, R5 ;  /* 0x0900000002027989 */ /* 0x00006200000e0005 */
[----:B------:R-:W-:Y:S05]  /*1a60*/  @P3 BRA `(.L_x_85) ;  /* 0x0000000000203947 */ /* 0x000fea0003800000 */
[----:B-1----:R-:W-:Y:S01]  /*1a70*/  HSETP2.GT.AND P3, PT, R2.H0_H0, R3.H0_H0, PT ;  /* 0x2000000302007234 */ /* 0x002fe20003f64800 */
[----:B--2---:R-:W-:Y:S01]  /*1a80*/  IMAD.MOV.U32 R8, RZ, RZ, R11 ;  /* 0x000000ffff087224 */ /* 0x004fe200078e000b */
[----:B------:R-:W-:-:S11]  /*1a90*/  PRMT R9, R2, 0x7610, R9 ;  /* 0x0000761002097816 */ /* 0x000fd60000000009 */
[----:B------:R-:W-:-:S13]  /*1aa0*/  @!P3 ISETP.GE.AND P0, PT, R11, R10, PT ;  /* 0x0000000a0b00b20c */ /* 0x000fda0003f06270 */
[----:B------:R-:W-:-:S05]  /*1ab0*/  @!P3 HSETP2.EQ.AND P0, PT, R3.H0_H0, R2.H0_H0, !P0 ;  /* 0x200000020300b234 */ /* 0x000fca0004702800 */
[----:B------:R-:W-:Y:S02]  /*1ac0*/  @!P3 SEL R3, R2, R3, P0 ;  /* 0x000000030203b207 */ /* 0x000fe40000000000 */
[----:B------:R-:W-:Y:S02]  /*1ad0*/  @!P3 SEL R8, R11, R10, P0 ;  /* 0x0000000a0b08b207 */ /* 0x000fe40000000000 */
[----:B------:R-:W-:-:S07]  /*1ae0*/  @!P3 PRMT R9, R3, 0x7610, R9 ;  /* 0x000076100309b816 */ /* 0x000fce0000000009 */
.L_x_85:
[----:B------:R-:W-:Y:S05]  /*1af0*/  BSYNC.RECONVERGENT B1 ;  /* 0x0000000000017941 */ /* 0x000fea0003800200 */
.L_x_84:
        /* <DEDUP_REMOVED lines=15> */
.L_x_87:
[----:B------:R-:W-:Y:S05]  /*1bf0*/  BSYNC.RECONVERGENT B1 ;  /* 0x0000000000017941 */ /* 0x000fea0003800200 */
.L_x_86:
[----:B------:R-:W-:Y:S01]  /*1c00*/  ISETP.GE.AND P0, PT, R6, 0x21, PT ;  /* 0x000000210600780c */ /* 0x000fe20003f06270 */
[----:B------:R3:W-:Y:S03]  /*1c10*/  @!P1 STS [R4+0x8], R2 ;  /* 0x0000080204009388 */ /* 0x0007e60000000800 */
[----:B------:R-:W-:Y:S01]  /*1c20*/  ISETP.NE.OR P0, PT, R7, RZ, !P0 ;  /* 0x000000ff0700720c */ /* 0x000fe20004705670 */
[----:B------:R3:W-:Y:S01]  /*1c30*/  @!P1 STS.U16 [R4+0xc], R3 ;  /* 0x00000c0304009388 */ /* 0x0007e20000000400 */
[----:B------:R-:W-:Y:S11]  /*1c40*/  BAR.SYNC.DEFER_BLOCKING 0x0 ;  /* 0x0000000000007b1d */ /* 0x000ff60000010000 */
[----:B---3--:R-:W-:Y:S05]  /*1c50*/  @P0 BRA `(.L_x_77) ;  /* 0x0000002000a40947 */ /* 0x008fea0003800000 */
[----:B------:R-:W3:Y:S01]  /*1c60*/  S2UR UR5, SR_CgaCtaId ;  /* 0x00000000000579c3 */ /* 0x000ee20000008800 */
[----:B------:R-:W-:Y:S01]  /*1c70*/  UMOV UR4, 0x400 ;  /* 0x0000040000047882 */ /* 0x000fe20000000000 */
[----:B------:R-:W-:Y:S01]  /*1c80*/  ISETP.GE.U32.AND P2, PT, R6, 0x41, PT ;  /* 0x000000410600780c */ /* 0x000fe20003f46070 */
[----:B---3--:R-:W-:-:S09]  /*1c90*/  ULEA UR4, UR5, UR4, 0x18 ;  /* 0x0000000405047291 */ /* 0x008fd2000f8ec0ff */
[----:B------:R-:W3:Y:S04]  /*1ca0*/  LDS.U16 R4, [UR4+0x14] ;  /* 0x00001404ff047984 */ /* 0x000ee80008000400 */
[----:B0-----:R-:W0:Y:S01]  /*1cb0*/  LDS R5, [UR4+0x10] ;  /* 0x00001004ff057984 */ /* 0x001e220008000800 */
[----:B---3--:R-:W-:-:S13]  /*1cc0*/  HSETP2.GT.AND P1, PT, R4.H0_H0, R3.H0_H0, PT ;  /* 0x2000000304007234 */ /* 0x008fda0003f24800 */
[----:B0-----:R-:W-:-:S13]  /*1cd0*/  @!P1 ISETP.GE.AND P0, PT, R5, R2, PT ;  /* 0x000000020500920c */ /* 0x001fda0003f06270 */
        /* <DEDUP_REMOVED lines=9> */
[----:B------:R-:W3:Y:S01]  /*1d70*/  LDS R2, [UR4+0x18] ;  /* 0x00001804ff027984 */ /* 0x000ee20008000800 */
[----:B0-----:R-:W-:-:S13]  /*1d80*/  HSETP2.GT.AND P1, PT, R3.H0_H0, R4.H0_H0, PT ;  /* 0x2000000403007234 */ /* 0x001fda0003f24800 */
[----:B---3--:R-:W-:-:S13]  /*1d90*/  @!P1 ISETP.GE.AND P0, PT, R2, R5, PT ;  /* 0x000000050200920c */ /* 0x008fda0003f06270 */
[----:B------:R-:W-:-:S05]  /*1da0*/  @!P1 HSETP2.EQ.AND P0, PT, R4.H0_H0, R3.H0_H0, !P0 ;  /* 0x2000000304009234 */ /* 0x000fca0004702800 */
[----:B------:R-:W-:Y:S02]  /*1db0*/  @!P1 SEL R4, R3, R4, P0 ;  /* 0x0000000403049207 */ /* 0x000fe40000000000 */
[----:B------:R-:W-:Y:S02]  /*1dc0*/  @!P1 SEL R2, R2, R5, P0 ;  /* 0x0000000502029207 */ /* 0x000fe40000000000 */
[----:B------:R-:W-:Y:S01]  /*1dd0*/  @!P1 PRMT R3, R4, 0x7610, R3 ;  /* 0x0000761004039816 */ /* 0x000fe20000000003 */
        /* <DEDUP_REMOVED lines=38> */
[----:B0-----:R-:W-:Y:S02]  /*2040*/  HSETP2.GT.AND P1, PT, R3.H0_H0, R4.H0_H0, PT ;  /* 0x2000000403007234 */ /* 0x001fe40003f24800 */
[----:B------:R-:W-:-:S11]  /*2050*/  PRMT R8, R3, 0x7610, R8 ;  /* 0x0000761003087816 */ /* 0x000fd60000000008 */
        /* <DEDUP_REMOVED lines=9> */
[----:B------:R-:W3:Y:S01]  /*20f0*/  LDS R2, [UR4+0x40] ;  /* 0x00004004ff027984 */ /* 0x000ee20008000800 */
[----:B0-----:R-:W-:-:S13]  /*2100*/  HSETP2.GT.AND P0, PT, R3.H0_H0, R8.H0_H0, PT ;  /* 0x2000000803007234 */ /* 0x001fda0003f04800 */
[----:B---3--:R-:W-:Y:S05]  /*2110*/  @P0 BRA `(.L_x_77) ;  /* 0x0000001c00740947 */ /* 0x008fea0003800000 */
[----:B------:R-:W-:-:S13]  /*2120*/  ISETP.GE.AND P0, PT, R2, R7, PT ;  /* 0x000000070200720c */ /* 0x000fda0003f06270 */
[----:B------:R-:W-:-:S05]  /*2130*/  HSETP2.EQ.AND P0, PT, R8.H0_H0, R3.H0_H0, !P0 ;  /* 0x2000000308007234 */ /* 0x000fca0004702800 */
[----:B------:R-:W-:Y:S02]  /*2140*/  SEL R3, R3, R8, P0 ;  /* 0x0000000803037207 */ /* 0x000fe40000000000 */
[----:B------:R-:W-:Y:S01]  /*2150*/  SEL R2, R2, R7, P0 ;  /* 0x0000000702027207 */ /* 0x000fe20000000000 */
[----:B------:R-:W-:Y:S06]  /*2160*/  BRA `(.L_x_77) ;  /* 0x0000001c00607947 */ /* 0x000fec0003800000 */
.L_x_53:
[----:B------:R-:W0:Y:S01]  /*2170*/  S2R R13, SR_TID.X ;  /* 0x00000000000d7919 */ /* 0x000e220000002100 */
[----:B------:R-:W1:Y:S01]  /*2180*/  LDCU.64 UR8, c[0x0][0x380] ;  /* 0x00007000ff0877ac */ /* 0x000e620008000a00 */
[----:B------:R-:W2:Y:S01]  /*2190*/  LDCU UR5, c[0x0][0x388] ;  /* 0x00007100ff0577ac */ /* 0x000ea20008000800 */
[----:B-1----:R-:W-:Y:S02]  /*21a0*/  IMAD.U32 R2, RZ, RZ, UR8 ;  /* 0x00000008ff027e24 */ /* 0x002fe4000f8e00ff */
[----:B------:R-:W-:Y:S02]  /*21b0*/  IMAD.U32 R3, RZ, RZ, UR9 ;  /* 0x00000009ff037e24 */ /* 0x000fe4000f8e00ff */
[----:B0-----:R-:W-:-:S04]  /*21c0*/  IMAD R4, R0, 0x800, R13 ;  /* 0x0000080000047824 */ /* 0x001fc800078e020d */
[----:B--2---:R-:W-:-:S04]  /*21d0*/  VIADD R27, R4, UR5 ;  /* 0x00000005041b7c36 */ /* 0x004fc80008000000 */
[----:B------:R-:W-:-:S05]  /*21e0*/  IMAD.WIDE R4, R27, 0x2, R2 ;  /* 0x000000021b047825 */ /* 0x000fca00078e0202 */
[----:B------:R-:W2:Y:S04]  /*21f0*/  LDG.E.U16 R8, desc[UR6][R4.64] ;  /* 0x0000000604087981 */ /* 0x000ea8000c1e1500 */
[----:B------:R-:W2:Y:S04]  /*2200*/  LDG.E.U16 R9, desc[UR6][R4.64+0x200] ;  /* 0x0002000604097981 */ /* 0x000ea8000c1e1500 */
[----:B------:R-:W3:Y:S04]  /*2210*/  LDG.E.U16 R15, desc[UR6][R4.64+0x400] ;  /* 0x00040006040f7981 */ /* 0x000ee8000c1e1500 */
[----:B------:R-:W4:Y:S04]  /*2220*/  LDG.E.U16 R17, desc[UR6][R4.64+0x600] ;  /* 0x0006000604117981 */ /* 0x000f28000c1e1500 */
[----:B------:R-:W5:Y:S04]  /*2230*/  LDG.E.U16 R19, desc[UR6][R4.64+0x800] ;  /* 0x0008000604137981 */ /* 0x000f68000c1e1500 */
[----:B------:R-:W5:Y:S04]  /*2240*/  LDG.E.U16 R21, desc[UR6][R4.64+0xa00] ;  /* 0x000a000604157981 */ /* 0x000f68000c1e1500 */
[----:B------:R-:W5:Y:S04]  /*2250*/  LDG.E.U16 R23, desc[UR6][R4.64+0xc00] ;  /* 0x000c000604177981 */ /* 0x000f68000c1e1500 */
[----:B------:R0:W5:Y:S01]  /*2260*/  LDG.E.U16 R25, desc[UR6][R4.64+0xe00] ;  /* 0x000e000604197981 */ /* 0x000162000c1e1500 */
[----:B------:R-:W-:Y:S01]  /*2270*/  ISETP.GE.AND P1, PT, R27, 0x7fffff00, PT ;  /* 0x7fffff001b00780c */ /* 0x000fe20003f26270 */
[----:B------:R-:W-:-:S02]  /*2280*/  IMAD.MOV.U32 R7, RZ, RZ, R27 ;  /* 0x000000ffff077224 */ /* 0x000fc400078e001b */
[C---:B------:R-:W-:Y:S02]  /*2290*/  VIADD R10, R27.reuse, 0x200 ;  /* 0x000002001b0a7836 */ /* 0x040fe40000000000 */
[----:B0-----:R-:W-:Y:S01]  /*22a0*/  VIADD R4, R27, 0x300 ;  /* 0x000003001b047836 */ /* 0x001fe20000000000 */
[----:B------:R-:W0:Y:S02]  /*22b0*/  LDC R5, c[0x0][0x3b4] ;  /* 0x0000ed00ff057b82 */ /* 0x000e240000000800 */
[----:B0-----:R-:W-:Y:S01]  /*22c0*/  IMAD.SHL.U32 R5, R5, 0x800, RZ ;  /* 0x0000080005057824 */ /* 0x001fe200078e00ff */
[----:B--2---:R-:W-:-:S04]  /*22d0*/  HSETP2.GT.AND P0, PT, R9.H0_H0, R8.H0_H0, PT ;  /* 0x2000000809007234 */ /* 0x004fc80003f04800 */
[----:B------:R-:W-:-:S05]  /*22e0*/  HSETP2.NEU.OR P1, PT, R8.H0_H0, R9.H0_H0, !P1 ;  /* 0x2000000908007234 */ /* 0x000fca0004f2d820 */
[----:B------:R-:W-:-:S13]  /*22f0*/  PLOP3.LUT P0, PT, P0, P1, PT, 0x8, 0x80 ;  /* 0x000000000080781c */ /* 0x000fda0000702170 */
[----:B------:R-:W-:Y:S01]  /*2300*/  @!P0 VIADD R7, R7, 0x100 ;  /* 0x0000010007078836 */ /* 0x000fe20000000000 */
[----:B------:R-:W-:-:S04]  /*2310*/  @!P0 PRMT R8, R9, 0x7610, R8 ;  /* 0x0000761009088816 */ /* 0x000fc80000000008 */
[----:B------:R-:W-:Y:S02]  /*2320*/  ISETP.GE.AND P1, PT, R10, R7, PT ;  /* 0x000000070a00720c */ /* 0x000fe40003f26270 */
[----:B---3--:R-:W-:-:S11]  /*2330*/  HSETP2.GT.AND P0, PT, R15.H0_H0, R8.H0_H0, PT ;  /* 0x200000080f007234 */ /* 0x008fd60003f04800 */
[----:B------:R-:W-:-:S05]  /*2340*/  HSETP2.NEU.OR P1, PT, R8.H0_H0, R15.H0_H0, P1 ;  /* 0x2000000f08007234 */ /* 0x000fca0000f2d820 */
[----:B------:R-:W-:-:S13]  /*2350*/  PLOP3.LUT P0, PT, P0, P1, PT, 0x8, 0x80 ;  /* 0x000000000080781c */ /* 0x000fda0000702170 */
[----:B------:R-:W-:Y:S01]  /*2360*/  @!P0 IMAD.MOV.U32 R7, RZ, RZ, R10 ;  /* 0x000000ffff078224 */ /* 0x000fe200078e000a */
[----:B------:R-:W-:Y:S01]  /*2370*/  @!P0 PRMT R8, R15, 0x7610, R8 ;  /* 0x000076100f088816 */ /* 0x000fe20000000008 */
[----:B------:R-:W-:-:S03]  /*2380*/  VIADD R10, R27, 0x700 ;  /* 0x000007001b0a7836 */ /* 0x000fc60000000000 */
[----:B------:R-:W-:Y:S02]  /*2390*/  ISETP.GE.AND P1, PT, R4, R7, PT ;  /* 0x000000070400720c */ /* 0x000fe40003f26270 */
[----:B----4-:R-:W-:-:S11]  /*23a0*/  HSETP2.GT.AND P0, PT, R17.H0_H0, R8.H0_H0, PT ;  /* 0x2000000811007234 */ /* 0x010fd60003f04800 */
[----:B------:R-:W-:-:S05]  /*23b0*/  HSETP2.NEU.OR P1, PT, R8.H0_H0, R17.H0_H0, P1 ;  /* 0x2000001108007234 */ /* 0x000fca0000f2d820 */
[----:B------:R-:W-:-:S13]  /*23c0*/  PLOP3.LUT P0, PT, P0, P1, PT, 0x8, 0x80 ;  /* 0x000000000080781c */ /* 0x000fda0000702170 */
[----:B------:R-:W-:Y:S01]  /*23d0*/  @!P0 IMAD.MOV.U32 R7, RZ, RZ, R4 ;  /* 0x000000ffff078224 */ /* 0x000fe200078e0004 */
[----:B------:R-:W-:Y:S01]  /*23e0*/  @!P0 PRMT R8, R17, 0x7610, R8 ;  /* 0x0000761011088816 */ /* 0x000fe20000000008 */
[----:B------:R-:W-:-:S04]  /*23f0*/  VIADD R4, R27, 0x400 ;  /* 0x000004001b047836 */ /* 0x000fc80000000000 */
[----:B-----5:R-:W-:Y:S02]  /*2400*/  HSETP2.GT.AND P0, PT, R19.H0_H0, R8.H0_H0, PT ;  /* 0x2000000813007234 */ /* 0x020fe40003f04800 */
[----:B------:R-:W-:-:S13]  /*2410*/  ISETP.GE.AND P1, PT, R4, R7, PT ;  /* 0x000000070400720c */ /* 0x000fda0003f26270 */
[----:B------:R-:W-:-:S05]  /*2420*/  HSETP2.NEU.OR P1, PT, R8.H0_H0, R19.H0_H0, P1 ;  /* 0x2000001308007234 */ /* 0x000fca0000f2d820 */
[----:B------:R-:W-:-:S13]  /*2430*/  PLOP3.LUT P0, PT, P0, P1, PT, 0x8, 0x80 ;  /* 0x000000000080781c */ /* 0x000fda0000702170 */
[----:B------:R-:W-:Y:S01]  /*2440*/  @!P0 IMAD.MOV.U32 R7, RZ, RZ, R4 ;  /* 0x000000ffff078224 */ /* 0x000fe200078e0004 */
[----:B------:R-:W-:Y:S01]  /*2450*/  @!P0 PRMT R8, R19, 0x7610, R8 ;  /* 0x0000761013088816 */ /* 0x000fe20000000008 */
[----:B------:R-:W-:-:S04]  /*2460*/  VIADD R4, R27, 0x500 ;  /* 0x000005001b047836 */ /* 0x000fc80000000000 */
[----:B------:R-:W-:Y:S02]  /*2470*/  HSETP2.GT.AND P0, PT, R21.H0_H0, R8.H0_H0, PT ;  /* 0x2000000815007234 */ /* 0x000fe40003f04800 */
        /* <DEDUP_REMOVED lines=16> */
[----:B------:R-:W-:-:S11]  /*2580*/  ISETP.GE.AND P1, PT, R6, R5, PT ;  /* 0x000000050600720c */ /* 0x000fd60003f26270 */
[----:B------:R-:W-:Y:S01]  /*2590*/  @!P0 IMAD.MOV.U32 R7, RZ, RZ, R10 ;  /* 0x000000ffff078224 */ /* 0x000fe200078e000a */
[----:B------:R-:W-:Y:S01]  /*25a0*/  @!P0 PRMT R8, R25, 0x7610, R8 ;  /* 0x0000761019088816 */ /* 0x000fe20000000008 */
[----:B------:R-:W-:Y:S06]  /*25b0*/  @!P1 BRA `(.L_x_88) ;  /* 0x0000000c00ec9947 */ /* 0x000fec0003800000 */
[----:B------:R-:W-:Y:S01]  /*25c0*/  VIADD R9, R11, 0xfffff800 ;  /* 0xfffff8000b097836 */ /* 0x000fe20000000000 */
[----:B------:R-:W-:Y:S01]  /*25d0*/  UMOV UR4, URZ ;  /* 0x000000ff00047c82 */ /* 0x000fe20008000000 */
[----:B------:R-:W-:-:S05]  /*25e0*/  IMAD R4, R0, 0x800, R5 ;  /* 0x0000080000047824 */ /* 0x000fca00078e0205 */
[----:B------:R-:W-:-:S13]  /*25f0*/  ISETP.GT.AND P0, PT, R4, R9, PT ;  /* 0x000000090400720c */ /* 0x000fda0003f04270 */
[----:B------:R-:W-:Y:S05]  /*2600*/  @P0 BRA `(.L_x_89) ;  /* 0x00000004003c0947 */ /* 0x000fea0003800000 */
[----:B------:R-:W0:Y:S01]  /*2610*/  LDC R6, c[0x0][0x3b0] ;  /* 0x0000ec00ff067b82 */ /* 0x000e220000000800 */
[----:B------:R-:W-:Y:S01]  /*2620*/  VIADD R13, R13, UR5 ;  /* 0x000000050d0d7c36 */ /* 0x000fe20008000000 */
[----:B------:R-:W1:Y:S01]  /*2630*/  LDCU.64 UR8, c[0x0][0x380] ;  /* 0x00007000ff0877ac */ /* 0x000e620008000a00 */
[----:B------:R-:W-:-:S05]  /*2640*/  NOP ;  /* 0x0000000000007918 */ /* 0x000fca0000000000 */
.L_x_90:
[----:B------:R-:W-:Y:S02]  /*2650*/  IMAD.IADD R12, R13, 0x1, R4 ;  /* 0x000000010d0c7824 */ /* 0x000fe400078e0204 */
[----:B-1----:R-:W-:Y:S02]  /*2660*/  IMAD.U32 R2, RZ, RZ, UR8 ;  /* 0x00000008ff027e24 */ /* 0x002fe4000f8e00ff */
[----:B------:R-:W-:Y:S02]  /*2670*/  IMAD.U32 R3, RZ, RZ, UR9 ;  /* 0x00000009ff037e24 */ /* 0x000fe4000f8e00ff */
[----:B------:R-:W-:-:S05]  /*2680*/  IMAD.WIDE R10, R12, 0x2, R2 ;  /* 0x000000020c0a7825 */ /* 0x000fca00078e0202 */
[----:B------:R-:W2:Y:S04]  /*2690*/  LDG.E.U16 R15, desc[UR6][R10.64] ;  /* 0x000000060a0f7981 */ /* 0x000ea8000c1e1500 */
[----:B------:R-:W3:Y:S04]  /*26a0*/  LDG.E.U16 R17, desc[UR6][R10.64+0x200] ;  /* 0x000200060a117981 */ /* 0x000ee8000c1e1500 */
[----:B------:R-:W4:Y:S04]  /*26b0*/  LDG.E.U16 R19, desc[UR6][R10.64+0x400] ;  /* 0x000400060a137981 */ /* 0x000f28000c1e1500 */
[----:B------:R-:W5:Y:S04]  /*26c0*/  LDG.E.U16 R21, desc[UR6][R10.64+0x600] ;  /* 0x000600060a157981 */ /* 0x000f68000c1e1500 */
[----:B------:R-:W5:Y:S04]  /*26d0*/  LDG.E.U16 R23, desc[UR6][R10.64+0x800] ;  /* 0x000800060a177981 */ /* 0x000f68000c1e1500 */
[----:B------:R-:W5:Y:S04]  /*26e0*/  LDG.E.U16 R25, desc[UR6][R10.64+0xa00] ;  /* 0x000a00060a197981 */ /* 0x000f68000c1e1500 */
[----:B------:R-:W5:Y:S04]  /*26f0*/  LDG.E.U16 R27, desc[UR6][R10.64+0xc00] ;  /* 0x000c00060a1b7981 */ /* 0x000f68000c1e1500 */
[----:B------:R1:W5:Y:S01]  /*2700*/  LDG.E.U16 R29, desc[UR6][R10.64+0xe00] ;  /* 0x000e00060a1d7981 */ /* 0x000362000c1e1500 */
[C---:B------:R-:W-:Y:S01]  /*2710*/  ISETP.GE.AND P0, PT, R12.reuse, R7, PT ;  /* 0x000000070c00720c */ /* 0x040fe20003f06270 */
[----:B------:R-:W-:-:S02]  /*2720*/  VIADD R14, R12, 0x100 ;  /* 0x000001000c0e7836 */ /* 0x000fc40000000000 */
[----:B-1----:R-:W-:Y:S02]  /*2730*/  VIADD R10, R12, 0x200 ;  /* 0x000002000c0a7836 */ /* 0x002fe40000000000 */
[----:B0-----:R-:W-:-:S08]  /*2740*/  IMAD.MOV.U32 R11, RZ, RZ, R6 ;  /* 0x000000ffff0b7224 */ /* 0x001fd000078e0006 */
[----:B--2---:R-:W-:Y:S02]  /*2750*/  HSETP2.NEU.OR P1, PT, R8.H0_H0, R15.H0_H0, P0 ;  /* 0x2000000f08007234 */ /* 0x004fe4000072d820 */
[----:B------:R-:W-:-:S05]  /*2760*/  HSETP2.GT.AND P0, PT, R15.H0_H0, R8.H0_H0, PT ;  /* 0x200000080f007234 */ /* 0x000fca0003f04800 */
[----:B------:R-:W-:-:S13]  /*2770*/  PLOP3.LUT P0, PT, P0, P1, PT, 0x8, 0x80 ;  /* 0x000000000080781c */ /* 0x000fda0000702170 */
[----:B------:R-:W-:Y:S01]  /*2780*/  @!P0 IMAD.MOV.U32 R7, RZ, RZ, R12 ;  /* 0x000000ffff078224 */ /* 0x000fe200078e000c */
[----:B------:R-:W-:-:S04]  /*2790*/  @!P0 PRMT R8, R15, 0x7610, R8 ;  /* 0x000076100f088816 */ /* 0x000fc80000000008 */
[----:B------:R-:W-:Y:S02]  /*27a0*/  ISETP.GE.AND P1, PT, R14, R7, PT ;  /* 0x000000070e00720c */ /* 0x000fe40003f26270 */
[----:B---3--:R-:W-:-:S11]  /*27b0*/  HSETP2.GT.AND P0, PT, R17.H0_H0, R8.H0_H0, PT ;  /* 0x2000000811007234 */ /* 0x008fd60003f04800 */
[----:B------:R-:W-:-:S05]  /*27c0*/  HSETP2.NEU.OR P1, PT, R8.H0_H0, R17.H0_H0, P1 ;  /* 0x2000001108007234 */ /* 0x000fca0000f2d820 */
[----:B------:R-:W-:-:S13]  /*27d0*/  PLOP3.LUT P0, PT, P0, P1, PT, 0x8, 0x80 ;  /* 0x000000000080781c */ /* 0x000fda0000702170 */
[----:B------:R-:W-:Y:S01]  /*27e0*/  @!P0 IMAD.MOV.U32 R7, RZ, RZ, R14 ;  /* 0x000000ffff078224 */ /* 0x000fe200078e000e */
[----:B------:R-:W-:-:S04]  /*27f0*/  @!P0 PRMT R8, R17, 0x7610, R8 ;  /* 0x0000761011088816 */ /* 0x000fc80000000008 */
        /* <DEDUP_REMOVED lines=27> */
[C---:B------:R-:W-:Y:S02]  /*29b0*/  VIADD R10, R12.reuse, 0x600 ;  /* 0x000006000c0a7836 */ /* 0x040fe40000000000 */
[----:B------:R-:W-:Y:S02]  /*29c0*/  VIADD R12, R12, 0x700 ;  /* 0x000007000c0c7836 */ /* 0x000fe40000000000 */
[----:B------:R-:W-:Y:S02]  /*29d0*/  HSETP2.GT.AND P0, PT, R27.H0_H0, R8.H0_H0, PT ;  /* 0x200000081b007234 */ /* 0x000fe40003f04800 */
[----:B------:R-:W-:-:S13]  /*29e0*/  ISETP.GE.AND P1, PT, R10, R7, PT ;  /* 0x000000070a00720c */ /* 0x000fda0003f26270 */
[----:B------:R-:W-:-:S05]  /*29f0*/  HSETP2.NEU.OR P1, PT, R8.H0_H0, R27.H0_H0, P1 ;  /* 0x2000001b08007234 */ /* 0x000fca0000f2d820 */
[----:B------:R-:W-:-:S13]  /*2a00*/  PLOP3.LUT P0, PT, P0, P1, PT, 0x8, 0x80 ;  /* 0x000000000080781c */ /* 0x000fda0000702170 */
[----:B------:R-:W-:Y:S01]  /*2a10*/  @!P0 IMAD.MOV.U32 R7, RZ, RZ, R10 ;  /* 0x000000ffff078224 */ /* 0x000fe200078e000a */
[----:B------:R-:W-:Y:S01]  /*2a20*/  @!P0 PRMT R8, R27, 0x7610, R8 ;  /* 0x000076101b088816 */ /* 0x000fe20000000008 */
[----:B------:R-:W-:-:S03]  /*2a30*/  IMAD.IADD R10, R11, 0x1, -R4 ;  /* 0x000000010b0a7824 */ /* 0x000fc600078e0a04 */
        /* <DEDUP_REMOVED lines=8> */
[----:B------:R-:W-:Y:S01]  /*2ac0*/  IMAD.IADD R4, R4, 0x1, R5 ;  /* 0x0000000104047824 */ /* 0x000fe200078e0205 */
[----:B------:R-:W-:-:S04]  /*2ad0*/  UIADD3 UR4, UPT, UPT, UR4, 0x1, URZ ;  /* 0x0000000104047890 */ /* 0x000fc8000fffe0ff */
[----:B------:R-:W-:-:S13]  /*2ae0*/  ISETP.GT.AND P0, PT, R4, R9, PT ;  /* 0x000000090400720c */ /* 0x000fda0003f04270 */
[----:B------:R-:W-:Y:S05]  /*2af0*/  @!P0 BRA `(.L_x_90) ;  /* 0xfffffff800d48947 */ /* 0x000fea000383ffff */
.L_x_89:
[----:B------:R-:W0:Y:S01]  /*2b00*/  S2R R13, SR_TID.X ;  /* 0x00000000000d7919 */ /* 0x000e220000002100 */
[----:B------:R-:W-:Y:S01]  /*2b10*/  IMAD.IADD R6, R11, 0x1, -R4 ;  /* 0x000000010b067824 */ /* 0x000fe200078e0a04 */
[----:B------:R-:W-:Y:S04]  /*2b20*/  BSSY.RECONVERGENT B1, `(.L_x_88) ;  /* 0x00000a4000017945 */ /* 0x000fe80003800200 */
[----:B0-----:R-:W-:-:S04]  /*2b30*/  ISETP.GE.AND P0, PT, R13, R6, PT ;  /* 0x000000060d00720c */ /* 0x001fc80003f06270 */
[----:B------:R-:W-:-:S13]  /*2b40*/  ISETP.GE.OR P0, PT, R4, R11, P0 ;  /* 0x0000000b0400720c */ /* 0x000fda0000706670 */
[----:B------:R-:W-:Y:S05]  /*2b50*/  @P0 BRA `(.L_x_91) ;  /* 0x0000000800800947 */ /* 0x000fea0003800000 */
[----:B------:R-:W0:Y:S01]  /*2b60*/  LDC R9, c[0x0][0x3b4] ;  /* 0x0000ed00ff097b82 */ /* 0x000e220000000800 */
[----:B------:R-:W-:Y:S01]  /*2b70*/  LOP3.LUT R6, RZ, R13, RZ, 0x33, !PT ;  /* 0x0000000dff067212 */ /* 0x000fe200078e33ff */
[----:B------:R-:W-:Y:S01]  /*2b80*/  IMAD R10, R0, 0x800, R5 ;  /* 0x00000800000a7824 */ /* 0x000fe200078e0205 */
[----:B------:R-:W1:Y:S01]  /*2b90*/  LDCU UR5, c[0x0][0x388] ;  /* 0x00007100ff0577ac */ /* 0x000e620008000800 */
[----:B------:R-:W-:Y:S02]  /*2ba0*/  BSSY.RECONVERGENT B2, `(.L_x_92) ;  /* 0x000004f000027945 */ /* 0x000fe40003800200 */
[----:B------:R-:W-:-:S04]  /*2bb0*/  IMAD.IADD R11, R6, 0x1, R11 ;  /* 0x00000001060b7824 */ /* 0x000fc800078e020b */
[----:B------:R-:W-:Y:S02]  /*2bc0*/  IMAD.IADD R5, R11, 0x1, -R10 ;  /* 0x000000010b057824 */ /* 0x000fe400078e0a0a */
[----:B0-----:R-:W-:Y:S02]  /*2bd0*/  IMAD R6, R9, UR4, RZ ;  /* 0x0000000409067c24 */ /* 0x001fe4000f8e02ff */
[----:B-1----:R-:W-:Y:S02]  /*2be0*/  VIADD R9, R4, UR5 ;  /* 0x0000000504097c36 */ /* 0x002fe40008000000 */
[----:B------:R-:W-:Y:S02]  /*2bf0*/  IMAD R5, R6, -0x800, R5 ;  /* 0xfffff80006057824 */ /* 0x000fe400078e0205 */
[----:B------:R-:W-:-:S03]  /*2c00*/  IMAD.MOV.U32 R6, RZ, RZ, R13 ;  /* 0x000000ffff067224 */ /* 0x000fc600078e000d */
[C---:B------:R-:W-:Y:S02]  /*2c10*/  ISETP.GE.U32.AND P0, PT, R5.reuse, 0x700, PT ;  /* 0x000007000500780c */ /* 0x040fe40003f06070 */
[----:B------:R-:W-:-:S04]  /*2c20*/  LEA.HI R10, R5, 0x1, RZ, 0x18 ;  /* 0x00000001050a7811 */ /* 0x000fc800078fc0ff */
[----:B------:R-:W-:-:S04]  /*2c30*/  LOP3.LUT R22, R10, 0x7, RZ, 0xc0, !PT ;  /* 0x000000070a167812 */ /* 0x000fc800078ec0ff */
[----:B------:R-:W-:-:S03]  /*2c40*/  ISETP.NE.AND P1, PT, R22, RZ, PT ;  /* 0x000000ff1600720c */ /* 0x000fc60003f25270 */
[----:B------:R-:W-:Y:S10]  /*2c50*/  @!P0 BRA `(.L_x_93) ;  /* 0x00000004000c8947 */ /* 0x000ff40003800000 */
[----:B------:R-:W0:Y:S01]  /*2c60*/  LDC.64 R2, c[0x0][0x380] ;  /* 0x0000e000ff027b82 */ /* 0x000e220000000a00 */
[----:B------:R-:W-:Y:S01]  /*2c70*/  IMAD.MOV.U32 R6, RZ, RZ, R13 ;  /* 0x000000ffff067224 */ /* 0x000fe200078e000d */
[----:B------:R-:W-:Y:S01]  /*2c80*/  LOP3.LUT R12, R10, 0x1fffff8, RZ, 0xc0, !PT ;  /* 0x01fffff80a0c7812 */ /* 0x000fe200078ec0ff */
[----:B------:R-:W-:-:S07]  /*2c90*/  IMAD.MOV.U32 R15, RZ, RZ, RZ ;  /* 0x000000ffff0f7224 */ /* 0x000fce00078e00ff */
.L_x_94:
[----:B------:R-:W-:-:S04]  /*2ca0*/  IMAD.IADD R16, R9, 0x1, R6 ;  /* 0x0000000109107824 */ /* 0x000fc800078e0206 */
[----:B0-----:R-:W-:-:S05]  /*2cb0*/  IMAD.WIDE R4, R16, 0x2, R2 ;  /* 0x0000000210047825 */ /* 0x001fca00078e0202 */
[----:B------:R-:W2:Y:S04]  /*2cc0*/  LDG.E.U16 R19, desc[UR6][R4.64] ;  /* 0x0000000604137981 */ /* 0x000ea8000c1e1500 */
[----:B------:R-:W3:Y:S04]  /*2cd0*/  LDG.E.U16 R20, desc[UR6][R4.64+0x200] ;  /* 0x0002000604147981 */ /* 0x000ee8000c1e1500 */
[----:B------:R-:W4:Y:S04]  /*2ce0*/  LDG.E.U16 R21, desc[UR6][R4.64+0x400] ;  /* 0x0004000604157981 */ /* 0x000f28000c1e1500 */
[----:B------:R-:W5:Y:S04]  /*2cf0*/  LDG.E.U16 R24, desc[UR6][R4.64+0x600] ;  /* 0x0006000604187981 */ /* 0x000f68000c1e1500 */
[----:B------:R-:W5:Y:S04]  /*2d00*/  LDG.E.U16 R17, desc[UR6][R4.64+0x800] ;  /* 0x0008000604117981 */ /* 0x000f68000c1e1500 */
[----:B------:R-:W5:Y:S04]  /*2d10*/  LDG.E.U16 R14, desc[UR6][R4.64+0xa00] ;  /* 0x000a0006040e7981 */ /* 0x000f68000c1e1500 */
[----:B------:R-:W5:Y:S01]  /*2d20*/  LDG.E.U16 R13, desc[UR6][R4.64+0xc00] ;  /* 0x000c0006040d7981 */ /* 0x000f62000c1e1500 */
[----:B------:R-:W-:Y:S01]  /*2d30*/  IMAD.MOV.U32 R18, RZ, RZ, R16 ;  /* 0x000000ffff127224 */ /* 0x000fe200078e0010 */
[----:B--2---:R-:W-:-:S13]  /*2d40*/  HSETP2.GT.AND P2, PT, R19.H0_H0, R8.H0_H0, PT ;  /* 0x2000000813007234 */ /* 0x004fda0003f44800 */
        /* <DEDUP_REMOVED lines=22> */
[----:B-----5:R-:W-:-:S13]  /*2eb0*/  HSETP2.GT.AND P3, PT, R24.H0_H0, R21.H0_H0, PT ;  /* 0x2000001518007234 */ /* 0x020fda0003f64800 */
        /* <DEDUP_REMOVED lines=20> */
[----:B------:R-:W-:Y:S02]  /*3000*/  @!P2 SEL R4, R4, R5, P0 ;  /* 0x000000050404a207 */ /* 0x000fe40000000000 */
[----:B------:R-:W-:Y:S02]  /*3010*/  ISETP.NE.AND P2, PT, R15, R12, PT ;  /* 0x0000000c0f00720c */ /* 0x000fe40003f45270 */
[----:B--2---:R-:W-:-:S13]  /*3020*/  HSETP2.GT.AND P3, PT, R8.H0_H0, R13.H0_H0, PT ;  /* 0x2000000d08007234 */ /* 0x004fda0003f64800 */
[----:B------:R-:W-:-:S13]  /*3030*/  @!P3 ISETP.GE.AND P0, PT, R7, R4, PT ;  /* 0x000000040700b20c */ /* 0x000fda0003f06270 */
[----:B------:R-:W-:-:S05]  /*3040*/  @!P3 HSETP2.EQ.AND P0, PT, R13.H0_H0, R8.H0_H0, !P0 ;  /* 0x200000080d00b234 */ /* 0x000fca0004702800 */
[----:B------:R-:W-:Y:S02]  /*3050*/  @!P3 SEL R13, R8, R13, P0 ;  /* 0x0000000d080db207 */ /* 0x000fe40000000000 */
[----:B------:R-:W-:Y:S02]  /*3060*/  @!P3 SEL R7, R7, R4, P0 ;  /* 0x000000040707b207 */ /* 0x000fe40000000000 */
[----:B------:R-:W-:Y:S01]  /*3070*/  @!P3 PRMT R8, R13, 0x7610, R8 ;  /* 0x000076100d08b816 */ /* 0x000fe20000000008 */
[----:B------:R-:W-:Y:S06]  /*3080*/  @P2 BRA `(.L_x_94) ;  /* 0xfffffffc00042947 */ /* 0x000fec000383ffff */
.L_x_93:
[----:B------:R-:W-:Y:S05]  /*3090*/  BSYNC.RECONVERGENT B2 ;  /* 0x0000000000027941 */ /* 0x000fea0003800200 */
.L_x_92:
[----:B------:R-:W-:Y:S05]  /*30a0*/  @!P1 BRA `(.L_x_91) ;  /* 0x00000004002c9947 */ /* 0x000fea0003800000 */
[----:B------:R-:W-:Y:S01]  /*30b0*/  ISETP.GE.U32.AND P0, PT, R22, 0x4, PT ;  /* 0x000000041600780c */ /* 0x000fe20003f06070 */
[----:B------:R-:W-:Y:S01]  /*30c0*/  BSSY.RECONVERGENT B2, `(.L_x_95) ;  /* 0x0000023000027945 */ /* 0x000fe20003800200 */
[----:B------:R-:W-:-:S11]  /*30d0*/  LOP3.LUT P1, R16, R10, 0x3, RZ, 0xc0, !PT ;  /* 0x000000030a107812 */ /* 0x000fd6000782c0ff */
[----:B------:R-:W-:Y:S05]  /*30e0*/  @!P0 BRA `(.L_x_96) ;  /* 0x0000000000808947 */ /* 0x000fea0003800000 */
[----:B------:R-:W-:-:S04]  /*30f0*/  IMAD.IADD R14, R9, 0x1, R6 ;  /* 0x00000001090e7824 */ /* 0x000fc800078e0206 */
[----:B------:R-:W-:-:S05]  /*3100*/  IMAD.WIDE R4, R14, 0x2, R2 ;  /* 0x000000020e047825 */ /* 0x000fca00078e0202 */
[----:B------:R-:W2:Y:S04]  /*3110*/  LDG.E.U16 R13, desc[UR6][R4.64] ;  /* 0x00000006040d7981 */ /* 0x000ea8000c1e1500 */
[----:B------:R-:W3:Y:S04]  /*3120*/  LDG.E.U16 R12, desc[UR6][R4.64+0x200] ;  /* 0x00020006040c7981 */ /* 0x000ee8000c1e1500 */
[----:B------:R-:W4:Y:S01]  /*3130*/  LDG.E.U16 R17, desc[UR6][R4.64+0x400] ;  /* 0x0004000604117981 */ /* 0x000f22000c1e1500 */
[----:B------:R-:W-:Y:S02]  /*3140*/  IMAD.MOV.U32 R10, RZ, RZ, R14 ;  /* 0x000000ffff0a7224 */ /* 0x000fe400078e000e */
[----:B------:R-:W-:Y:S01]  /*3150*/  VIADD R15, R14, 0x100 ;  /* 0x000001000e0f7836 */ /* 0x000fe20000000000 */
[----:B--2---:R-:W-:-:S13]  /*3160*/  HSETP2.GT.AND P2, PT, R13.H0_H0, R8.H0_H0, PT ;  /* 0x200000080d007234 */ /* 0x004fda0003f44800 */
        /* <DEDUP_REMOVED lines=24> */
.L_x_96:
[----:B------:R-:W-:Y:S05]  /*32f0*/  BSYNC.RECONVERGENT B2 ;  /* 0x0000000000027941 */ /* 0x000fea0003800200 */
.L_x_95:
[----:B------:R-:W-:Y:S05]  /*3300*/  @!P1 BRA `(.L_x_91) ;  /* 0x0000000000949947 */ /* 0x000fea0003800000 */
[----:B------:R-:W-:Y:S01]  /*3310*/  ISETP.NE.AND P0, PT, R16, 0x1, PT ;  /* 0x000000011000780c */ /* 0x000fe20003f05270 */
[----:B------:R-:W-:Y:S01]  /*3320*/  BSSY.RECONVERGENT B2, `(.L_x_97) ;  /* 0x0000019000027945 */ /* 0x000fe20003800200 */
[----:B------:R-:W-:Y:S01]  /*3330*/  LOP3.LUT P1, RZ, R11, 0x100, RZ, 0xc0, !PT ;  /* 0x000001000bff7812 */ /* 0x000fe2000782c0ff */
[----:B------:R-:W-:Y:S01]  /*3340*/  IMAD.MOV.U32 R4, RZ, RZ, R7 ;  /* 0x000000ffff047224 */ /* 0x000fe200078e0007 */
[----:B------:R-:W-:-:S09]  /*3350*/  PRMT R5, R8, 0x7610, R5 ;  /* 0x0000761008057816 */ /* 0x000fd20000000005 */
[----:B------:R-:W-:Y:S05]  /*3360*/  @!P0 BRA `(.L_x_98) ;  /* 0x0000000000508947 */ /* 0x000fea0003800000 */
[----:B------:R-:W-:-:S04]  /*3370*/  IMAD.IADD R12, R9, 0x1, R6 ;  /* 0x00000001090c7824 */ /* 0x000fc800078e0206 */
[----:B------:R-:W-:-:S05]  /*3380*/  IMAD.WIDE R4, R12, 0x2, R2 ;  /* 0x000000020c047825 */ /* 0x000fca00078e0202 */
        /* <DEDUP_REMOVED lines=18> */
.L_x_98:
[----:B------:R-:W-:Y:S05]  /*34b0*/  BSYNC.RECONVERGENT B2 ;  /* 0x0000000000027941 */ /* 0x000fea0003800200 */
.L_x_97:
[----:B------:R-:W-:Y:S05]  /*34c0*/  @P1 BRA `(.L_x_91) ;  /* 0x0000000000241947 */ /* 0x000fea0003800000 */
[----:B------:R-:W-:-:S04]  /*34d0*/  IMAD.IADD R7, R9, 0x1, R6 ;  /* 0x0000000109077824 */ /* 0x000fc800078e0206 */
[----:B------:R-:W-:-:S05]  /*34e0*/  IMAD.WIDE R2, R7, 0x2, R2 ;  /* 0x0000000207027825 */ /* 0x000fca00078e0202 */
[----:B------:R-:W2:Y:S02]  /*34f0*/  LDG.E.U16 R8, desc[UR6][R2.64] ;  /* 0x0000000602087981 */ /* 0x000ea4000c1e1500 */
[----:B--2---:R-:W-:-:S13]  /*3500*/  HSETP2.GT.AND P1, PT, R8.H0_H0, R5.H0_H0, PT ;  /* 0x2000000508007234 */ /* 0x004fda0003f24800 */
[----:B------:R-:W-:-:S13]  /*3510*/  @!P1 ISETP.GE.AND P0, PT, R7, R4, PT ;  /* 0x000000040700920c */ /* 0x000fda0003f06270 */
[----:B------:R-:W-:-:S05]  /*3520*/  @!P1 HSETP2.EQ.AND P0, PT, R5.H0_H0, R8.H0_H0, !P0 ;  /* 0x2000000805009234 */ /* 0x000fca0004702800 */
[----:B------:R-:W-:Y:S02]  /*3530*/  @!P1 SEL R5, R8, R5, P0 ;  /* 0x0000000508059207 */ /* 0x000fe40000000000 */
[----:B------:R-:W-:Y:S02]  /*3540*/  @!P1 SEL R7, R7, R4, P0 ;  /* 0x0000000407079207 */ /* 0x000fe40000000000 */
[----:B------:R-:W-:-:S07]  /*3550*/  @!P1 PRMT R8, R5, 0x7610, R8 ;  /* 0x0000761005089816 */ /* 0x000fce0000000008 */
.L_x_91:
[----:B------:R-:W-:Y:S05]  /*3560*/  BSYNC.RECONVERGENT B1 ;  /* 0x0000000000017941 */ /* 0x000fea0003800200 */
.L_x_88:
[----:B------:R-:W0:Y:S01]  /*3570*/  S2R R9, SR_LANEID ;  /* 0x0000000000097919 */ /* 0x000e220000000000 */
[C---:B------:R-:W-:Y:S01]  /*3580*/  PRMT R2, R8.reuse, 0x7610, R0 ;  /* 0x0000761008027816 */ /* 0x040fe20000000000 */
[----:B------:R-:W-:Y:S01]  /*3590*/  BSSY.RECONVERGENT B1, `(.L_x_99) ;  /* 0x0000012000017945 */ /* 0x000fe20003800200 */
[----:B------:R-:W-:Y:S01]  /*35a0*/  IMAD.MOV.U32 R3, RZ, RZ, R7 ;  /* 0x000000ffff037224 */ /* 0x000fe200078e0007 */
[----:B------:R1:W2:Y:S01]  /*35b0*/  SHFL.DOWN PT, R6, R7, 0x1, 0x1f ;  /* 0x08201f0007067f89 */ /* 0x0002a200000e0000 */
[----:B------:R-:W-:-:S03]  /*35c0*/  PRMT R4, R8, 0x7610, R4 ;  /* 0x0000761008047816 */ /* 0x000fc60000000004 */
[----:B------:R1:W3:Y:S01]  /*35d0*/  SHFL.DOWN PT, R5, R2, 0x1, 0x1f ;  /* 0x08201f0002057f89 */ /* 0x0002e200000e0000 */
[C---:B0-----:R-:W-:Y:S02]  /*35e0*/  ISETP.GT.AND P0, PT, R9.reuse, 0x1e, PT ;  /* 0x0000001e0900780c */ /* 0x041fe40003f04270 */
[C---:B------:R-:W-:Y:S02]  /*35f0*/  ISETP.GT.AND P4, PT, R9.reuse, 0x1d, PT ;  /* 0x0000001d0900780c */ /* 0x040fe40003f84270 */
[C---:B------:R-:W-:Y:S02]  /*3600*/  ISETP.GT.AND P2, PT, R9.reuse, 0x1b, PT ;  /* 0x0000001b0900780c */ /* 0x040fe40003f44270 */
[----:B------:R-:W-:-:S07]  /*3610*/  ISETP.GT.AND P1, PT, R9, 0x17, PT ;  /* 0x000000170900780c */ /* 0x000fce0003f24270 */
[----:B-123--:R-:W-:Y:S06]  /*3620*/  @P0 BRA `(.L_x_100) ;  /* 0x0000000000200947 */ /* 0x00efec0003800000 */
        /* <DEDUP_REMOVED lines=8> */
.L_x_100:
[----:B------:R-:W-:Y:S05]  /*36b0*/  BSYNC.RECONVERGENT B1 ;  /* 0x0000000000017941 */ /* 0x000fea0003800200 */
.L_x_99:
[C---:B------:R-:W-:Y:S01]  /*36c0*/  PRMT R2, R4.reuse, 0x7610, R0 ;  /* 0x0000761004027816 */ /* 0x040fe20000000000 */
[----:B------:R0:W1:Y:S01]  /*36d0*/  SHFL.DOWN PT, R8, R3, 0x2, 0x1f ;  /* 0x08401f0003087f89 */ /* 0x00006200000e0000 */
[----:B------:R-:W-:Y:S01]  /*36e0*/  BSSY.RECONVERGENT B1, `(.L_x_101) ;  /* 0x000000d000017945 */ /* 0x000fe20003800200 */
[----:B------:R-:W-:Y:S01]  /*36f0*/  IMAD.MOV.U32 R5, RZ, RZ, R3 ;  /* 0x000000ffff057224 */ /* 0x000fe200078e0003 */
[----:B------:R-:W-:Y:S01]  /*3700*/  PRMT R6, R4, 0x7610, R6 ;  /* 0x0000761004067816 */ /* 0x000fe20000000006 */
        /* <DEDUP_REMOVED lines=10> */
.L_x_102:
[----:B------:R-:W-:Y:S05]  /*37b0*/  BSYNC.RECONVERGENT B1 ;  /* 0x0000000000017941 */ /* 0x000fea0003800200 */
.L_x_101:
[C---:B0-----:R-:W-:Y:S01]  /*37c0*/  PRMT R2, R6.reuse, 0x7610, R0 ;  /* 0x0000761006027816 */ /* 0x041fe20000000000 */
[----:B-1----:R0:W1:Y:S01]  /*37d0*/  SHFL.DOWN PT, R8, R5, 0x4, 0x1f ;  /* 0x08801f0005087f89 */ /* 0x00206200000e0000 */
[----:B------:R-:W-:Y:S01]  /*37e0*/  BSSY.RECONVERGENT B1, `(.L_x_103) ;  /* 0x000000d000017945 */ /* 0x000fe20003800200 */
[----:B------:R-:W-:Y:S01]  /*37f0*/  IMAD.MOV.U32 R4, RZ, RZ, R5 ;  /* 0x000000ffff047224 */ /* 0x000fe200078e0005 */
[----:B--2---:R-:W-:Y:S01]  /*3800*/  PRMT R7, R6, 0x7610, R7 ;  /* 0x0000761006077816 */ /* 0x004fe20000000007 */
        /* <DEDUP_REMOVED lines=10> */
.L_x_104:
[----:B------:R-:W-:Y:S05]  /*38b0*/  BSYNC.RECONVERGENT B1 ;  /* 0x0000000000017941 */ /* 0x000fea0003800200 */
.L_x_103:
[C-C-:B0-2---:R-:W-:Y:S01]  /*38c0*/  PRMT R5, R7.reuse, 0x7610, R3.reuse ;  /* 0x0000761007057816 */ /* 0x145fe20000000003 */
        /* <DEDUP_REMOVED lines=14> */
.L_x_106:
[----:B------:R-:W-:Y:S05]  /*39b0*/  BSYNC.RECONVERGENT B1 ;  /* 0x0000000000017941 */ /* 0x000fea0003800200 */
.L_x_105:
[----:B0-----:R-:W-:Y:S01]  /*39c0*/  PRMT R4, R3, 0x7610, R1 ;  /* 0x0000761003047816 */ /* 0x001fe20000000001 */
[----:B------:R-:W0:Y:S01]  /*39d0*/  S2R R10, SR_TID.X ;  /* 0x00000000000a7919 */ /* 0x000e220000002100 */
[----:B------:R-:W-:Y:S01]  /*39e0*/  ISETP.GT.AND P0, PT, R9, 0xf, PT ;  /* 0x0000000f0900780c */ /* 0x000fe20003f04270 */
[----:B------:R-:W-:Y:S01]  /*39f0*/  BSSY.RECONVERGENT B1, `(.L_x_107) ;  /* 0x0000016000017945 */ /* 0x000fe20003800200 */
[----:B------:R-:W-:Y:S04]  /*3a00*/  SHFL.DOWN PT, R5, R2, 0x10, 0x1f ;  /* 0x0a001f0002057f89 */ /* 0x000fe800000e0000 */
[----:B------:R-:W3:Y:S02]  /*3a10*/  SHFL.DOWN PT, R4, R4, 0x10, 0x1f ;  /* 0x0a001f0004047f89 */ /* 0x000ee400000e0000 */
[----:B---3--:R-:W-:-:S05]  /*3a20*/  PRMT R6, R4, 0x7610, R6 ;  /* 0x0000761004067816 */ /* 0x008fca0000000006 */
[----:B0-----:R-:W-:Y:S05]  /*3a30*/  @P0 BRA `(.L_x_108) ;  /* 0x0000000000440947 */ /* 0x001fea0003800000 */
[----:B------:R-:W-:Y:S02]  /*3a40*/  ISETP.NE.AND P2, PT, R9, RZ, PT ;  /* 0x000000ff0900720c */ /* 0x000fe40003f45270 */
[----:B------:R-:W-:-:S11]  /*3a50*/  HSETP2.GT.AND P1, PT, R6.H0_H0, R3.H0_H0, PT ;  /* 0x2000000306007234 */ /* 0x000fd60003f24800 */
[----:B-1----:R-:W0:Y:S01]  /*3a60*/  @!P2 S2R R8, SR_CgaCtaId ;  /* 0x000000000008a919 */ /* 0x002e220000008800 */
        /* <DEDUP_REMOVED lines=14> */
.L_x_108:
[----:B------:R-:W-:Y:S05]  /*3b50*/  BSYNC.RECONVERGENT B1 ;  /* 0x0000000000017941 */ /* 0x000fea0003800200 */
.L_x_107:
[----:B------:R-:W-:Y:S01]  /*3b60*/  BAR.SYNC.DEFER_BLOCKING 0x0 ;  /* 0x0000000000007b1d */ /* 0x000fe20000010000 */
[----:B------:R-:W-:-:S13]  /*3b70*/  ISETP.NE.AND P0, PT, R10, RZ, PT ;  /* 0x000000ff0a00720c */ /* 0x000fda0003f05270 */
[----:B------:R-:W-:Y:S05]  /*3b80*/  @P0 BRA `(.L_x_77) ;  /* 0x0000000000d80947 */ /* 0x000fea0003800000 */
[----:B------:R-:W3:Y:S01]  /*3b90*/  S2UR UR5, SR_CgaCtaId ;  /* 0x00000000000579c3 */ /* 0x000ee20000008800 */
[----:B------:R-:W-:Y:S02]  /*3ba0*/  UMOV UR4, 0x400 ;  /* 0x0000040000047882 */ /* 0x000fe40000000000 */
[----:B---3--:R-:W-:-:S09]  /*3bb0*/  ULEA UR4, UR5, UR4, 0x18 ;  /* 0x0000000405047291 */ /* 0x008fd2000f8ec0ff */
[----:B0-----:R-:W0:Y:S04]  /*3bc0*/  LDS.U16 R4, [UR4+0x14] ;  /* 0x00001404ff047984 */ /* 0x001e280008000400 */
[----:B------:R-:W3:Y:S04]  /*3bd0*/  LDS R5, [UR4+0x10] ;  /* 0x00001004ff057984 */ /* 0x000ee80008000800 */
[----:B------:R-:W4:Y:S04]  /*3be0*/  LDS.U16 R7, [UR4+0x1c] ;  /* 0x00001c04ff077984 */ /* 0x000f280008000400 */
[----:B------:R-:W5:Y:S04]  /*3bf0*/  LDS R6, [UR4+0x18] ;  /* 0x00001804ff067984 */ /* 0x000f680008000800 */
[----:B-1----:R-:W1:Y:S04]  /*3c00*/  LDS.U16 R8, [UR4+0x24] ;  /* 0x00002404ff087984 */ /* 0x002e680008000400 */
[----:B------:R-:W-:Y:S01]  /*3c10*/  LDS.U16 R9, [UR4+0x2c] ;  /* 0x00002c04ff097984 */ /* 0x000fe20008000400 */
[----:B0-----:R-:W-:-:S13]  /*3c20*/  HSETP2.GT.AND P1, PT, R4.H0_H0, R3.H0_H0, PT ;  /* 0x2000000304007234 */ /* 0x001fda0003f24800 */
[----:B---3--:R-:W-:-:S13]  /*3c30*/  @!P1 ISETP.GE.AND P0, PT, R5, R2, PT ;  /* 0x000000020500920c */ /* 0x008fda0003f06270 */
[----:B------:R-:W-:-:S05]  /*3c40*/  @!P1 HSETP2.EQ.AND P0, PT, R3.H0_H0, R4.H0_H0, !P0 ;  /* 0x2000000403009234 */ /* 0x000fca0004702800 */
[----:B------:R-:W-:Y:S02]  /*3c50*/  @!P1 SEL R4, R4, R3, P0 ;  /* 0x0000000304049207 */ /* 0x000fe40000000000 */
[----:B------:R-:W-:Y:S01]  /*3c60*/  @!P1 SEL R5, R5, R2, P0 ;  /* 0x0000000205059207 */ /* 0x000fe20000000000 */
[----:B------:R-:W0:Y:S02]  /*3c70*/  LDS R3, [UR4+0x20] ;  /* 0x00002004ff037984 */ /* 0x000e240008000800 */
[----:B----4-:R-:W-:Y:S02]  /*3c80*/  HSETP2.GT.AND P2, PT, R7.H0_H0, R4.H0_H0, PT ;  /* 0x2000000407007234 */ /* 0x010fe40003f44800 */
[----:B------:R-:W3:Y:S11]  /*3c90*/  LDS R2, [UR4+0x28] ;  /* 0x00002804ff027984 */ /* 0x000ef60008000800 */
[----:B-----5:R-:W-:-:S13]  /*3ca0*/  @!P2 ISETP.GE.AND P0, PT, R6, R5, PT ;  /* 0x000000050600a20c */ /* 0x020fda0003f06270 */
[----:B------:R-:W-:-:S05]  /*3cb0*/  @!P2 HSETP2.EQ.AND P0, PT, R4.H0_H0, R7.H0_H0, !P0 ;  /* 0x200000070400a234 */ /* 0x000fca0004702800 */
[----:B------:R-:W-:Y:S02]  /*3cc0*/  @!P2 SEL R7, R7, R4, P0 ;  /* 0x000000040707a207 */ /* 0x000fe40000000000 */
[----:B------:R-:W-:Y:S01]  /*3cd0*/  @!P2 SEL R6, R6, R5, P0 ;  /* 0x000000050606a207 */ /* 0x000fe20000000000 */
[----:B------:R-:W4:Y:S02]  /*3ce0*/  LDS.U16 R4, [UR4+0x34] ;  /* 0x00003404ff047984 */ /* 0x000f240008000400 */
[----:B-1----:R-:W-:Y:S02]  /*3cf0*/  HSETP2.GT.AND P1, PT, R8.H0_H0, R7.H0_H0, PT ;  /* 0x2000000708007234 */ /* 0x002fe40003f24800 */
[----:B------:R-:W1:Y:S11]  /*3d00*/  LDS R5, [UR4+0x30] ;  /* 0x00003004ff057984 */ /* 0x000e760008000800 */
[----:B0-----:R-:W-:-:S13]  /*3d10*/  @!P1 ISETP.GE.AND P0, PT, R3, R6, PT ;  /* 0x000000060300920c */ /* 0x001fda0003f06270 */
[----:B------:R-:W-:-:S05]  /*3d20*/  @!P1 HSETP2.EQ.AND P0, PT, R7.H0_H0, R8.H0_H0, !P0 ;  /* 0x2000000807009234 */ /* 0x000fca0004702800 */
[----:B------:R-:W-:Y:S02]  /*3d30*/  @!P1 SEL R8, R8, R7, P0 ;  /* 0x0000000708089207 */ /* 0x000fe40000000000 */
[----:B------:R-:W-:Y:S01]  /*3d40*/  @!P1 SEL R3, R3, R6, P0 ;  /* 0x0000000603039207 */ /* 0x000fe20000000000 */
[----:B------:R-:W0:Y:S02]  /*3d50*/  LDS.U16 R7, [UR4+0x3c] ;  /* 0x00003c04ff077984 */ /* 0x000e240008000400 */
[----:B------:R-:W-:Y:S02]  /*3d60*/  HSETP2.GT.AND P2, PT, R9.H0_H0, R8.H0_H0, PT ;  /* 0x2000000809007234 */ /* 0x000fe40003f44800 */
[----:B------:R-:W-:Y:S11]  /*3d70*/  LDS R6, [UR4+0x38] ;  /* 0x00003804ff067984 */ /* 0x000ff60008000800 */
[----:B---3--:R-:W-:-:S13]  /*3d80*/  @!P2 ISETP.GE.AND P0, PT, R2, R3, PT ;  /* 0x000000030200a20c */ /* 0x008fda0003f06270 */
[----:B------:R-:W-:-:S05]  /*3d90*/  @!P2 HSETP2.EQ.AND P0, PT, R8.H0_H0, R9.H0_H0, !P0 ;  /* 0x200000090800a234 */ /* 0x000fca0004702800 */
[----:B------:R-:W-:Y:S02]  /*3da0*/  @!P2 SEL R9, R9, R8, P0 ;  /* 0x000000080909a207 */ /* 0x000fe40000000000 */
[----:B------:R-:W-:Y:S01]  /*3db0*/  @!P2 SEL R2, R2, R3, P0 ;  /* 0x000000030202a207 */ /* 0x000fe20000000000 */
[----:B------:R-:W3:Y:S02]  /*3dc0*/  LDS.U16 R8, [UR4+0x44] ;  /* 0x00004404ff087984 */ /* 0x000ee40008000400 */
[----:B----4-:R-:W-:-:S13]  /*3dd0*/  HSETP2.GT.AND P1, PT, R4.H0_H0, R9.H0_H0, PT ;  /* 0x2000000904007234 */ /* 0x010fda0003f24800 */
[----:B-1----:R-:W-:-:S13]  /*3de0*/  @!P1 ISETP.GE.AND P0, PT, R5, R2, PT ;  /* 0x000000020500920c */ /* 0x002fda0003f06270 */
[----:B------:R-:W-:-:S05]  /*3df0*/  @!P1 HSETP2.EQ.AND P0, PT, R9.H0_H0, R4.H0_H0, !P0 ;  /* 0x2000000409009234 */ /* 0x000fca0004702800 */
[----:B------:R-:W-:Y:S02]  /*3e00*/  @!P1 SEL R4, R4, R9, P0 ;  /* 0x0000000904049207 */ /* 0x000fe40000000000 */
[----:B------:R-:W-:Y:S02]  /*3e10*/  @!P1 SEL R5, R5, R2, P0 ;  /* 0x0000000205059207 */ /* 0x000fe40000000000 */
[----:B------:R-:W1:Y:S01]  /*3e20*/  LDS R2, [UR4+0x40] ;  /* 0x00004004ff027984 */ /* 0x000e620008000800 */
[----:B0-----:R-:W-:Y:S02]  /*3e30*/  HSETP2.GT.AND P2, PT, R7.H0_H0, R4.H0_H0, PT ;  /* 0x2000000407007234 */ /* 0x001fe40003f44800 */
[----:B---3--:R-:W-:-:S11]  /*3e40*/  PRMT R3, R8, 0x7610, R3 ;  /* 0x0000761008037816 */ /* 0x008fd60000000003 */
[----:B------:R-:W-:-:S13]  /*3e50*/  @!P2 ISETP.GE.AND P0, PT, R6, R5, PT ;  /* 0x000000050600a20c */ /* 0x000fda0003f06270 */
[----:B------:R-:W-:-:S05]  /*3e60*/  @!P2 HSETP2.EQ.AND P0, PT, R4.H0_H0, R7.H0_H0, !P0 ;  /* 0x200000070400a234 */ /* 0x000fca0004702800 */
[----:B------:R-:W-:Y:S02]  /*3e70*/  @!P2 SEL R7, R7, R4, P0 ;  /* 0x000000040707a207 */ /* 0x000fe40000000000 */
[----:B------:R-:W-:-:S03]  /*3e80*/  @!P2 SEL R6, R6, R5, P0 ;  /* 0x000000050606a207 */ /* 0x000fc60000000000 */
[----:B------:R-:W-:-:S13]  /*3e90*/  HSETP2.GT.AND P1, PT, R8.H0_H0, R7.H0_H0, PT ;  /* 0x2000000708007234 */ /* 0x000fda0003f24800 */
[----:B-1----:R-:W-:-:S13]  /*3ea0*/  @!P1 ISETP.GE.AND P0, PT, R2, R6, PT ;  /* 0x000000060200920c */ /* 0x002fda0003f06270 */
[----:B------:R-:W-:-:S05]  /*3eb0*/  @!P1 HSETP2.EQ.AND P0, PT, R7.H0_H0, R3.H0_H0, !P0 ;  /* 0x2000000307009234 */ /* 0x000fca0004702800 */
[----:B------:R-:W-:Y:S02]  /*3ec0*/  @!P1 SEL R7, R3, R7, P0 ;  /* 0x0000000703079207 */ /* 0x000fe40000000000 */
[----:B------:R-:W-:Y:S02]  /*3ed0*/  @!P1 SEL R2, R2, R6, P0 ;  /* 0x0000000602029207 */ /* 0x000fe40000000000 */
[----:B------:R-:W-:-:S07]  /*3ee0*/  @!P1 PRMT R3, R7, 0x7610, R3 ;  /* 0x0000761007039816 */ /* 0x000fce0000000003 */
.L_x_77:
[----:B------:R-:W-:Y:S05]  /*3ef0*/  BSYNC.RECONVERGENT B0 ;  /* 0x0000000000007941 */ /* 0x000fea0003800200 */
.L_x_52:
[----:B0-----:R-:W0:Y:S02]  /*3f00*/  S2R R4, SR_TID.X ;  /* 0x0000000000047919 */ /* 0x001e240000002100 */
[----:B0-----:R-:W-:-:S13]  /*3f10*/  ISETP.NE.AND P0, PT, R4, RZ, PT ;  /* 0x000000ff0400720c */ /* 0x001fda0003f05270 */
[----:B------:R-:W-:Y:S05]  /*3f20*/  @P0 EXIT ;  /* 0x000000000000094d */ /* 0x000fea0003800000 */
[----:B------:R-:W0:Y:S02]  /*3f30*/  LDC.64 R4, c[0x0][0x390] ;  /* 0x0000e400ff047b82 */ /* 0x000e240000000a00 */
[----:B0-----:R-:W-:-:S05]  /*3f40*/  IMAD.WIDE.U32 R4, R0, 0x8, R4 ;  /* 0x0000000800047825 */ /* 0x001fca00078e0004 */
[----:B------:R-:W-:Y:S04]  /*3f50*/  STG.E desc[UR6][R4.64], R2 ;  /* 0x0000000204007986 */ /* 0x000fe8000c101906 */
[----:B------:R-:W-:Y:S01]  /*3f60*/  STG.E.U16 desc[UR6][R4.64+0x4], R3 ;  /* 0x0000040304007986 */ /* 0x000fe2000c101506 */
[----:B------:R-:W-:Y:S05]  /*3f70*/  EXIT ;  /* 0x000000000000794d */ /* 0x000fea0003800000 */
.L_x_109:
        /* <DEDUP_REMOVED lines=16> */
.L_x_496:


//--------------------- .text._ZN3cub18CUB_300001_SM_10006detail6reduce28DeviceReduceSingleTileKernelINS2_10policy_hubINS0_12KeyValuePairIi6__halfEEiNS0_6ArgMaxEE10Policy1000ENS0_21ArgIndexInputIteratorIPKS6_iS6_EEPS7_iS8_NS2_20empty_problem_init_tIS7_EES7_N4cuda3std3__410__identityEEEvT0_T1_T2_T3_T4_T6_ --------------------------
	.section	.text._ZN3cub18CUB_300001_SM_10006detail6reduce28DeviceReduceSingleTileKernelINS2_10policy_hubINS0_12KeyValuePairIi6__halfEEiNS0_6ArgMaxEE10Policy1000ENS0_21ArgIndexInputIteratorIPKS6_iS6_EEPS7_iS8_NS2_20empty_problem_init_tIS7_EES7_N4cuda3std3__410__identityEEEvT0_T1_T2_T3_T4_T6_,"ax",@progbits
	.align	128
        .global         _ZN3cub18CUB_300001_SM_10006detail6reduce28DeviceReduceSingleTileKernelINS2_10policy_hubINS0_12KeyValuePairIi6__halfEEiNS0_6ArgMaxEE10Policy1000ENS0_21ArgIndexInputIteratorIPKS6_iS6_EEPS7_iS8_NS2_20empty_problem_init_tIS7_EES7_N4cuda3std3__410__identityEEEvT0_T1_T2_T3_T4_T6_
        .type           _ZN3cub18CUB_300001_SM_10006detail6reduce28DeviceReduceSingleTileKernelINS2_10policy_hubINS0_12KeyValuePairIi6__halfEEiNS0_6ArgMaxEE10Policy1000ENS0_21ArgIndexInputIteratorIPKS6_iS6_EEPS7_iS8_NS2_20empty_problem_init_tIS7_EES7_N4cuda3std3__410__identityEEEvT0_T1_T2_T3_T4_T6_,@function
        .size           _ZN3cub18CUB_300001_SM_10006detail6reduce28DeviceReduceSingleTileKernelINS2_10policy_hubINS0_12KeyValuePairIi6__halfEEiNS0_6ArgMaxEE10Policy1000ENS0_21ArgIndexInputIteratorIPKS6_iS6_EEPS7_iS8_NS2_20empty_problem_init_tIS7_EES7_N4cuda3std3__410__identityEEEvT0_T1_T2_T3_T4_T6_,(.L_x_497 - _ZN3cub18CUB_300001_SM_10006detail6reduce28DeviceReduceSingleTileKernelINS2_10policy_hubINS0_12KeyValuePairIi6__halfEEiNS0_6ArgMaxEE10Policy1000ENS0_21ArgIndexInputIteratorIPKS6_iS6_EEPS7_iS8_NS2_20empty_problem_init_tIS7_EES7_N4cuda3std3__410__identityEEEvT0_T1_T2_T3_T4_T6_)
        .other          _ZN3cub18CUB_300001_SM_10006detail6reduce28DeviceReduceSingleTileKernelINS2_10policy_hubINS0_12KeyValuePairIi6__halfEEiNS0_6ArgMaxEE10Policy1000ENS0_21ArgIndexInputIteratorIPKS6_iS6_EEPS7_iS8_NS2_20empty_problem_init_tIS7_EES7_N4cuda3std3__410__identityEEEvT0_T1_T2_T3_T4_T6_,@"STO_CUDA_ENTRY STV_DEFAULT"
_ZN3cub18CUB_300001_SM_10006detail6reduce28DeviceReduceSingleTileKernelINS2_10policy_hubINS0_12KeyValuePairIi6__halfEEiNS0_6ArgMaxEE10Policy1000ENS0_21ArgIndexInputIteratorIPKS6_iS6_EEPS7_iS8_NS2_20empty_problem_init_tIS7_EES7_N4cuda3std3__410__identityEEEvT0_T1_T2_T3_T4_T6_:
.text._ZN3cub18CUB_300001_SM_10006detail6reduce28DeviceReduceSingleTileKernelINS2_10policy_hubINS0_12KeyValuePairIi6__halfEEiNS0_6ArgMaxEE10Policy1000ENS0_21ArgIndexInputIteratorIPKS6_iS6_EEPS7_iS8_NS2_20empty_problem_init_tIS7_EES7_N4cuda3std3__410__identityEEEvT0_T1_T2_T3_T4_T6_:
        /* <DEDUP_REMOVED lines=14> */
.L_x_110:
[----:B------:R-:W-:Y:S01]  /*00e0*/  UISETP.GT.AND UP0, UPT, UR4, 0x7ff, UPT ;  /* 0x000007ff0400788c */ /* 0x000fe2000bf04270 */
[----:B------:R-:W-:Y:S08]  /*00f0*/  BSSY.RECONVERGENT B0, `(.L_x_111) ;  /* 0x00003e4000007945 */ /* 0x000ff00003800200 */
[----:B------:R-:W-:Y:S05]  /*0100*/  BRA.U UP0, `(.L_x_112) ;  /* 0x0000002100407547 */ /* 0x000fea000b800000 */
[----:B------:R-:W1:Y:S01]  /*0110*/  S2R R0, SR_TID.X ;  /* 0x0000000000007919 */ /* 0x000e620000002100 */
[----:B------:R-:W-:Y:S01]  /*0120*/  BSSY.RECONVERGENT B1, `(.L_x_113) ;  /* 0x000000a000017945 */ /* 0x000fe20003800200 */
[----:B-1----:R-:W-:Y:S01]  /*0130*/  ISETP.GE.AND P0, PT, R0, UR4, PT ;  /* 0x0000000400007c0c */ /* 0x002fe2000bf06270 */
[----:B------:R-:W-:-:S12]  /*0140*/  IMAD.MOV.U32 R6, RZ, RZ, R0 ;  /* 0x000000ffff067224 */ /* 0x000fd800078e0000 */
[----:B------:R-:W-:Y:S05]  /*0150*/  @P0 BRA `(.L_x_114) ;  /* 0x0000000000180947 */ /* 0x000fea0003800000 */
[----:B------:R-:W1:Y:S01]  /*0160*/  LDC.64 R4, c[0x0][0x380] ;  /* 0x0000e000ff047b82 */ /* 0x000e620000000a00 */
[----:B------:R-:W2:Y:S02]  /*0170*/  LDCU UR5, c[0x0][0x388] ;  /* 0x00007100ff0577ac */ /* 0x000ea40008000800 */
[----:B--2---:R-:W-:-:S04]  /*0180*/  VIADD R2, R0, UR5 ;  /* 0x0000000500027c36 */ /* 0x004fc80008000000 */
[----:B-1----:R-:W-:-:S05]  /*0190*/  IMAD.WIDE R4, R2, 0x2, R4 ;  /* 0x0000000202047825 */ /* 0x002fca00078e0204 */
[----:B------:R1:W5:Y:S01]  /*01a0*/  LDG.E.U16 R3, desc[UR8][R4.64] ;  /* 0x0000000804037981 */ /* 0x000362000c1e1500 */
[----:B------:R-:W-:-:S07]  /*01b0*/  VIADD R6, R0, 0x100 ;  /* 0x0000010000067836 */ /* 0x000fce0000000000 */
.L_x_114:
[----:B------:R-:W-:Y:S05]  /*01c0*/  BSYNC.RECONVERGENT B1 ;  /* 0x0000000000017941 */ /* 0x000fea0003800200 */
.L_x_113:
[----:B------:R-:W-:Y:S01]  /*01d0*/  ISETP.GE.AND P0, PT, R6, UR4, PT ;  /* 0x0000000406007c0c */ /* 0x000fe2000bf06270 */
[----:B------:R-:W-:-:S12]  /*01e0*/  BSSY.RECONVERGENT B1, `(.L_x_115) ;  /* 0x00000a7000017945 */ /* 0x000fd80003800200 */
[----:B------:R-:W-:Y:S05]  /*01f0*/  @P0 BRA `(.L_x_116) ;  /* 0x0000000800940947 */ /* 0x000fea0003800000 */
[----:B------:R-:W-:Y:S01]  /*0200*/  LOP3.LUT R8, RZ, R6, RZ, 0x33, !PT ;  /* 0x00000006ff087212 */ /* 0x000fe200078e33ff */
[----:B------:R-:W-:Y:S04]  /*0210*/  BSSY.RECONVERGENT B2, `(.L_x_117) ;  /* 0x0000050000027945 */ /* 0x000fe80003800200 */
[----:B------:R-:W-:-:S05]  /*0220*/  VIADD R8, R8, UR4 ;  /* 0x0000000408087c36 */ /* 0x000fca0008000000 */
[C---:B------:R-:W-:Y:S02]  /*0230*/  ISETP.GE.U32.AND P0, PT, R8.reuse, 0x700, PT ;  /* 0x000007000800780c */ /* 0x040fe40003f06070 */
[----:B------:R-:W-:-:S04]  /*0240*/  LEA.HI R9, R8, 0x1, RZ, 0x18 ;  /* 0x0000000108097811 */ /* 0x000fc800078fc0ff */
[----:B------:R-:W-:-:S07]  /*0250*/  LOP3.LUT R21, R9, 0x7, RZ, 0xc0, !PT ;  /* 0x0000000709157812 */ /* 0x000fce00078ec0ff */
[----:B------:R-:W-:Y:S05]  /*0260*/  @!P0 BRA `(.L_x_118) ;  /* 0x0000000400288947 */ /* 0x000fea0003800000 */
[----:B-1----:R-:W1:Y:S01]  /*0270*/  LDC.64 R4, c[0x0][0x380] ;  /* 0x0000e000ff047b82 */ /* 0x002e620000000a00 */
[----:B------:R-:W2:Y:S01]  /*0280*/  LDCU UR5, c[0x0][0x388] ;  /* 0x00007100ff0577ac */ /* 0x000ea20008000800 */
[----:B------:R-:W-:Y:S01]  /*0290*/  LOP3.LUT R7, R9, 0x1fffff8, RZ, 0xc0, !PT ;  /* 0x01fffff809077812 */ /* 0x000fe200078ec0ff */
[----:B------:R-:W-:Y:S01]  /*02a0*/  BSSY.RECONVERGENT B3, `(.L_x_119) ;  /* 0x0000045000037945 */ /* 0x000fe20003800200 */
[----:B------:R-:W-:-:S03]  /*02b0*/  VIADD R10, R6, 0x400 ;  /* 0x00000400060a7836 */ /* 0x000fc60000000000 */
[----:B------:R-:W-:Y:S02]  /*02c0*/  IMAD.MOV R12, RZ, RZ, -R7 ;  /* 0x000000ffff0c7224 */ /* 0x000fe400078e0a07 */
[----:B--2---:R-:W-:Y:S01]  /*02d0*/  VIADD R11, R6, UR5 ;  /* 0x00000005060b7c36 */ /* 0x004fe20008000000 */
[----:B-1----:R-:W-:-:S05]  /*02e0*/  IADD3 R4, P0, PT, R4, 0x800, RZ ;  /* 0x0000080004047810 */ /* 0x002fca0007f1e0ff */
[----:B------:R-:W-:-:S08]  /*02f0*/  IMAD.X R5, RZ, RZ, R5, P0 ;  /* 0x000000ffff057224 */ /* 0x000fd000000e0605 */
.L_x_120:
        /* <DEDUP_REMOVED lines=15> */
[C---:B------:R-:W-:Y:S01]  /*03f0*/  VIADD R2, R11.reuse, 0x100 ;  /* 0x000001000b027836 */ /* 0x040fe20000000000 */
[----:B---3--:R-:W-:Y:S01]  /*0400*/  HSETP2.GT.AND P2, PT, R15.H0_H0, R14.H0_H0, PT ;  /* 0x2000000e0f007234 */ /* 0x008fe20003f44800 */
[----:B------:R-:W-:Y:S02]  /*0410*/  VIADD R12, R12, 0x8 ;  /* 0x000000080c0c7836 */ /* 0x000fe40000000000 */
[----:B------:R-:W-:Y:S02]  /*0420*/  VIADD R10, R10, 0x800 ;  /* 0x000008000a0a7836 */ /* 0x000fe40000000000 */
[----:B-1----:R-:W-:-:S02]  /*0430*/  VIADD R7, R11, 0x400 ;  /* 0x000004000b077836 */ /* 0x002fc40000000000 */
        /* <DEDUP_REMOVED lines=44> */
.L_x_119:
[----:B------:R-:W-:-:S07]  /*0700*/  VIADD R6, R10, 0xfffffc00 ;  /* 0xfffffc000a067836 */ /* 0x000fce0000000000 */
.L_x_118:
[----:B------:R-:W-:Y:S05]  /*0710*/  BSYNC.RECONVERGENT B2 ;  /* 0x0000000000027941 */ /* 0x000fea0003800200 */
.L_x_117:
[----:B------:R-:W-:-:S13]  /*0720*/  ISETP.NE.AND P0, PT, R21, RZ, PT ;  /* 0x000000ff1500720c */ /* 0x000fda0003f05270 */
[----:B------:R-:W-:Y:S05]  /*0730*/  @!P0 BRA `(.L_x_116) ;  /* 0x0000000400448947 */ /* 0x000fea0003800000 */
[----:B------:R-:W-:Y:S01]  /*0740*/  ISETP.GE.U32.AND P0, PT, R21, 0x4, PT ;  /* 0x000000041500780c */ /* 0x000fe20003f06070 */
[----:B------:R-:W-:Y:S01]  /*0750*/  BSSY.RECONVERGENT B2, `(.L_x_121) ;  /* 0x0000025000027945 */ /* 0x000fe20003800200 */
[----:B------:R-:W-:-:S11]  /*0760*/  LOP3.LUT P1, R11, R9, 0x3, RZ, 0xc0, !PT ;  /* 0x00000003090b7812 */ /* 0x000fd6000782c0ff */
[----:B------:R-:W-:Y:S05]  /*0770*/  @!P0 BRA `(.L_x_122) ;  /* 0x0000000000888947 */ /* 0x000fea0003800000 */
[----:B-1----:R-:W1:Y:S01]  /*0780*/  LDC.64 R4, c[0x0][0x380] ;  /* 0x0000e000ff047b82 */ /* 0x002e620000000a00 */
[----:B------:R-:W2:Y:S02]  /*0790*/  LDCU UR5, c[0x0][0x388] ;  /* 0x00007100ff0577ac */ /* 0x000ea40008000800 */
[----:B--2---:R-:W-:-:S04]  /*07a0*/  VIADD R13, R6, UR5 ;  /* 0x00000005060d7c36 */ /* 0x004fc80008000000 */
[----:B-1----:R-:W-:-:S05]  /*07b0*/  IMAD.WIDE R4, R13, 0x2, R4 ;  /* 0x000000020d047825 */ /* 0x002fca00078e0204 */
        /* <DEDUP_REMOVED lines=30> */
.L_x_122:
[----:B------:R-:W-:Y:S05]  /*09a0*/  BSYNC.RECONVERGENT B2 ;  /* 0x0000000000027941 */ /* 0x000fea0003800200 */
.L_x_121:
[----:B------:R-:W-:Y:S05]  /*09b0*/  @!P1 BRA `(.L_x_116) ;  /* 0x0000000000a49947 */ /* 0x000fea0003800000 */
[----:B------:R-:W-:Y:S01]  /*09c0*/  ISETP.NE.AND P0, PT, R11, 0x1, PT ;  /* 0x000000010b00780c */ /* 0x000fe20003f05270 */
[----:B------:R-:W-:Y:S01]  /*09d0*/  BSSY.RECONVERGENT B2, `(.L_x_123) ;  /* 0x000001b000027945 */ /* 0x000fe20003800200 */
[----:B------:R-:W-:Y:S01]  /*09e0*/  LOP3.LUT P1, RZ, R8, 0x100, RZ, 0xc0, !PT ;  /* 0x0000010008ff7812 */ /* 0x000fe2000782c0ff */
[----:B------:R-:W-:Y:S01]  /*09f0*/  IMAD.MOV.U32 R7, RZ, RZ, R2 ;  /* 0x000000ffff077224 */ /* 0x000fe200078e0002 */
[----:B-----5:R-:W-:-:S09]  /*0a00*/  PRMT R8, R3, 0x7610, R8 ;  /* 0x0000761003087816 */ /* 0x020fd20000000008 */
[----:B------:R-:W-:Y:S05]  /*0a10*/  @!P0 BRA `(.L_x_124) ;  /* 0x0000000000588947 */ /* 0x000fea0003800000 */
[----:B-1----:R-:W1:Y:S01]  /*0a20*/  LDC.64 R4, c[0x0][0x380] ;  /* 0x0000e000ff047b82 */ /* 0x002e620000000a00 */
[----:B------:R-:W2:Y:S02]  /*0a30*/  LDCU UR5, c[0x0][0x388] ;  /* 0x00007100ff0577ac */ /* 0x000ea40008000800 */
[----:B--2---:R-:W-:-:S04]  /*0a40*/  VIADD R9, R6, UR5 ;  /* 0x0000000506097c36 */ /* 0x004fc80008000000 */
[----:B-1----:R-:W-:-:S05]  /*0a50*/  IMAD.WIDE R4, R9, 0x2, R4 ;  /* 0x0000000209047825 */ /* 0x002fca00078e0204 */
        /* <DEDUP_REMOVED lines=18> */
.L_x_124:
[----:B------:R-:W-:Y:S05]  /*0b80*/  BSYNC.RECONVERGENT B2 ;  /* 0x0000000000027941 */ /* 0x000fea0003800200 */
.L_x_123:
[----:B------:R-:W-:Y:S05]  /*0b90*/  @P1 BRA `(.L_x_116) ;  /* 0x00000000002c1947 */ /* 0x000fea0003800000 */
        /* <DEDUP_REMOVED lines=9> */
[----:B------:R-:W-:Y:S02]  /*0c30*/  @!P1 SEL R2, R2, R7, P0 ;  /* 0x0000000702029207 */ /* 0x000fe40000000000 */
[----:B------:R-:W-:-:S07]  /*0c40*/  @!P1 PRMT R3, R8, 0x7610, R3 ;  /* 0x0000761008039816 */ /* 0x000fce0000000003 */
.L_x_116:
[----:B------:R-:W-:Y:S05]  /*0c50*/  BSYNC.RECONVERGENT B1 ;  /* 0x0000000000017941 */ /* 0x000fea0003800200 */
.L_x_115:
[----:B-1----:R-:W1:Y:S02]  /*0c60*/  LDC R4, c[0x0][0x398] ;  /* 0x0000e600ff047b82 */ /* 0x002e640000000800 */
[----:B-1----:R-:W-:-:S13]  /*0c70*/  ISETP.GE.AND P0, PT, R4, 0x100, PT ;  /* 0x000001000400780c */ /* 0x002fda0003f06270 */
[----:B------:R-:W-:Y:S05]  /*0c80*/  @!P0 BRA `(.L_x_125) ;  /* 0x0000000800648947 */ /* 0x000fea0003800000 */
[----:B------:R-:W1:Y:S01]  /*0c90*/  S2R R8, SR_LANEID ;  /* 0x0000000000087919 */ /* 0x000e620000000000 */
[C---:B0----5:R-:W-:Y:S01]  /*0ca0*/  PRMT R4, R3.reuse, 0x7610, R1 ;  /* 0x0000761003047816 */ /* 0x061fe20000000001 */
[----:B------:R-:W-:Y:S01]  /*0cb0*/  BSSY.RECONVERGENT B1, `(.L_x_126) ;  /* 0x0000012000017945 */ /* 0x000fe20003800200 */
[----:B------:R-:W-:Y:S01]  /*0cc0*/  PRMT R5, R3, 0x7610, R5 ;  /* 0x0000761003057816 */ /* 0x000fe20000000005 */
        /* <DEDUP_REMOVED lines=16> */
.L_x_127:
[----:B------:R-:W-:Y:S05]  /*0dd0*/  BSYNC.RECONVERGENT B1 ;  /* 0x0000000000017941 */ /* 0x000fea0003800200 */
.L_x_126:
[C---:B------:R-:W-:Y:S01]  /*0de0*/  PRMT R2, R5.reuse, 0x7610, R2 ;  /* 0x0000761005027816 */ /* 0x040fe20000000002 */
        /* <DEDUP_REMOVED lines=14> */
.L_x_129:
[----:B------:R-:W-:Y:S05]  /*0ed0*/  BSYNC.RECONVERGENT B1 ;  /* 0x0000000000017941 */ /* 0x000fea0003800200 */
.L_x_128:
[C---:B--2---:R-:W-:Y:S01]  /*0ee0*/  PRMT R2, R3.reuse, 0x7610, R1 ;  /* 0x0000761003027816 */ /* 0x044fe20000000001 */
[----:B-1----:R1:W2:Y:S01]  /*0ef0*/  SHFL.DOWN PT, R7, R4, 0x4, 0x1f ;  /* 0x08801f0004077f89 */ /* 0x0022a200000e0000 */
[----:B------:R-:W-:Y:S01]  /*0f00*/  BSSY.RECONVERGENT B1, `(.L_x_130) ;  /* 0x000000d000017945 */ /* 0x000fe20003800200 */
[----:B------:R-:W-:Y:S01]  /*0f10*/  PRMT R5, R3, 0x7610, R5 ;  /* 0x0000761003057816 */ /* 0x000fe20000000005 */
[----:B0-----:R-:W-:Y:S02]  /*0f20*/  IMAD.MOV.U32 R6, RZ, RZ, R4 ;  /* 0x000000ffff067224 */ /* 0x001fe400078e0004 */
[----:B------:R-:W0:Y:S01]  /*0f30*/  SHFL.DOWN PT, R2, R2, 0x4, 0x1f ;  /* 0x08801f0002027f89 */ /* 0x000e2200000e0000 */
        /* <DEDUP_REMOVED lines=9> */
.L_x_131:
[----:B------:R-:W-:Y:S05]  /*0fd0*/  BSYNC.RECONVERGENT B1 ;  /* 0x0000000000017941 */ /* 0x000fea0003800200 */
.L_x_130:
[C---:B01----:R-:W-:Y:S01]  /*0fe0*/  PRMT R4, R5.reuse, 0x7610, R2 ;  /* 0x0000761005047816 */ /* 0x043fe20000000002 */
[----:B--2---:R0:W1:Y:S01]  /*0ff0*/  SHFL.DOWN PT, R7, R6, 0x8, 0x1f ;  /* 0x09001f0006077f89 */ /* 0x00406200000e0000 */
        /* <DEDUP_REMOVED lines=13> */
.L_x_133:
[----:B------:R-:W-:Y:S05]  /*10d0*/  BSYNC.RECONVERGENT B1 ;  /* 0x0000000000017941 */ /* 0x000fea0003800200 */
.L_x_132:
[----:B--2---:R-:W-:Y:S01]  /*10e0*/  PRMT R4, R3, 0x7610, R1 ;  /* 0x0000761003047816 */ /* 0x004fe20000000001 */
[----:B------:R-:W-:Y:S01]  /*10f0*/  SHFL.DOWN PT, R5, R2, 0x10, 0x1f ;  /* 0x0a001f0002057f89 */ /* 0x000fe200000e0000 */
[----:B------:R-:W-:Y:S01]  /*1100*/  ISETP.GT.AND P0, PT, R8, 0xf, PT ;  /* 0x0000000f0800780c */ /* 0x000fe20003f04270 */
[----:B------:R-:W-:Y:S03]  /*1110*/  BSSY.RECONVERGENT B1, `(.L_x_134) ;  /* 0x0000015000017945 */ /* 0x000fe60003800200 */
[----:B------:R-:W0:Y:S02]  /*1120*/  SHFL.DOWN PT, R4, R4, 0x10, 0x1f ;  /* 0x0a001f0004047f89 */ /* 0x000e2400000e0000 */
[----:B0-----:R-:W-:-:S07]  /*1130*/  PRMT R6, R4, 0x7610, R6 ;  /* 0x0000761004067816 */ /* 0x001fce0000000006 */
[----:B------:R-:W-:Y:S05]  /*1140*/  @P0 BRA `(.L_x_135) ;  /* 0x0000000000440947 */ /* 0x000fea0003800000 */
[----:B------:R-:W-:Y:S02]  /*1150*/  ISETP.NE.AND P2, PT, R8, RZ, PT ;  /* 0x000000ff0800720c */ /* 0x000fe40003f45270 */
[----:B------:R-:W-:-:S11]  /*1160*/  HSETP2.GT.AND P1, PT, R6.H0_H0, R3.H0_H0, PT ;  /* 0x2000000306007234 */ /* 0x000fd60003f24800 */
[----:B------:R-:W0:Y:S01]  /*1170*/  @!P2 S2R R8, SR_CgaCtaId ;  /* 0x000000000008a919 */ /* 0x000e220000008800 */
[----:B-1----:R-:W-:Y:S02]  /*1180*/  @!P2 MOV R7, 0x400 ;  /* 0x000004000007a802 */ /* 0x002fe40000000f00 */
        /* <DEDUP_REMOVED lines=13> */
.L_x_135:
[----:B------:R-:W-:Y:S05]  /*1260*/  BSYNC.RECONVERGENT B1 ;  /* 0x0000000000017941 */ /* 0x000fea0003800200 */
.L_x_134:
[----:B------:R-:W-:Y:S01]  /*1270*/  BAR.SYNC.DEFER_BLOCKING 0x0 ;  /* 0x0000000000007b1d */ /* 0x000fe20000010000 */
[----:B------:R-:W-:-:S13]  /*1280*/  ISETP.NE.AND P0, PT, R0, RZ, PT ;  /* 0x000000ff0000720c */ /* 0x000fda0003f05270 */
[----:B------:R-:W-:Y:S05]  /*1290*/  @P0 BRA `(.L_x_136) ;  /* 0x0000002c00240947 */ /* 0x000fea0003800000 */
[----:B------:R-:W2:Y:S01]  /*12a0*/  S2UR UR5, SR_CgaCtaId ;  /* 0x00000000000579c3 */ /* 0x000ea20000008800 */
[----:B------:R-:W-:Y:S02]  /*12b0*/  UMOV UR4, 0x400 ;  /* 0x0000040000047882 */ /* 0x000fe40000000000 */
[----:B--2---:R-:W-:-:S09]  /*12c0*/  ULEA UR4, UR5, UR4, 0x18 ;  /* 0x0000000405047291 */ /* 0x004fd2000f8ec0ff */
[----:B------:R-:W2:Y:S04]  /*12d0*/  LDS.U16 R0, [UR4+0x14] ;  /* 0x00001404ff007984 */ /* 0x000ea80008000400 */
[----:B0-----:R-:W0:Y:S04]  /*12e0*/  LDS R5, [UR4+0x10] ;  /* 0x00001004ff057984 */ /* 0x001e280008000800 */
[----:B-1----:R-:W1:Y:S04]  /*12f0*/  LDS.U16 R7, [UR4+0x1c] ;  /* 0x00001c04ff077984 */ /* 0x002e680008000400 */
[----:B------:R-:W3:Y:S04]  /*1300*/  LDS R4, [UR4+0x18] ;  /* 0x00001804ff047984 */ /* 0x000ee80008000800 */
[----:B------:R-:W4:Y:S04]  /*1310*/  LDS.U16 R6, [UR4+0x24] ;  /* 0x00002404ff067984 */ /* 0x000f280008000400 */
[----:B------:R-:W-:Y:S04]  /*1320*/  LDS.U16 R9, [UR4+0x2c] ;  /* 0x00002c04ff097984 */ /* 0x000fe80008000400 */
[----:B------:R-:W-:Y:S01]  /*1330*/  LDS.U16 R8, [UR4+0x34] ;  /* 0x00003404ff087984 */ /* 0x000fe20008000400 */
[----:B--2---:R-:W-:-:S13]  /*1340*/  HSETP2.GT.AND P1, PT, R0.H0_H0, R3.H0_H0, PT ;  /* 0x2000000300007234 */ /* 0x004fda0003f24800 */
[----:B0-----:R-:W-:-:S13]  /*1350*/  @!P1 ISETP.GE.AND P0, PT, R5, R2, PT ;  /* 0x000000020500920c */ /* 0x001fda0003f06270 */
[----:B------:R-:W-:-:S05]  /*1360*/  @!P1 HSETP2.EQ.AND P0, PT, R3.H0_H0, R0.H0_H0, !P0 ;  /* 0x2000000003009234 */ /* 0x000fca0004702800 */
[----:B------:R-:W-:Y:S02]  /*1370*/  @!P1 SEL R0, R0, R3, P0 ;  /* 0x0000000300009207 */ /* 0x000fe40000000000 */
[----:B------:R-:W-:Y:S01]  /*1380*/  @!P1 SEL R5, R5, R2, P0 ;  /* 0x0000000205059207 */ /* 0x000fe20000000000 */
[----:B------:R-:W0:Y:S02]  /*1390*/  LDS R3, [UR4+0x20] ;  /* 0x00002004ff037984 */ /* 0x000e240008000800 */
[----:B-1----:R-:W-:Y:S02]  /*13a0*/  HSETP2.GT.AND P2, PT, R7.H0_H0, R0.H0_H0, PT ;  /* 0x2000000007007234 */ /* 0x002fe40003f44800 */
[----:B------:R-:W-:Y:S11]  /*13b0*/  LDS R2, [UR4+0x40] ;  /* 0x00004004ff027984 */ /* 0x000ff60008000800 */
[----:B---3--:R-:W-:-:S13]  /*13c0*/  @!P2 ISETP.GE.AND P0, PT, R4, R5, PT ;  /* 0x000000050400a20c */ /* 0x008fda0003f06270 */
[----:B------:R-:W-:-:S05]  /*13d0*/  @!P2 HSETP2.EQ.AND P0, PT, R0.H0_H0, R7.H0_H0, !P0 ;  /* 0x200000070000a234 */ /* 0x000fca0004702800 */
[----:B------:R-:W-:Y:S02]  /*13e0*/  @!P2 SEL R7, R7, R0, P0 ;  /* 0x000000000707a207 */ /* 0x000fe40000000000 */
[----:B------:R-:W-:Y:S01]  /*13f0*/  @!P2 SEL R4, R4, R5, P0 ;  /* 0x000000050404a207 */ /* 0x000fe20000000000 */
[----:B------:R-:W1:Y:S02]  /*1400*/  LDS R0, [UR4+0x28] ;  /* 0x00002804ff007984 */ /* 0x000e640008000800 */
[----:B----4-:R-:W-:Y:S02]  /*1410*/  HSETP2.GT.AND P1, PT, R6.H0_H0, R7.H0_H0, PT ;  /* 0x2000000706007234 */ /* 0x010fe40003f24800 */
        /* <DEDUP_REMOVED lines=13> */
[----:B------:R-:W-:-:S13]  /*14f0*/  HSETP2.GT.AND P1, PT, R8.H0_H0, R9.H0_H0, PT ;  /* 0x2000000908007234 */ /* 0x000fda0003f24800 */
[----:B--2---:R-:W-:-:S13]  /*1500*/  @!P1 ISETP.GE.AND P0, PT, R5, R0, PT ;  /* 0x000000000500920c */ /* 0x004fda0003f06270 */
[----:B------:R-:W-:-:S05]  /*1510*/  @!P1 HSETP2.EQ.AND P0, PT, R9.H0_H0, R8.H0_H0, !P0 ;  /* 0x2000000809009234 */ /* 0x000fca0004702800 */
[----:B------:R-:W-:Y:S02]  /*1520*/  @!P1 SEL R8, R8, R9, P0 ;  /* 0x0000000908089207 */ /* 0x000fe40000000000 */
[----:B------:R-:W-:-:S03]  /*1530*/  @!P1 SEL R5, R5, R0, P0 ;  /* 0x0000000005059207 */ /* 0x000fc60000000000 */
        /* <DEDUP_REMOVED lines=8> */
[----:B------:R-:W-:Y:S05]  /*15c0*/  @P1 BRA `(.L_x_136) ;  /* 0x0000002800581947 */ /* 0x000fea0003800000 */
[----:B------:R-:W-:-:S13]  /*15d0*/  ISETP.GE.AND P0, PT, R2, R4, PT ;  /* 0x000000040200720c */ /* 0x000fda0003f06270 */
[----:B------:R-:W-:-:S05]  /*15e0*/  HSETP2.EQ.AND P0, PT, R7.H0_H0, R3.H0_H0, !P0 ;  /* 0x2000000307007234 */ /* 0x000fca0004702800 */
[----:B------:R-:W-:Y:S02]  /*15f0*/  SEL R3, R3, R7, P0 ;  /* 0x0000000703037207 */ /* 0x000fe40000000000 */
[----:B------:R-:W-:Y:S01]  /*1600*/  SEL R2, R2, R4, P0 ;  /* 0x0000000402027207 */ /* 0x000fe20000000000 */
[----:B------:R-:W-:Y:S06]  /*1610*/  BRA `(.L_x_136) ;  /* 0x0000002800447947 */ /* 0x000fec0003800000 */
.L_x_125:
        /* <DEDUP_REMOVED lines=8> */
[----:B------:R2:W3:Y:S01]  /*16a0*/  SHFL.DOWN PT, R9, R2, 0x1, R5 ;  /* 0x0820000002097989 */ /* 0x0004e200000e0005 */
[C---:B-1----:R-:W-:Y:S01]  /*16b0*/  ISETP.NE.AND P1, PT, R10.reuse, RZ, PT ;  /* 0x000000ff0a00720c */ /* 0x042fe20003f25270 */
[C---:B------:R-:W-:Y:S01]  /*16c0*/  VIADD R6, R10.reuse, 0x2 ;  /* 0x000000020a067836 */ /* 0x040fe20000000000 */
[----:B------:R-:W-:-:S04]  /*16d0*/  ISETP.GE.AND P0, PT, R10, R5, PT ;  /* 0x000000050a00720c */ /* 0x000fc80003f06270 */
[----:B------:R-:W-:Y:S01]  /*16e0*/  ISETP.GT.AND P5, PT, R6, R5, PT ;  /* 0x000000050600720c */ /* 0x000fe20003fa4270 */
[----:B------:R-:W-:-:S05]  /*16f0*/  VIADD R6, R10, 0x8 ;  /* 0x000000080a067836 */ /* 0x000fca0000000000 */
[----:B------:R-:W-:Y:S01]  /*1700*/  ISETP.GT.AND P3, PT, R6, R5, PT ;  /* 0x000000050600720c */ /* 0x000fe20003f64270 */
[----:B------:R-:W1:Y:S01]  /*1710*/  @!P1 S2R R8, SR_CgaCtaId ;  /* 0x0000000000089919 */ /* 0x000e620000008800 */
[----:B------:R-:W-:-:S04]  /*1720*/  @!P1 MOV R7, 0x400 ;  /* 0x0000040000079802 */ /* 0x000fc80000000f00 */
[----:B-1----:R-:W-:Y:S01]  /*1730*/  @!P1 LEA R12, R8, R7, 0x18 ;  /* 0x00000007080c9211 */ /* 0x002fe200078ec0ff */
[C---:B------:R-:W-:Y:S01]  /*1740*/  VIADD R8, R10.reuse, 0x4 ;  /* 0x000000040a087836 */ /* 0x040fe20000000000 */
[----:B------:R-:W-:Y:S01]  /*1750*/  @!P1 SHF.R.U32.HI R7, RZ, 0x2, R0 ;  /* 0x00000002ff079819 */ /* 0x000fe20000011600 */
[----:B------:R-:W-:-:S03]  /*1760*/  VIADD R10, R10, 0x10 ;  /* 0x000000100a0a7836 */ /* 0x000fc60000000000 */
[-C--:B------:R-:W-:Y:S02]  /*1770*/  ISETP.GT.AND P4, PT, R8, R5.reuse, PT ;  /* 0x000000050800720c */ /* 0x080fe40003f84270 */
[----:B0----5:R-:W-:Y:S02]  /*1780*/  PRMT R8, R3, 0x7610, R1 ;  /* 0x0000761003087816 */ /* 0x021fe40000000001 */
[----:B------:R-:W-:Y:S02]  /*1790*/  @!P1 LOP3.LUT R7, R7, 0xf8, RZ, 0xc0, !PT ;  /* 0x000000f807079812 */ /* 0x000fe400078ec0ff */
[----:B------:R-:W-:Y:S01]  /*17a0*/  ISETP.GT.AND P2, PT, R10, R5, PT ;  /* 0x000000050a00720c */ /* 0x000fe20003f44270 */
[----:B------:R-:W-:Y:S01]  /*17b0*/  IMAD.MOV.U32 R10, RZ, RZ, R2 ;  /* 0x000000ffff0a7224 */ /* 0x000fe200078e0002 */
[----:B------:R2:W0:Y:S01]  /*17c0*/  SHFL.DOWN PT, R8, R8, 0x1, R5 ;  /* 0x0820000008087989 */ /* 0x00042200000e0005 */
[----:B------:R-:W-:Y:S01]  /*17d0*/  @!P1 IMAD.IADD R6, R7, 0x1, R12 ;  /* 0x0000000107069824 */ /* 0x000fe200078e020c */
[----:B------:R-:W-:Y:S01]  /*17e0*/  PRMT R7, R3, 0x7610, R7 ;  /* 0x0000761003077816 */ /* 0x000fe20000000007 */
[----:B---3--:R-:W-:Y:S08]  /*17f0*/  @P0 BRA `(.L_x_138) ;  /* 0x0000000000200947 */ /* 0x008ff00003800000 */
[----:B0-----:R-:W-:Y:S01]  /*1800*/  HSETP2.GT.AND P6, PT, R8.H0_H0, R3.H0_H0, PT ;  /* 0x2000000308007234 */ /* 0x001fe20003fc4800 */
[----:B------:R-:W-:Y:S01]  /*1810*/  IMAD.MOV.U32 R10, RZ, RZ, R9 ;  /* 0x000000ffff0a7224 */ /* 0x000fe200078e0009 */
[----:B------:R-:W-:-:S11]  /*1820*/  PRMT R7, R8, 0x7610, R7 ;  /* 0x0000761008077816 */ /* 0x000fd60000000007 */
[----:B------:R-:W-:-:S13]  /*1830*/  @!P6 ISETP.GE.AND P0, PT, R9, R2, PT ;  /* 0x000000020900e20c */ /* 0x000fda0003f06270 */
[----:B------:R-:W-:-:S05]  /*1840*/  @!P6 HSETP2.EQ.AND P0, PT, R3.H0_H0, R8.H0_H0, !P0 ;  /* 0x200000080300e234 */ /* 0x000fca0004702800 */
[----:B------:R-:W-:Y:S02]  /*1850*/  @!P6 SEL R3, R8, R3, P0 ;  /* 0x000000030803e207 */ /* 0x000fe40000000000 */
[----:B------:R-:W-:Y:S02]  /*1860*/  @!P6 SEL R10, R9, R2, P0 ;  /* 0x00000002090ae207 */ /* 0x000fe40000000000 */
[----:B------:R-:W-:-:S07]  /*1870*/  @!P6 PRMT R7, R3, 0x7610, R7 ;  /* 0x000076100307e816 */ /* 0x000fce0000000007 */
.L_x_138:
[----:B------:R-:W-:Y:S05]  /*1880*/  BSYNC.RECONVERGENT B1 ;  /* 0x0000000000017941 */ /* 0x000fea0003800200 */
.L_x_137:
[C---:B------:R-:W-:Y:S01]  /*1890*/  PRMT R3, R7.reuse, 0x7610, R3 ;  /* 0x0000761007037816 */ /* 0x040fe20000000003 */
[----:B------:R1:W3:Y:S01]  /*18a0*/  SHFL.DOWN PT, R9, R10, 0x2, R5 ;  /* 0x084000000a097989 */ /* 0x0002e200000e0005 */
[----:B------:R-:W-:Y:S01]  /*18b0*/  BSSY.RECONVERGENT B1, `(.L_x_139) ;  /* 0x000000d000017945 */ /* 0x000fe20003800200 */
[----:B--2---:R-:W-:Y:S01]  /*18c0*/  IMAD.MOV.U32 R2, RZ, RZ, R10 ;  /* 0x000000ffff027224 */ /* 0x004fe200078e000a */
[----:B0-----:R-:W-:Y:S01]  /*18d0*/  PRMT R8, R7, 0x7610, R8 ;  /* 0x0000761007087816 */ /* 0x001fe20000000008 */
[----:B------:R1:W0:Y:S01]  /*18e0*/  SHFL.DOWN PT, R12, R3, 0x2, R5 ;  /* 0x08400000030c7989 */ /* 0x00022200000e0005 */
        /* <DEDUP_REMOVED lines=9> */
.L_x_140:
[----:B------:R-:W-:Y:S05]  /*1980*/  BSYNC.RECONVERGENT B1 ;  /* 0x0000000000017941 */ /* 0x000fea0003800200 */
.L_x_139:
[C---:B-1----:R-:W-:Y:S01]  /*1990*/  PRMT R10, R8.reuse, 0x7610, R0 ;  /* 0x00007610080a7816 */ /* 0x042fe20000000000 */
[----:B------:R1:W2:Y:S01]  /*19a0*/  SHFL.DOWN PT, R7, R2, 0x4, R5 ;  /* 0x0880000002077989 */ /* 0x0002a200000e0005 */
[----:B------:R-:W-:Y:S01]  /*19b0*/  BSSY.RECONVERGENT B1, `(.L_x_141) ;  /* 0x000000d000017945 */ /* 0x000fe20003800200 */
[----:B0-----:R-:W-:Y:S01]  /*19c0*/  IMAD.MOV.U32 R12, RZ, RZ, R2 ;  /* 0x000000ffff0c7224 */ /* 0x001fe200078e0002 */
[----:B------:R-:W-:Y:S01]  /*19d0*/  PRMT R3, R8, 0x7610, R3 ;  /* 0x0000761008037816 */ /* 0x000fe20000000003 */
[----:B---3--:R1:W0:Y:S01]  /*19e0*/  SHFL.DOWN PT, R9, R10, 0x4, R5 ;  /* 0x088000000a097989 */ /* 0x00822200000e0005 */
        /* <DEDUP_REMOVED lines=9> */
.L_x_142:
[----:B------:R-:W-:Y:S05]  /*1a80*/  BSYNC.RECONVERGENT B1 ;  /* 0x0000000000017941 */ /* 0x000fea0003800200 */
.L_x_141:
[C---:B-1----:R-:W-:Y:S01]  /*1a90*/  PRMT R2, R3.reuse, 0x7610, R1 ;  /* 0x0000761003027816 */ /* 0x042fe20000000001 */
[----:B0-----:R0:W1:Y:S01]  /*1aa0*/  SHFL.DOWN PT, R9, R12, 0x8, R5 ;  /* 0x090000000c097989 */ /* 0x00106200000e0005 */
[----:B------:R-:W-:Y:S01]  /*1ab0*/  BSSY.RECONVERGENT B1, `(.L_x_143) ;  /* 0x000000d000017945 */ /* 0x000fe20003800200 */
[----:B------:R-:W-:Y:S01]  /*1ac0*/  IMAD.MOV.U32 R8, RZ, RZ, R12 ;  /* 0x000000ffff087224 */ /* 0x000fe200078e000c */
[----:B--2---:R-:W-:Y:S02]  /*1ad0*/  PRMT R7, R3, 0x7610, R7 ;  /* 0x0000761003077816 */ /* 0x004fe40000000007 */
        /* <DEDUP_REMOVED lines=10> */
.L_x_144:
[----:B------:R-:W-:Y:S05]  /*1b80*/  BSYNC.RECONVERGENT B1 ;  /* 0x0000000000017941 */ /* 0x000fea0003800200 */
.L_x_143:
[C-C-:B------:R-:W-:Y:S01]  /*1b90*/  PRMT R10, R7.reuse, 0x7610, R3.reuse ;  /* 0x00007610070a7816 */ /* 0x140fe20000000003 */
[----:B-1----:R1:W3:Y:S01]  /*1ba0*/  SHFL.DOWN PT, R9, R8, 0x10, R5 ;  /* 0x0a00000008097989 */ /* 0x0022e200000e0005 */
[----:B------:R-:W-:Y:S01]  /*1bb0*/  BSSY.RECONVERGENT B1, `(.L_x_145) ;  /* 0x000000d000017945 */ /* 0x000fe20003800200 */
[----:B--2---:R-:W-:Y:S01]  /*1bc0*/  IMAD.MOV.U32 R2, RZ, RZ, R8 ;  /* 0x000000ffff027224 */ /* 0x004fe200078e0008 */
[----:B------:R-:W-:Y:S02]  /*1bd0*/  PRMT R3, R7, 0x7610, R3 ;  /* 0x0000761007037816 */ /* 0x000fe40000000003 */
[----:B------:R1:W2:Y:S01]  /*1be0*/  SHFL.DOWN PT, R10, R10, 0x10, R5 ;  /* 0x0a0000000a0a7989 */ /* 0x0002a200000e0005 */
[----:B------:R-:W-:Y:S05]  /*1bf0*/  @P2 BRA `(.L_x_146) ;  /* 0x0000000000202947 */ /* 0x000fea0003800000 */
[----:B--2---:R-:W-:Y:S01]  /*1c00*/  HSETP2.GT.AND P2, PT, R10.H0_H0, R7.H0_H0, PT ;  /* 0x200000070a007234 */ /* 0x004fe20003f44800 */
[----:B---3--:R-:W-:Y:S01]  /*1c10*/  IMAD.MOV.U32 R2, RZ, RZ, R9 ;  /* 0x000000ffff027224 */ /* 0x008fe200078e0009 */
[----:B------:R-:W-:-:S11]  /*1c20*/  PRMT R3, R10, 0x7610, R3 ;  /* 0x000076100a037816 */ /* 0x000fd60000000003 */
[----:B------:R-:W-:-:S13]  /*1c30*/  @!P2 ISETP.GE.AND P0, PT, R9, R8, PT ;  /* 0x000000080900a20c */ /* 0x000fda0003f06270 */
[----:B------:R-:W-:-:S05]  /*1c40*/  @!P2 HSETP2.EQ.AND P0, PT, R7.H0_H0, R10.H0_H0, !P0 ;  /* 0x2000000a0700a234 */ /* 0x000fca0004702800 */
[----:B------:R-:W-:Y:S02]  /*1c50*/  @!P2 SEL R7, R10, R7, P0 ;  /* 0x000000070a07a207 */ /* 0x000fe40000000000 */
[----:B------:R-:W-:Y:S02]  /*1c60*/  @!P2 SEL R2, R9, R8, P0 ;  /* 0x000000080902a207 */ /* 0x000fe40000000000 */
[----:B------:R-:W-:-:S07]  /*1c70*/  @!P2 PRMT R3, R7, 0x7610, R3 ;  /* 0x000076100703a816 */ /* 0x000fce0000000003 */
.L_x_146:
[----:B------:R-:W-:Y:S05]  /*1c80*/  BSYNC.RECONVERGENT B1 ;  /* 0x0000000000017941 */ /* 0x000fea0003800200 */
.L_x_145:
[----:B------:R-:W-:Y:S01]  /*1c90*/  ISETP.GE.AND P0, PT, R4, 0x21, PT ;  /* 0x000000210400780c */ /* 0x000fe20003f06270 */
[----:B------:R4:W-:Y:S03]  /*1ca0*/  @!P1 STS [R6+0x8], R2 ;  /* 0x0000080206009388 */ /* 0x0009e60000000800 */
[----:B------:R-:W-:Y:S01]  /*1cb0*/  ISETP.NE.OR P0, PT, R0, RZ, !P0 ;  /* 0x000000ff0000720c */ /* 0x000fe20004705670 */
[----:B------:R4:W-:Y:S01]  /*1cc0*/  @!P1 STS.U16 [R6+0xc], R3 ;  /* 0x00000c0306009388 */ /* 0x0009e20000000400 */
[----:B------:R-:W-:Y:S11]  /*1cd0*/  BAR.SYNC.DEFER_BLOCKING 0x0 ;  /* 0x0000000000007b1d */ /* 0x000ff60000010000 */
[----:B----4-:R-:W-:Y:S05]  /*1ce0*/  @P0 BRA `(.L_x_136) ;  /* 0x0000002000900947 */ /* 0x010fea0003800000 */
[----:B------:R-:W4:Y:S01]  /*1cf0*/  S2UR UR5, SR_CgaCtaId ;  /* 0x00000000000579c3 */ /* 0x000f220000008800 */
[----:B------:R-:W-:Y:S01]  /*1d00*/  UMOV UR4, 0x400 ;  /* 0x0000040000047882 */ /* 0x000fe20000000000 */
[----:B------:R-:W-:Y:S01]  /*1d10*/  ISETP.GE.U32.AND P2, PT, R4, 0x41, PT ;  /* 0x000000410400780c */ /* 0x000fe20003f46070 */
[----:B----4-:R-:W-:-:S09]  /*1d20*/  ULEA UR4, UR5, UR4, 0x18 ;  /* 0x0000000405047291 */ /* 0x010fd2000f8ec0ff */
[----:B------:R-:W4:Y:S04]  /*1d30*/  LDS.U16 R0, [UR4+0x14] ;  /* 0x00001404ff007984 */ /* 0x000f280008000400 */
[----:B01----:R-:W0:Y:S01]  /*1d40*/  LDS R5, [UR4+0x10] ;  /* 0x00001004ff057984 */ /* 0x003e220008000800 */
[----:B----4-:R-:W-:-:S13]  /*1d50*/  HSETP2.GT.AND P1, PT, R0.H0_H0, R3.H0_H0, PT ;  /* 0x2000000300007234 */ /* 0x010fda0003f24800 */
        /* <DEDUP_REMOVED lines=10> */
[----:B------:R-:W1:Y:S01]  /*1e00*/  LDS R2, [UR4+0x18] ;  /* 0x00001804ff027984 */ /* 0x000e620008000800 */
[----:B0-----:R-:W-:-:S13]  /*1e10*/  HSETP2.GT.AND P1, PT, R3.H0_H0, R0.H0_H0, PT ;  /* 0x2000000003007234 */ /* 0x001fda0003f24800 */
[----:B-1----:R-:W-:-:S13]  /*1e20*/  @!P1 ISETP.GE.AND P0, PT, R2, R5, PT ;  /* 0x000000050200920c */ /* 0x002fda0003f06270 */
[----:B------:R-:W-:-:S05]  /*1e30*/  @!P1 HSETP2.EQ.AND P0, PT, R0.H0_H0, R3.H0_H0, !P0 ;  /* 0x2000000300009234 */ /* 0x000fca0004702800 */
[----:B------:R-:W-:Y:S02]  /*1e40*/  @!P1 SEL R0, R3, R0, P0 ;  /* 0x0000000003009207 */ /* 0x000fe40000000000 */
[----:B------:R-:W-:Y:S02]  /*1e50*/  @!P1 SEL R2, R2, R5, P0 ;  /* 0x0000000502029207 */ /* 0x000fe40000000000 */
[----:B------:R-:W-:Y:S01]  /*1e60*/  @!P1 PRMT R3, R0, 0x7610, R3 ;  /* 0x0000761000039816 */ /* 0x000fe20000000003 */
        /* <DEDUP_REMOVED lines=38> */
[----:B0-----:R-:W-:Y:S02]  /*20d0*/  HSETP2.GT.AND P1, PT, R3.H0_H0, R0.H0_H0, PT ;  /* 0x2000000003007234 */ /* 0x001fe40003f24800 */
[----:B------:R-:W-:-:S11]  /*20e0*/  PRMT R7, R3, 0x7610, R7 ;  /* 0x0000761003077816 */ /* 0x000fd60000000007 */
        /* <DEDUP_REMOVED lines=9> */
[----:B------:R-:W4:Y:S01]  /*2180*/  LDS R2, [UR4+0x40] ;  /* 0x00004004ff027984 */ /* 0x000f220008000800 */
[----:B0-----:R-:W-:Y:S02]  /*2190*/  HSETP2.GT.AND P0, PT, R0.H0_H0, R7.H0_H0, PT ;  /* 0x2000000700007234 */ /* 0x001fe40003f04800 */
[----:B------:R-:W-:-:S11]  /*21a0*/  PRMT R3, R0, 0x7610, R3 ;  /* 0x0000761000037816 */ /* 0x000fd60000000003 */
[----:B----4-:R-:W-:Y:S05]  /*21b0*/  @P0 BRA `(.L_x_136) ;  /* 0x0000001c005c0947 */ /* 0x010fea0003800000 */
[----:B------:R-:W-:-:S13]  /*21c0*/  ISETP.GE.AND P0, PT, R2, R6, PT ;  /* 0x000000060200720c */ /* 0x000fda0003f06270 */
[----:B------:R-:W-:-:S05]  /*21d0*/  HSETP2.EQ.AND P0, PT, R7.H0_H0, R3.H0_H0, !P0 ;  /* 0x2000000307007234 */ /* 0x000fca0004702800 */
[----:B------:R-:W-:Y:S02]  /*21e0*/  SEL R3, R3, R7, P0 ;  /* 0x0000000703037207 */ /* 0x000fe40000000000 */
[----:B------:R-:W-:Y:S01]  /*21f0*/  SEL R2, R2, R6, P0 ;  /* 0x0000000602027207 */ /* 0x000fe20000000000 */
[----:B------:R-:W-:Y:S06]  /*2200*/  BRA `(.L_x_136) ;  /* 0x0000001c00487947 */ /* 0x000fec0003800000 */
.L_x_112:
[----:B------:R-:W1:Y:S01]  /*2210*/  S2R R0, SR_TID.X ;  /* 0x0000000000007919 */ /* 0x000e620000002100 */
[----:B------:R-:W2:Y:S01]  /*2220*/  LDC.64 R4, c[0x0][0x380] ;  /* 0x0000e000ff047b82 */ /* 0x000ea20000000a00 */
[----:B------:R-:W1:Y:S02]  /*2230*/  LDCU UR5, c[0x0][0x388] ;  /* 0x00007100ff0577ac */ /* 0x000e640008000800 */
[----:B-1----:R-:W-:-:S04]  /*2240*/  VIADD R6, R0, UR5 ;  /* 0x0000000500067c36 */ /* 0x002fc80008000000 */
[----:B--2---:R-:W-:-:S05]  /*2250*/  IMAD.WIDE R4, R6, 0x2, R4 ;  /* 0x0000000206047825 */ /* 0x004fca00078e0204 */
[----:B------:R-:W2:Y:S04]  /*2260*/  LDG.E.U16 R3, desc[UR8][R4.64] ;  /* 0x0000000804037981 */ /* 0x000ea8000c1e1500 */
[----:B------:R-:W2:Y:S04]  /*2270*/  LDG.E.U16 R8, desc[UR8][R4.64+0x200] ;  /* 0x0002000804087981 */ /* 0x000ea8000c1e1500 */
[----:B------:R1:W5:Y:S04]  /*2280*/  LDG.E.U16 R10, desc[UR8][R4.64+0x400] ;  /* 0x00040008040a7981 */ /* 0x000368000c1e1500 */
[----:B------:R1:W5:Y:S04]  /*2290*/  LDG.E.U16 R12, desc[UR8][R4.64+0x600] ;  /* 0x00060008040c7981 */ /* 0x000368000c1e1500 */
[----:B------:R1:W5:Y:S04]  /*22a0*/  LDG.E.U16 R14, desc[UR8][R4.64+0x800] ;  /* 0x00080008040e7981 */ /* 0x000368000c1e1500 */
[----:B------:R1:W5:Y:S04]  /*22b0*/  LDG.E.U16 R16, desc[UR8][R4.64+0xa00] ;  /* 0x000a000804107981 */ /* 0x000368000c1e1500 */
[----:B------:R1:W5:Y:S04]  /*22c0*/  LDG.E.U16 R18, desc[UR8][R4.64+0xc00] ;  /* 0x000c000804127981 */ /* 0x000368000c1e1500 */
[----:B------:R1:W5:Y:S01]  /*22d0*/  LDG.E.U16 R20, desc[UR8][R4.64+0xe00] ;  /* 0x000e000804147981 */ /* 0x000362000c1e1500 */
[----:B------:R-:W-:Y:S01]  /*22e0*/  BSSY.RECONVERGENT B1, `(.L_x_147) ;  /* 0x0000010000017945 */ /* 0x000fe20003800200 */
[----:B------:R-:W-:-:S02]  /*22f0*/  VIADD R7, R6, 0x100 ;  /* 0x0000010006077836 */ /* 0x000fc40000000000 */
[C---:B------:R-:W-:Y:S02]  /*2300*/  VIADD R9, R6.reuse, 0x200 ;  /* 0x0000020006097836 */ /* 0x040fe40000000000 */
[C---:B------:R-:W-:Y:S02]  /*2310*/  VIADD R11, R6.reuse, 0x300 ;  /* 0x00000300060b7836 */ /* 0x040fe40000000000 */
[C---:B------:R-:W-:Y:S02]  /*2320*/  VIADD R13, R6.reuse, 0x400 ;  /* 0x00000400060d7836 */ /* 0x040fe40000000000 */
[C---:B------:R-:W-:Y:S02]  /*2330*/  VIADD R15, R6.reuse, 0x500 ;  /* 0x00000500060f7836 */ /* 0x040fe40000000000 */
[C---:B------:R-:W-:Y:S02]  /*2340*/  VIADD R17, R6.reuse, 0x600 ;  /* 0x0000060006117836 */ /* 0x040fe40000000000 */
[----:B------:R-:W-:Y:S01]  /*2350*/  VIADD R19, R6, 0x700 ;  /* 0x0000070006137836 */ /* 0x000fe20000000000 */
[----:B--2---:R-:W-:-:S13]  /*2360*/  HSETP2.GT.AND P0, PT, R8.H0_H0, R3.H0_H0, PT ;  /* 0x2000000308007234 */ /* 0x004fda0003f04800 */
[----:B-1----:R-:W-:Y:S05]  /*2370*/  @P0 BRA `(.L_x_148) ;  /* 0x0000000000100947 */ /* 0x002fea0003800000 */
[----:B------:R-:W-:Y:S01]  /*2380*/  ISETP.GE.AND P0, PT, R6, 0x7fffff00, PT ;  /* 0x7fffff000600780c */ /* 0x000fe20003f06270 */
[----:B------:R-:W-:-:S12]  /*2390*/  IMAD.MOV.U32 R2, RZ, RZ, R6 ;  /* 0x000000ffff027224 */ /* 0x000fd800078e0006 */
[----:B------:R-:W-:-:S13]  /*23a0*/  HSETP2.NEU.OR P0, PT, R3.H0_H0, R8.H0_H0, !P0 ;  /* 0x2000000803007234 */ /* 0x000fda000470d820 */
[----:B------:R-:W-:Y:S05]  /*23b0*/  @P0 BRA `(.L_x_149) ;  /* 0x0000000000080947 */ /* 0x000fea0003800000 */
.L_x_148:
[----:B------:R-:W-:Y:S01]  /*23c0*/  PRMT R3, R8, 0x7610, R3 ;  /* 0x0000761008037816 */ /* 0x000fe20000000003 */
[----:B------:R-:W-:-:S07]  /*23d0*/  IMAD.MOV.U32 R2, RZ, RZ, R7 ;  /* 0x000000ffff027224 */ /* 0x000fce00078e0007 */
.L_x_149:
[----:B------:R-:W-:Y:S05]  /*23e0*/  BSYNC.RECONVERGENT B1 ;  /* 0x0000000000017941 */ /* 0x000fea0003800200 */
.L_x_147:
[----:B------:R-:W-:Y:S01]  /*23f0*/  ISETP.GE.AND P1, PT, R9, R2, PT ;  /* 0x000000020900720c */ /* 0x000fe20003f26270 */
[----:B------:R-:W-:Y:S01]  /*2400*/  UISETP.GE.U32.AND UP0, UPT, UR4, 0x1000, UPT ;  /* 0x000010000400788c */ /* 0x000fe2000bf06070 */
        /* <DEDUP_REMOVED lines=40> */
.L_x_152:
[----:B------:R-:W-:-:S05]  /*2690*/  LEA R8, P0, R13, R4, 0x1 ;  /* 0x000000040d087211 */ /* 0x000fca00078008ff */
[----:B------:R-:W-:-:S05]  /*26a0*/  IMAD.X R9, RZ, RZ, R5, P0 ;  /* 0x000000ffff097224 */ /* 0x000fca00000e0605 */
        /* <DEDUP_REMOVED lines=8> */
[--C-:B------:R-:W-:Y:S01]  /*2730*/  IMAD.IADD R11, R6, 0x1, R13.reuse ;  /* 0x00000001060b7824 */ /* 0x100fe200078e020d */
[----:B-1----:R-:W-:Y:S01]  /*2740*/  UMOV UR4, UR5 ;  /* 0x0000000500047c82 */ /* 0x002fe20008000000 */
[----:B------:R-:W-:-:S03]  /*2750*/  IMAD.IADD R15, R7, 0x1, R13 ;  /* 0x00000001070f7824 */ /* 0x000fc600078e020d */
[C---:B------:R-:W-:Y:S01]  /*2760*/  ISETP.GE.AND P0, PT, R11.reuse, R2, PT ;  /* 0x000000020b00720c */ /* 0x040fe20003f06270 */
[----:B0-----:R-:W-:Y:S01]  /*2770*/  VIADD R9, R11, 0x200 ;  /* 0x000002000b097836 */ /* 0x001fe20000000000 */
[----:B------:R-:W-:-:S11]  /*2780*/  IADD3 R8, PT, PT, -R13, UR4, RZ ;  /* 0x000000040d087c10 */ /* 0x000fd6000fffe1ff */
        /* <DEDUP_REMOVED lines=57> */
.L_x_150:
[----:B------:R-:W-:Y:S01]  /*2b20*/  IADD3 R5, PT, PT, -R13, UR4, RZ ;  /* 0x000000040d057c10 */ /* 0x000fe2000fffe1ff */
[----:B------:R-:W-:Y:S03]  /*2b30*/  BSSY.RECONVERGENT B1, `(.L_x_151) ;  /* 0x00000a8000017945 */ /* 0x000fe60003800200 */
[----:B------:R-:W-:-:S04]  /*2b40*/  ISETP.GE.AND P0, PT, R0, R5, PT ;  /* 0x000000050000720c */ /* 0x000fc80003f06270 */
[----:B------:R-:W-:-:S13]  /*2b50*/  ISETP.GE.OR P0, PT, R13, UR4, P0 ;  /* 0x000000040d007c0c */ /* 0x000fda0008706670 */
[----:B------:R-:W-:Y:S05]  /*2b60*/  @P0 BRA `(.L_x_153) ;  /* 0x0000000800900947 */ /* 0x000fea0003800000 */
[----:B------:R-:W-:Y:S01]  /*2b70*/  LOP3.LUT R10, RZ, R0, RZ, 0x33, !PT ;  /* 0x00000000ff0a7212 */ /* 0x000fe200078e33ff */
[----:B------:R-:W1:Y:S01]  /*2b80*/  LDCU UR5, c[0x0][0x388] ;  /* 0x00007100ff0577ac */ /* 0x000e620008000800 */
[----:B------:R-:W-:Y:S01]  /*2b90*/  BSSY.RECONVERGENT B2, `(.L_x_154) ;  /* 0x0000051000027945 */ /* 0x000fe20003800200 */
[----:B------:R-:W-:Y:S01]  /*2ba0*/  IMAD.MOV.U32 R4, RZ, RZ, R0 ;  /* 0x000000ffff047224 */ /* 0x000fe200078e0000 */
[----:B------:R-:W-:-:S04]  /*2bb0*/  IADD3 R10, PT, PT, -R13, UR4, R10 ;  /* 0x000000040d0a7c10 */ /* 0x000fc8000fffe10a */
[C---:B------:R-:W-:Y:S02]  /*2bc0*/  ISETP.GE.U32.AND P0, PT, R10.reuse, 0x700, PT ;  /* 0x000007000a00780c */ /* 0x040fe40003f06070 */
[----:B------:R-:W-:-:S04]  /*2bd0*/  LEA.HI R11, R10, 0x1, RZ, 0x18 ;  /* 0x000000010a0b7811 */ /* 0x000fc800078fc0ff */
[----:B------:R-:W-:Y:S01]  /*2be0*/  LOP3.LUT R20, R11, 0x7, RZ, 0xc0, !PT ;  /* 0x000000070b147812 */ /* 0x000fe200078ec0ff */
[----:B-1----:R-:W-:-:S06]  /*2bf0*/  VIADD R7, R13, UR5 ;  /* 0x000000050d077c36 */ /* 0x002fcc0008000000 */
[----:B------:R-:W-:Y:S05]  /*2c00*/  @!P0 BRA `(.L_x_155) ;  /* 0x0000000400248947 */ /* 0x000fea0003800000 */
[----:B------:R-:W1:Y:S01]  /*2c10*/  LDC.64 R4, c[0x0][0x380] ;  /* 0x0000e000ff047b82 */ /* 0x000e620000000a00 */
[----:B------:R-:W-:Y:S01]  /*2c20*/  LOP3.LUT R8, R11, 0x1fffff8, RZ, 0xc0, !PT ;  /* 0x01fffff80b087812 */ /* 0x000fe200078ec0ff */
[----:B------:R-:W-:Y:S01]  /*2c30*/  BSSY.RECONVERGENT B3, `(.L_x_156) ;  /* 0x0000045000037945 */ /* 0x000fe20003800200 */
[----:B------:R-:W-:Y:S01]  /*2c40*/  IMAD.IADD R13, R6, 0x1, R13 ;  /* 0x00000001060d7824 */ /* 0x000fe200078e020d */
[----:B------:R-:W-:Y:S02]  /*2c50*/  LOP3.LUT R6, R0, 0x400, RZ, 0xfc, !PT ;  /* 0x0000040000067812 */ /* 0x000fe400078efcff */
[----:B------:R-:W-:Y:S01]  /*2c60*/  IMAD.MOV R12, RZ, RZ, -R8 ;  /* 0x000000ffff0c7224 */ /* 0x000fe200078e0a08 */
[----:B-1----:R-:W-:-:S05]  /*2c70*/  IADD3 R4, P0, PT, R4, 0x800, RZ ;  /* 0x0000080004047810 */ /* 0x002fca0007f1e0ff */
[----:B------:R-:W-:-:S08]  /*2c80*/  IMAD.X R5, RZ, RZ, R5, P0 ;  /* 0x000000ffff057224 */ /* 0x000fd000000e0605 */
.L_x_157:
[----:B------:R-:W-:-:S05]  /*2c90*/  IMAD.WIDE R8, R13, 0x2, R4 ;  /* 0x000000020d087825 */ /* 0x000fca00078e0204 */
        /* <DEDUP_REMOVED lines=63> */
.L_x_156:
[----:B------:R-:W-:-:S07]  /*3090*/  VIADD R4, R6, 0xfffffc00 ;  /* 0xfffffc0006047836 */ /* 0x000fce0000000000 */
.L_x_155:
[----:B------:R-:W-:Y:S05]  /*30a0*/  BSYNC.RECONVERGENT B2 ;  /* 0x0000000000027941 */ /* 0x000fea0003800200 */
.L_x_154:
[----:B------:R-:W-:-:S13]  /*30b0*/  ISETP.NE.AND P0, PT, R20, RZ, PT ;  /* 0x000000ff1400720c */ /* 0x000fda0003f05270 */
[----:B------:R-:W-:Y:S05]  /*30c0*/  @!P0 BRA `(.L_x_153) ;  /* 0x0000000400388947 */ /* 0x000fea0003800000 */
[----:B------:R-:W-:Y:S01]  /*30d0*/  ISETP.GE.U32.AND P0, PT, R20, 0x4, PT ;  /* 0x000000041400780c */ /* 0x000fe20003f06070 */
[----:B------:R-:W-:Y:S01]  /*30e0*/  BSSY.RECONVERGENT B2, `(.L_x_158) ;  /* 0x0000024000027945 */ /* 0x000fe20003800200 */
[----:B------:R-:W-:-:S11]  /*30f0*/  LOP3.LUT P1, R15, R11, 0x3, RZ, 0xc0, !PT ;  /* 0x000000030b0f7812 */ /* 0x000fd6000782c0ff */
[----:B------:R-:W-:Y:S05]  /*3100*/  @!P0 BRA `(.L_x_159) ;  /* 0x0000000000848947 */ /* 0x000fea0003800000 */
[----:B------:R-:W1:Y:S01]  /*3110*/  LDC.64 R8, c[0x0][0x380] ;  /* 0x0000e000ff087b82 */ /* 0x000e620000000a00 */
[----:B------:R-:W-:-:S04]  /*3120*/  IMAD.IADD R13, R7, 0x1, R4 ;  /* 0x00000001070d7824 */ /* 0x000fc800078e0204 */
[----:B-1----:R-:W-:-:S05]  /*3130*/  IMAD.WIDE R8, R13, 0x2, R8 ;  /* 0x000000020d087825 */ /* 0x002fca00078e0208 */
        /* <DEDUP_REMOVED lines=30> */
.L_x_159:
[----:B------:R-:W-:Y:S05]  /*3320*/  BSYNC.RECONVERGENT B2 ;  /* 0x0000000000027941 */ /* 0x000fea0003800200 */
.L_x_158:
[----:B------:R-:W-:Y:S05]  /*3330*/  @!P1 BRA `(.L_x_153) ;  /* 0x00000000009c9947 */ /* 0x000fea0003800000 */
[----:B------:R-:W-:Y:S01]  /*3340*/  ISETP.NE.AND P0, PT, R15, 0x1, PT ;  /* 0x000000010f00780c */ /* 0x000fe20003f05270 */
[----:B------:R-:W-:Y:S01]  /*3350*/  BSSY.RECONVERGENT B2, `(.L_x_160) ;  /* 0x000001a000027945 */ /* 0x000fe20003800200 */
[----:B------:R-:W-:Y:S01]  /*3360*/  LOP3.LUT P1, RZ, R10, 0x100, RZ, 0xc0, !PT ;  /* 0x000001000aff7812 */ /* 0x000fe2000782c0ff */
[----:B------:R-:W-:Y:S01]  /*3370*/  IMAD.MOV.U32 R11, RZ, RZ, R2 ;  /* 0x000000ffff0b7224 */ /* 0x000fe200078e0002 */
[----:B------:R-:W-:-:S09]  /*3380*/  PRMT R6, R3, 0x7610, R6 ;  /* 0x0000761003067816 */ /* 0x000fd20000000006 */
[----:B------:R-:W-:Y:S05]  /*3390*/  @!P0 BRA `(.L_x_161) ;  /* 0x0000000000548947 */ /* 0x000fea0003800000 */
[----:B------:R-:W1:Y:S01]  /*33a0*/  LDC.64 R8, c[0x0][0x380] ;  /* 0x0000e000ff087b82 */ /* 0x000e620000000a00 */
[----:B------:R-:W-:-:S04]  /*33b0*/  IMAD.IADD R11, R7, 0x1, R4 ;  /* 0x00000001070b7824 */ /* 0x000fc800078e0204 */
        /* <DEDUP_REMOVED lines=19> */
.L_x_161:
[----:B------:R-:W-:Y:S05]  /*34f0*/  BSYNC.RECONVERGENT B2 ;  /* 0x0000000000027941 */ /* 0x000fea0003800200 */
.L_x_160:
[----:B------:R-:W-:Y:S05]  /*3500*/  @P1 BRA `(.L_x_153) ;  /* 0x0000000000281947 */ /* 0x000fea0003800000 */
        /* <DEDUP_REMOVED lines=10> */
.L_x_153:
[----:B------:R-:W-:Y:S05]  /*35b0*/  BSYNC.RECONVERGENT B1 ;  /* 0x0000000000017941 */ /* 0x000fea0003800200 */
.L_x_151:
[----:B------:R-:W1:Y:S01]  /*35c0*/  S2R R9, SR_LANEID ;  /* 0x0000000000097919 */ /* 0x000e620000000000 */
[C---:B0-----:R-:W-:Y:S01]  /*35d0*/  PRMT R4, R3.reuse, 0x7610, R1 ;  /* 0x0000761003047816 */ /* 0x041fe20000000001 */
[----:B------:R-:W-:Y:S01]  /*35e0*/  BSSY.RECONVERGENT B1, `(.L_x_162) ;  /* 0x0000012000017945 */ /* 0x000fe20003800200 */
[----:B------:R-:W-:Y:S01]  /*35f0*/  IMAD.MOV.U32 R5, RZ, RZ, R2 ;  /* 0x000000ffff057224 */ /* 0x000fe200078e0002 */
[----:B------:R0:W2:Y:S01]  /*3600*/  SHFL.DOWN PT, R7, R2, 0x1, 0x1f ;  /* 0x08201f0002077f89 */ /* 0x0000a200000e0000 */
[----:B------:R-:W-:-:S03]  /*3610*/  PRMT R6, R3, 0x7610, R6 ;  /* 0x0000761003067816 */ /* 0x000fc60000000006 */
        /* <DEDUP_REMOVED lines=14> */
.L_x_163:
[----:B------:R-:W-:Y:S05]  /*3700*/  BSYNC.RECONVERGENT B1 ;  /* 0x0000000000017941 */ /* 0x000fea0003800200 */
.L_x_162:
        /* <DEDUP_REMOVED lines=15> */
.L_x_165:
[----:B------:R-:W-:Y:S05]  /*3800*/  BSYNC.RECONVERGENT B1 ;  /* 0x0000000000017941 */ /* 0x000fea0003800200 */
.L_x_164:
[C---:B0-----:R-:W-:Y:S01]  /*3810*/  PRMT R2, R4.reuse, 0x7610, R0 ;  /* 0x0000761004027816 */ /* 0x041fe20000000000 */
[----:B-1----:R0:W1:Y:S01]  /*3820*/  SHFL.DOWN PT, R8, R3, 0x4, 0x1f ;  /* 0x08801f0003087f89 */ /* 0x00206200000e0000 */
[----:B------:R-:W-:Y:S01]  /*3830*/  BSSY.RECONVERGENT B1, `(.L_x_166) ;  /* 0x000000d000017945 */ /* 0x000fe20003800200 */
[----:B------:R-:W-:Y:S01]  /*3840*/  IMAD.MOV.U32 R5, RZ, RZ, R3 ;  /* 0x000000ffff057224 */ /* 0x000fe200078e0003 */
[----:B------:R-:W-:Y:S01]  /*3850*/  PRMT R6, R4, 0x7610, R6 ;  /* 0x0000761004067816 */ /* 0x000fe20000000006 */
[----:B--2---:R0:W2:Y:S01]  /*3860*/  SHFL.DOWN PT, R7, R2, 0x4, 0x1f ;  /* 0x08801f0002077f89 */ /* 0x0040a200000e0000 */
        /* <DEDUP_REMOVED lines=9> */
.L_x_167:
[----:B------:R-:W-:Y:S05]  /*3900*/  BSYNC.RECONVERGENT B1 ;  /* 0x0000000000017941 */ /* 0x000fea0003800200 */
.L_x_166:
[C---:B------:R-:W-:Y:S01]  /*3910*/  PRMT R4, R6.reuse, 0x7610, R0 ;  /* 0x0000761006047816 */ /* 0x040fe20000000000 */
[----:B-1----:R1:W3:Y:S01]  /*3920*/  SHFL.DOWN PT, R8, R5, 0x8, 0x1f ;  /* 0x09001f0005087f89 */ /* 0x0022e200000e0000 */
[----:B------:R-:W-:Y:S01]  /*3930*/  BSSY.RECONVERGENT B1, `(.L_x_168) ;  /* 0x000000d000017945 */ /* 0x000fe20003800200 */
[----:B0-----:R-:W-:Y:S01]  /*3940*/  IMAD.MOV.U32 R2, RZ, RZ, R5 ;  /* 0x000000ffff027224 */ /* 0x001fe200078e0005 */
[----:B------:R-:W-:Y:S01]  /*3950*/  PRMT R3, R6, 0x7610, R3 ;  /* 0x0000761006037816 */ /* 0x000fe20000000003 */
[----:B--2---:R1:W0:Y:S01]  /*3960*/  SHFL.DOWN PT, R7, R4, 0x8, 0x1f ;  /* 0x09001f0004077f89 */ /* 0x00422200000e0000 */
        /* <DEDUP_REMOVED lines=9> */
.L_x_169:
[----:B------:R-:W-:Y:S05]  /*3a00*/  BSYNC.RECONVERGENT B1 ;  /* 0x0000000000017941 */ /* 0x000fea0003800200 */
.L_x_168:
[----:B-1----:R-:W-:Y:S01]  /*3a10*/  PRMT R4, R3, 0x7610, R1 ;  /* 0x0000761003047816 */ /* 0x002fe20000000001 */
[----:B------:R-:W-:Y:S01]  /*3a20*/  SHFL.DOWN PT, R5, R2, 0x10, 0x1f ;  /* 0x0a001f0002057f89 */ /* 0x000fe200000e0000 */
[----:B------:R-:W-:Y:S01]  /*3a30*/  ISETP.GT.AND P0, PT, R9, 0xf, PT ;  /* 0x0000000f0900780c */ /* 0x000fe20003f04270 */
[----:B------:R-:W-:Y:S03]  /*3a40*/  BSSY.RECONVERGENT B1, `(.L_x_170) ;  /* 0x0000015000017945 */ /* 0x000fe60003800200 */
[----:B------:R-:W1:Y:S02]  /*3a50*/  SHFL.DOWN PT, R4, R4, 0x10, 0x1f ;  /* 0x0a001f0004047f89 */ /* 0x000e6400000e0000 */
[----:B-1----:R-:W-:-:S07]  /*3a60*/  PRMT R6, R4, 0x7610, R6 ;  /* 0x0000761004067816 */ /* 0x002fce0000000006 */
[----:B------:R-:W-:Y:S05]  /*3a70*/  @P0 BRA `(.L_x_171) ;  /* 0x0000000000440947 */ /* 0x000fea0003800000 */
[----:B------:R-:W-:Y:S02]  /*3a80*/  ISETP.NE.AND P2, PT, R9, RZ, PT ;  /* 0x000000ff0900720c */ /* 0x000fe40003f45270 */
[----:B------:R-:W-:-:S11]  /*3a90*/  HSETP2.GT.AND P1, PT, R6.H0_H0, R3.H0_H0, PT ;  /* 0x2000000306007234 */ /* 0x000fd60003f24800 */
[----:B---3--:R-:W1:Y:S01]  /*3aa0*/  @!P2 S2R R8, SR_CgaCtaId ;  /* 0x000000000008a919 */ /* 0x008e620000008800 */
[----:B0-----:R-:W-:Y:S02]  /*3ab0*/  @!P2 MOV R7, 0x400 ;  /* 0x000004000007a802 */ /* 0x001fe40000000f00 */
        /* <DEDUP_REMOVED lines=13> */
.L_x_171:
[----:B------:R-:W-:Y:S05]  /*3b90*/  BSYNC.RECONVERGENT B1 ;  /* 0x0000000000017941 */ /* 0x000fea0003800200 */
.L_x_170:
[----:B------:R-:W-:Y:S01]  /*3ba0*/  BAR.SYNC.DEFER_BLOCKING 0x0 ;  /* 0x0000000000007b1d */ /* 0x000fe20000010000 */
[----:B------:R-:W-:-:S13]  /*3bb0*/  ISETP.NE.AND P0, PT, R0, RZ, PT ;  /* 0x000000ff0000720c */ /* 0x000fda0003f05270 */
[----:B------:R-:W-:Y:S05]  /*3bc0*/  @P0 BRA `(.L_x_136) ;  /* 0x0000000000d80947 */ /* 0x000fea0003800000 */
[----:B------:R-:W2:Y:S01]  /*3bd0*/  S2UR UR5, SR_CgaCtaId ;  /* 0x00000000000579c3 */ /* 0x000ea20000008800 */
[----:B------:R-:W-:Y:S02]  /*3be0*/  UMOV UR4, 0x400 ;  /* 0x0000040000047882 */ /* 0x000fe40000000000 */
[----:B--2---:R-:W-:-:S09]  /*3bf0*/  ULEA UR4, UR5, UR4, 0x18 ;  /* 0x0000000405047291 */ /* 0x004fd2000f8ec0ff */
[----:B------:R-:W2:Y:S04]  /*3c00*/  LDS.U16 R0, [UR4+0x14] ;  /* 0x00001404ff007984 */ /* 0x000ea80008000400 */
[----:B-1----:R-:W1:Y:S04]  /*3c10*/  LDS R5, [UR4+0x10] ;  /* 0x00001004ff057984 */ /* 0x002e680008000800 */
[----:B0-----:R-:W0:Y:S04]  /*3c20*/  LDS.U16 R7, [UR4+0x1c] ;  /* 0x00001c04ff077984 */ /* 0x001e280008000400 */
[----:B------:R-:W4:Y:S04]  /*3c30*/  LDS R4, [UR4+0x18] ;  /* 0x00001804ff047984 */ /* 0x000f280008000800 */
[----:B------:R-:W5:Y:S04]  /*3c40*/  LDS.U16 R6, [UR4+0x24] ;  /* 0x00002404ff067984 */ /* 0x000f680008000400 */
[----:B------:R-:W-:Y:S04]  /*3c50*/  LDS.U16 R9, [UR4+0x2c] ;  /* 0x00002c04ff097984 */ /* 0x000fe80008000400 */
[----:B---3--:R-:W-:Y:S01]  /*3c60*/  LDS.U16 R8, [UR4+0x34] ;  /* 0x00003404ff087984 */ /* 0x008fe20008000400 */
[----:B--2---:R-:W-:-:S13]  /*3c70*/  HSETP2.GT.AND P1, PT, R0.H0_H0, R3.H0_H0, PT ;  /* 0x2000000300007234 */ /* 0x004fda0003f24800 */
[----:B-1----:R-:W-:-:S13]  /*3c80*/  @!P1 ISETP.GE.AND P0, PT, R5, R2, PT ;  /* 0x000000020500920c */ /* 0x002fda0003f06270 */
[----:B------:R-:W-:-:S05]  /*3c90*/  @!P1 HSETP2.EQ.AND P0, PT, R3.H0_H0, R0.H0_H0, !P0 ;  /* 0x2000000003009234 */ /* 0x000fca0004702800 */
[----:B------:R-:W-:Y:S02]  /*3ca0*/  @!P1 SEL R0, R0, R3, P0 ;  /* 0x0000000300009207 */ /* 0x000fe40000000000 */
[----:B------:R-:W-:Y:S01]  /*3cb0*/  @!P1 SEL R5, R5, R2, P0 ;  /* 0x0000000205059207 */ /* 0x000fe20000000000 */
[----:B------:R-:W1:Y:S02]  /*3cc0*/  LDS R3, [UR4+0x20] ;  /* 0x00002004ff037984 */ /* 0x000e640008000800 */
[----:B0-----:R-:W-:Y:S02]  /*3cd0*/  HSETP2.GT.AND P2, PT, R7.H0_H0, R0.H0_H0, PT ;  /* 0x2000000007007234 */ /* 0x001fe40003f44800 */
[----:B------:R-:W-:Y:S11]  /*3ce0*/  LDS R2, [UR4+0x40] ;  /* 0x00004004ff027984 */ /* 0x000ff60008000800 */
[----:B----4-:R-:W-:-:S13]  /*3cf0*/  @!P2 ISETP.GE.AND P0, PT, R4, R5, PT ;  /* 0x000000050400a20c */ /* 0x010fda0003f06270 */
[----:B------:R-:W-:-:S05]  /*3d00*/  @!P2 HSETP2.EQ.AND P0, PT, R0.H0_H0, R7.H0_H0, !P0 ;  /* 0x200000070000a234 */ /* 0x000fca0004702800 */
[----:B------:R-:W-:Y:S02]  /*3d10*/  @!P2 SEL R7, R7, R0, P0 ;  /* 0x000000000707a207 */ /* 0x000fe40000000000 */
[----:B------:R-:W-:Y:S01]  /*3d20*/  @!P2 SEL R4, R4, R5, P0 ;  /* 0x000000050404a207 */ /* 0x000fe20000000000 */
[----:B------:R-:W0:Y:S02]  /*3d30*/  LDS R0, [UR4+0x28] ;  /* 0x00002804ff007984 */ /* 0x000e240008000800 */
[----:B-----5:R-:W-:Y:S02]  /*3d40*/  HSETP2.GT.AND P1, PT, R6.H0_H0, R7.H0_H0, PT ;  /* 0x2000000706007234 */ /* 0x020fe40003f24800 */
[----:B------:R-:W2:Y:S11]  /*3d50*/  LDS R5, [UR4+0x30] ;  /* 0x00003004ff057984 */ /* 0x000eb60008000800 */
[----:B-1----:R-:W-:-:S13]  /*3d60*/  @!P1 ISETP.GE.AND P0, PT, R3, R4, PT ;  /* 0x000000040300920c */ /* 0x002fda0003f06270 */
[----:B------:R-:W-:-:S05]  /*3d70*/  @!P1 HSETP2.EQ.AND P0, PT, R7.H0_H0, R6.H0_H0, !P0 ;  /* 0x2000000607009234 */ /* 0x000fca0004702800 */
[----:B------:R-:W-:Y:S02]  /*3d80*/  @!P1 SEL R6, R6, R7, P0 ;  /* 0x0000000706069207 */ /* 0x000fe40000000000 */
[----:B------:R-:W-:Y:S01]  /*3d90*/  @!P1 SEL R3, R3, R4, P0 ;  /* 0x0000000403039207 */ /* 0x000fe20000000000 */
[----:B------:R-:W1:Y:S02]  /*3da0*/  LDS.U16 R7, [UR4+0x3c] ;  /* 0x00003c04ff077984 */ /* 0x000e640008000400 */
[----:B------:R-:W-:Y:S02]  /*3db0*/  HSETP2.GT.AND P2, PT, R9.H0_H0, R6.H0_H0, PT ;  /* 0x2000000609007234 */ /* 0x000fe40003f44800 */
[----:B------:R-:W-:Y:S11]  /*3dc0*/  LDS R4, [UR4+0x38] ;  /* 0x00003804ff047984 */ /* 0x000ff60008000800 */
[----:B0-----:R-:W-:-:S13]  /*3dd0*/  @!P2 ISETP.GE.AND P0, PT, R0, R3, PT ;  /* 0x000000030000a20c */ /* 0x001fda0003f06270 */
[----:B------:R-:W-:-:S05]  /*3de0*/  @!P2 HSETP2.EQ.AND P0, PT, R6.H0_H0, R9.H0_H0, !P0 ;  /* 0x200000090600a234 */ /* 0x000fca0004702800 */
[----:B------:R-:W-:Y:S02]  /*3df0*/  @!P2 SEL R9, R9, R6, P0 ;  /* 0x000000060909a207 */ /* 0x000fe40000000000 */
[----:B------:R-:W-:Y:S01]  /*3e00*/  @!P2 SEL R0, R0, R3, P0 ;  /* 0x000000030000a207 */ /* 0x000fe20000000000 */
[----:B------:R-:W0:Y:S02]  /*3e10*/  LDS.U16 R6, [UR4+0x44] ;  /* 0x00004404ff067984 */ /* 0x000e240008000400 */
[----:B------:R-:W-:-:S13]  /*3e20*/  HSETP2.GT.AND P1, PT, R8.H0_H0, R9.H0_H0, PT ;  /* 0x2000000908007234 */ /* 0x000fda0003f24800 */
[----:B--2---:R-:W-:-:S13]  /*3e30*/  @!P1 ISETP.GE.AND P0, PT, R5, R0, PT ;  /* 0x000000000500920c */ /* 0x004fda0003f06270 */
[----:B------:R-:W-:-:S05]  /*3e40*/  @!P1 HSETP2.EQ.AND P0, PT, R9.H0_H0, R8.H0_H0, !P0 ;  /* 0x2000000809009234 */ /* 0x000fca0004702800 */
[----:B------:R-:W-:Y:S02]  /*3e50*/  @!P1 SEL R8, R8, R9, P0 ;  /* 0x0000000908089207 */ /* 0x000fe40000000000 */
[----:B------:R-:W-:-:S03]  /*3e60*/  @!P1 SEL R5, R5, R0, P0 ;  /* 0x0000000005059207 */ /* 0x000fc60000000000 */
[----:B-1----:R-:W-:Y:S02]  /*3e70*/  HSETP2.GT.AND P2, PT, R7.H0_H0, R8.H0_H0, PT ;  /* 0x2000000807007234 */ /* 0x002fe40003f44800 */
[----:B0-----:R-:W-:-:S11]  /*3e80*/  PRMT R3, R6, 0x7610, R3 ;  /* 0x0000761006037816 */ /* 0x001fd60000000003 */
        /* <DEDUP_REMOVED lines=8> */
[----:B------:R-:W-:Y:S02]  /*3f10*/  @!P1 SEL R2, R2, R4, P0 ;  /* 0x0000000402029207 */ /* 0x000fe40000000000 */
[----:B------:R-:W-:-:S07]  /*3f20*/  @!P1 PRMT R3, R7, 0x7610, R3 ;  /* 0x0000761007039816 */ /* 0x000fce0000000003 */
.L_x_136:
[----:B------:R-:W-:Y:S05]  /*3f30*/  BSYNC.RECONVERGENT B0 ;  /* 0x0000000000007941 */ /* 0x000fea0003800200 */
.L_x_111:
[----:B------:R-:W4:Y:S02]  /*3f40*/  S2R R0, SR_TID.X ;  /* 0x0000000000007919 */ /* 0x000f240000002100 */
[----:B----4-:R-:W-:-:S13]  /*3f50*/  ISETP.NE.AND P0, PT, R0, RZ, PT ;  /* 0x000000ff0000720c */ /* 0x010fda0003f05270 */
[----:B------:R-:W-:Y:S05]  /*3f60*/  @P0 EXIT ;  /* 0x000000000000094d */ /* 0x000fea0003800000 */
[----:B01----:R-:W0:Y:S02]  /*3f70*/  LDC.64 R4, c[0x0][0x390] ;  /* 0x0000e400ff047b82 */ /* 0x003e240000000a00 */
[----:B0-----:R-:W-:Y:S04]  /*3f80*/  STG.E desc[UR8][R4.64], R2 ;  /* 0x0000000204007986 */ /* 0x001fe8000c101908 */
[----:B------:R-:W-:Y:S01]  /*3f90*/  STG.E.U16 desc[UR8][R4.64+0x4], R3 ;  /* 0x0000040304007986 */ /* 0x000fe2000c101508 */
[----:B------:R-:W-:Y:S05]  /*3fa0*/  EXIT ;  /* 0x000000000000794d */ /* 0x000fea0003800000 */
.L_x_172:
        /* <DEDUP_REMOVED lines=13> */
.L_x_497:


//--------------------- .text._ZN3cub18CUB_300001_SM_10006detail4scan16DeviceScanKernelINS2_10policy_hubI6__halfS5_S5_jN4cuda3std3__44plusIvEEE10Policy1000EPS5_SD_NS0_13ScanTileStateIS5_Lb1EEESA_NS0_8NullTypeEjS5_Lb0ESG_EEvT0_T1_T2_iT3_T4_T5_ --------------------------
	.section	.text._ZN3cub18CUB_300001_SM_10006detail4scan16DeviceScanKernelINS2_10policy_hubI6__halfS5_S5_jN4cuda3std3__44plusIvEEE10Policy1000EPS5_SD_NS0_13ScanTileStateIS5_Lb1EEESA_NS0_8NullTypeEjS5_Lb0ESG_EEvT0_T1_T2_iT3_T4_T5_,"ax",@progbits
	.align	128
        .global         _ZN3cub18CUB_300001_SM_10006detail4scan16DeviceScanKernelINS2_10policy_hubI6__halfS5_S5_jN4cuda3std3__44plusIvEEE10Policy1000EPS5_SD_NS0_13ScanTileStateIS5_Lb1EEESA_NS0_8NullTypeEjS5_Lb0ESG_EEvT0_T1_T2_iT3_T4_T5_
        .type           _ZN3cub18CUB_300001_SM_10006detail4scan16DeviceScanKernelINS2_10policy_hubI6__halfS5_S5_jN4cuda3std3__44plusIvEEE10Policy1000EPS5_SD_NS0_13ScanTileStateIS5_Lb1EEESA_NS0_8NullTypeEjS5_Lb0ESG_EEvT0_T1_T2_iT3_T4_T5_,@function
        .size           _ZN3cub18CUB_300001_SM_10006detail4scan16DeviceScanKernelINS2_10policy_hubI6__halfS5_S5_jN4cuda3std3__44plusIvEEE10Policy1000EPS5_SD_NS0_13ScanTileStateIS5_Lb1EEESA_NS0_8NullTypeEjS5_Lb0ESG_EEvT0_T1_T2_iT3_T4_T5_,(.L_x_498 - _ZN3cub18CUB_300001_SM_10006detail4scan16DeviceScanKernelINS2_10policy_hubI6__halfS5_S5_jN4cuda3std3__44plusIvEEE10Policy1000EPS5_SD_NS0_13ScanTileStateIS5_Lb1EEESA_NS0_8NullTypeEjS5_Lb0ESG_EEvT0_T1_T2_iT3_T4_T5_)
        .other          _ZN3cub18CUB_300001_SM_10006detail4scan16DeviceScanKernelINS2_10policy_hubI6__halfS5_S5_jN4cuda3std3__44plusIvEEE10Policy1000EPS5_SD_NS0_13ScanTileStateIS5_Lb1EEESA_NS0_8NullTypeEjS5_Lb0ESG_EEvT0_T1_T2_iT3_T4_T5_,@"STO_CUDA_ENTRY STV_DEFAULT"
_ZN3cub18CUB_300001_SM_10006detail4scan16DeviceScanKernelINS2_10policy_hubI6__halfS5_S5_jN4cuda3std3__44plusIvEEE10Policy1000EPS5_SD_NS0_13ScanTileStateIS5_Lb1EEESA_NS0_8NullTypeEjS5_Lb0ESG_EEvT0_T1_T2_iT3_T4_T5_:
.text._ZN3cub18CUB_300001_SM_10006detail4scan16DeviceScanKernelINS2_10policy_hubI6__halfS5_S5_jN4cuda3std3__44plusIvEEE10Policy1000EPS5_SD_NS0_13ScanTileStateIS5_Lb1EEESA_NS0_8NullTypeEjS5_Lb0ESG_EEvT0_T1_T2_iT3_T4_T5_:
[----:B------:R-:W-:Y:S08]  /*0000*/  LDC R1, c[0x0][0x37c] ;  /* 0x0000df00ff017b82 */ /* 0x000ff00000000800 */
[----:B------:R-:W0:Y:S01]  /*0010*/  S2UR UR6, SR_CTAID.X ;  /* 0x00000000000679c3 */ /* 0x000e220000002500 */
[----:B------:R-:W0:Y:S01]  /*0020*/  LDCU UR4, c[0x0][0x398] ;  /* 0x00007300ff0477ac */ /* 0x000e220008000800 */
[----:B------:R-:W1:Y:S01]  /*0030*/  LDCU UR5, c[0x0][0x3a0] ;  /* 0x00007400ff0577ac */ /* 0x000e620008000800 */
[----:B------:R-:W2:Y:S01]  /*0040*/  LDCU.64 UR10, c[0x0][0x358] ;  /* 0x00006b00ff0a77ac */ /* 0x000ea20008000a00 */
[----:B0-----:R-:W-:-:S04]  /*0050*/  UIADD3 UR6, UPT, UPT, UR6, UR4, URZ ;  /* 0x0000000406067290 */ /* 0x001fc8000fffe0ff */
[----:B------:R-:W-:-:S04]  /*0060*/  UIMAD UR9, UR6, 0x3400, URZ ;  /* 0x00003400060978a4 */ /* 0x000fc8000f8e02ff */
[----:B-1----:R-:W-:-:S04]  /*0070*/  UIADD3 UR4, UPT, UPT, -UR9, UR5, URZ ;  /* 0x0000000509047290 */ /* 0x002fc8000fffe1ff */
[----:B------:R-:W-:-:S09]  /*0080*/  UISETP.GE.U32.AND UP0, UPT, UR4, 0x3401, UPT ;  /* 0x000034010400788c */ /* 0x000fd2000bf06070 */
[----:B--2---:R-:W-:Y:S05]  /*0090*/  BRA.U !UP0, `(.L_x_173) ;  /* 0x0000002508a47547 */ /* 0x004fea000b800000 */
[----:B------:R-:W0:Y:S01]  /*00a0*/  S2R R24, SR_TID.X ;  /* 0x0000000000187919 */ /* 0x000e220000002100 */
[----:B------:R-:W1:Y:S01]  /*00b0*/  LDCU.64 UR4, c[0x0][0x380] ;  /* 0x00007000ff0477ac */ /* 0x000e620008000a00 */
[C---:B0-----:R-:W-:Y:S02]  /*00c0*/  LOP3.LUT R0, R24.reuse, 0x1f, RZ, 0xc0, !PT ;  /* 0x0000001f18007812 */ /* 0x041fe400078ec0ff */
[----:B------:R-:W-:-:S05]  /*00d0*/  LOP3.LUT R3, R24, 0x3e0, RZ, 0xc0, !PT ;  /* 0x000003e018037812 */ /* 0x000fca00078ec0ff */
[----:B------:R-:W-:-:S05]  /*00e0*/  IMAD R0, R3, 0x1a, R0 ;  /* 0x0000001a03007824 */ /* 0x000fca00078e0200 */
[----:B------:R-:W-:-:S05]  /*00f0*/  IADD3 R0, P0, PT, R0, UR9, RZ ;  /* 0x0000000900007c10 */ /* 0x000fca000ff1e0ff */
[----:B------:R-:W-:Y:S02]  /*0100*/  IMAD.X R3, RZ, RZ, RZ, P0 ;  /* 0x000000ffff037224 */ /* 0x000fe400000e06ff */
[----:B------:R-:W-:-:S03]  /*0110*/  IMAD.SHL.U32 R36, R0, 0x2, RZ ;  /* 0x0000000200247824 */ /* 0x000fc600078e00ff */
[----:B------:R-:W-:Y:S02]  /*0120*/  SHF.L.U64.HI R34, R0, 0x1, R3 ;  /* 0x0000000100227819 */ /* 0x000fe40000010203 */
[----:B-1----:R-:W-:-:S04]  /*0130*/  IADD3 R2, P0, PT, R36, UR4, RZ ;  /* 0x0000000424027c10 */ /* 0x002fc8000ff1e0ff */
[----:B------:R-:W-:-:S05]  /*0140*/  IADD3.X R3, PT, PT, R34, UR5, RZ, P0, !PT ;  /* 0x0000000522037c10 */ /* 0x000fca00087fe4ff */
[----:B------:R-:W2:Y:S04]  /*0150*/  LDG.E.U16 R9, desc[UR10][R2.64+0x80] ;  /* 0x0000800a02097981 */ /* 0x000ea8000c1e1500 */
[----:B------:R-:W3:Y:S04]  /*0160*/  LDG.E.U16 R5, desc[UR10][R2.64] ;  /* 0x0000000a02057981 */ /* 0x000ee8000c1e1500 */
[----:B------:R-:W4:Y:S04]  /*0170*/  LDG.E.U16 R7, desc[UR10][R2.64+0x40] ;  /* 0x0000400a02077981 */ /* 0x000f28000c1e1500 */
[----:B------:R-:W5:Y:S04]  /*0180*/  LDG.E.U16 R11, desc[UR10][R2.64+0xc0] ;  /* 0x0000c00a020b7981 */ /* 0x000f68000c1e1500 */
        /* <DEDUP_REMOVED lines=21> */
[----:B------:R-:W5:Y:S01]  /*02e0*/  LDG.E.U16 R22, desc[UR10][R2.64+0x640] ;  /* 0x0006400a02167981 */ /* 0x000f62000c1e1500 */
[----:B------:R-:W0:Y:S01]  /*02f0*/  S2R R37, SR_LANEID ;  /* 0x0000000000257919 */ /* 0x000e220000000000 */
[----:B------:R-:W1:Y:S01]  /*0300*/  S2UR UR5, SR_CgaCtaId ;  /* 0x00000000000579c3 */ /* 0x000e620000008800 */
[----:B------:R-:W-:Y:S01]  /*0310*/  SHF.R.U32.HI R26, RZ, 0x5, R24 ;  /* 0x00000005ff1a7819 */ /* 0x000fe20000011618 */
[----:B------:R-:W-:-:S02]  /*0320*/  UMOV UR4, 0x400 ;  /* 0x0000040000047882 */ /* 0x000fc40000000000 */
[----:B-1----:R-:W-:Y:S02]  /*0330*/  ULEA UR4, UR5, UR4, 0x18 ;  /* 0x0000000405047291 */ /* 0x002fe4000f8ec0ff */
[----:B0-----:R-:W-:-:S05]  /*0340*/  IMAD R0, R26, 0x340, R37 ;  /* 0x000003401a007824 */ /* 0x001fca00078e0225 */
[----:B------:R-:W-:Y:S01]  /*0350*/  LEA R0, R0, UR4, 0x1 ;  /* 0x0000000400007c11 */ /* 0x000fe2000f8e08ff */
[----:B------:R-:W-:Y:S01]  /*0360*/  UISETP.NE.AND UP0, UPT, UR6, URZ, UPT ;  /* 0x000000ff0600728c */ /* 0x000fe2000bf05270 */
[----:B------:R-:W-:Y:S03]  /*0370*/  BSSY.RECONVERGENT B0, `(.L_x_174) ;  /* 0x00001e5000007945 */ /* 0x000fe60003800200 */
[----:B--2---:R0:W-:Y:S04]  /*0380*/  STS.U16 [R0+0x80], R9 ;  /* 0x0000800900007388 */ /* 0x0041e80000000400 */
[----:B---3--:R-:W-:Y:S01]  /*0390*/  STS.U16 [R0], R5 ;  /* 0x0000000500007388 */ /* 0x008fe20000000400 */
[----:B0-----:R-:W-:-:S03]  /*03a0*/  IMAD R9, R37, 0x32, R0 ;  /* 0x0000003225097824 */ /* 0x001fc600078e0200 */
[----:B----4-:R-:W-:Y:S04]  /*03b0*/  STS.U16 [R0+0x40], R7 ;  /* 0x0000400700007388 */ /* 0x010fe80000000400 */
[----:B-----5:R-:W-:Y:S04]  /*03c0*/  STS.U16 [R0+0xc0], R11 ;  /* 0x0000c00b00007388 */ /* 0x020fe80000000400 */
[----:B------:R-:W-:Y:S04]  /*03d0*/  STS.U16 [R0+0x100], R13 ;  /* 0x0001000d00007388 */ /* 0x000fe80000000400 */
        /* <DEDUP_REMOVED lines=20> */
[----:B------:R-:W-:Y:S01]  /*0520*/  STS.U16 [R0+0x640], R22 ;  /* 0x0006401600007388 */ /* 0x000fe20000000400 */
[----:B------:R-:W-:-:S03]  /*0530*/  NOP ;  /* 0x0000000000007918 */ /* 0x000fc60000000000 */
[----:B------:R-:W0:Y:S04]  /*0540*/  LDS R2, [R9] ;  /* 0x0000000009027984 */ /* 0x000e280000000800 */
[----:B------:R1:W2:Y:S04]  /*0550*/  LDS R3, [R9+0x4] ;  /* 0x0000040009037984 */ /* 0x0002a80000000800 */
[----:B------:R1:W3:Y:S04]  /*0560*/  LDS R4, [R9+0x8] ;  /* 0x0000080009047984 */ /* 0x0002e80000000800 */
[----:B------:R1:W4:Y:S04]  /*0570*/  LDS R5, [R9+0xc] ;  /* 0x00000c0009057984 */ /* 0x0003280000000800 */
[----:B------:R1:W1:Y:S04]  /*0580*/  LDS R6, [R9+0x10] ;  /* 0x0000100009067984 */ /* 0x0002680000000800 */
[----:B------:R0:W1:Y:S04]  /*0590*/  LDS R7, [R9+0x14] ;  /* 0x0000140009077984 */ /* 0x0000680000000800 */
[----:B------:R0:W1:Y:S04]  /*05a0*/  LDS R16, [R9+0x18] ;  /* 0x0000180009107984 */ /* 0x0000680000000800 */
[----:B------:R0:W1:Y:S04]  /*05b0*/  LDS R17, [R9+0x1c] ;  /* 0x00001c0009117984 */ /* 0x0000680000000800 */
[----:B------:R0:W1:Y:S04]  /*05c0*/  LDS R18, [R9+0x20] ;  /* 0x0000200009127984 */ /* 0x0000680000000800 */
[----:B------:R0:W1:Y:S04]  /*05d0*/  LDS R19, [R9+0x24] ;  /* 0x0000240009137984 */ /* 0x0000680000000800 */
[----:B------:R0:W1:Y:S04]  /*05e0*/  LDS R20, [R9+0x28] ;  /* 0x0000280009147984 */ /* 0x0000680000000800 */
[----:B------:R1:W1:Y:S04]  /*05f0*/  LDS R21, [R9+0x2c] ;  /* 0x00002c0009157984 */ /* 0x0002680000000800 */
[----:B------:R1:W1:Y:S01]  /*0600*/  LDS R22, [R9+0x30] ;  /* 0x0000300009167984 */ /* 0x0002620000000800 */
[----:B0-----:R-:W-:Y:S01]  /*0610*/  PRMT R23, R2, 0x7610, R23 ;  /* 0x0000761002177816 */ /* 0x001fe20000000017 */
[----:B------:R-:W-:Y:S06]  /*0620*/  BAR.SYNC.DEFER_BLOCKING 0x0 ;  /* 0x0000000000007b1d */ /* 0x000fec0000010000 */
[----:B--23--:R-:W-:Y:S05]  /*0630*/  BRA.U UP0, `(.L_x_175) ;  /* 0x0000000900307547 */ /* 0x00cfea000b800000 */
[----:B------:R-:W-:Y:S01]  /*0640*/  HFMA2 R8, R2, 1, 1, R3 ;  /* 0x3c003c0002087831 */ /* 0x000fe20000000003 */
[----:B------:R-:W-:Y:S02]  /*0650*/  ISETP.GE.AND P0, PT, R37, 0x1, PT ;  /* 0x000000012500780c */ /* 0x000fe40003f06270 */
[----:B------:R-:W-:Y:S02]  /*0660*/  ISETP.NE.AND P1, PT, R26, 0x7, PT ;  /* 0x000000071a00780c */ /* 0x000fe40003f25270 */
[----:B------:R-:W-:Y:S01]  /*0670*/  ISETP.GE.U32.AND P2, PT, R24, 0x20, PT ;  /* 0x000000201800780c */ /* 0x000fe20003f46070 */
[----:B------:R-:W-:-:S04]  /*0680*/  HADD2 R8, R8, R4 ;  /* 0x0000000408087230 */ /* 0x000fc80000000000 */
[----:B----4-:R-:W-:-:S04]  /*0690*/  HFMA2 R8, R8, 1, 1, R5 ;  /* 0x3c003c0008087831 */ /* 0x010fc80000000005 */
[----:B-1----:R-:W-:-:S04]  /*06a0*/  HADD2 R8, R8, R6 ;  /* 0x0000000608087230 */ /* 0x002fc80000000000 */
[----:B------:R-:W-:-:S04]  /*06b0*/  HFMA2 R8, R8, 1, 1, R7 ;  /* 0x3c003c0008087831 */ /* 0x000fc80000000007 */
[----:B------:R-:W-:-:S04]  /*06c0*/  HADD2 R8, R8, R16 ;  /* 0x0000001008087230 */ /* 0x000fc80000000000 */
[----:B------:R-:W-:-:S04]  /*06d0*/  HFMA2 R9, R8, 1, 1, R17 ;  /* 0x3c003c0008097831 */ /* 0x000fc80000000011 */
[----:B------:R-:W-:-:S04]  /*06e0*/  HADD2 R9, R9, R18 ;  /* 0x0000001209097230 */ /* 0x000fc80000000000 */
[----:B------:R-:W-:-:S04]  /*06f0*/  HFMA2 R10, R9, 1, 1, R19 ;  /* 0x3c003c00090a7831 */ /* 0x000fc80000000013 */
[----:B------:R-:W-:-:S04]  /*0700*/  HADD2 R10, R10, R20 ;  /* 0x000000140a0a7230 */ /* 0x000fc80000000000 */
[----:B------:R-:W-:-:S04]  /*0710*/  HFMA2 R11, R10, 1, 1, R21 ;  /* 0x3c003c000a0b7831 */ /* 0x000fc80000000015 */
[----:B------:R-:W-:-:S05]  /*0720*/  HADD2 R11, R11, R22 ;  /* 0x000000160b0b7230 */ /* 0x000fca0000000000 */
[----:B------:R-:W-:-:S05]  /*0730*/  PRMT R8, R11, 0x5432, R11 ;  /* 0x000054320b087816 */ /* 0x000fca000000000b */
[----:B------:R-:W-:-:S05]  /*0740*/  HFMA2 R11, R11, 1, 1, R8 ;  /* 0x3c003c000b0b7831 */ /* 0x000fca0000000008 */
[----:B------:R-:W-:-:S06]  /*0750*/  LOP3.LUT R8, R11, 0xffff, RZ, 0xc0, !PT ;  /* 0x0000ffff0b087812 */ /* 0x000fcc00078ec0ff */
[----:B------:R-:W0:Y:S02]  /*0760*/  SHFL.UP PT, R8, R8, 0x1, RZ ;  /* 0x0420000008087989 */ /* 0x000e2400000e00ff */
[----:B0-----:R-:W-:-:S05]  /*0770*/  HADD2 R9, R8.H0_H0, R11.H0_H0 ;  /* 0x2000000b08097230 */ /* 0x001fca0000000800 */
[----:B------:R-:W-:-:S04]  /*0780*/  PRMT R2, R9, 0x7610, R2 ;  /* 0x0000761009027816 */ /* 0x000fc80000000002 */
[----:B------:R-:W-:Y:S02]  /*0790*/  SEL R11, R11, R2, !P0 ;  /* 0x000000020b0b7207 */ /* 0x000fe40004000000 */
[----:B------:R-:W-:Y:S02]  /*07a0*/  ISETP.GE.AND P0, PT, R37, 0x2, PT ;  /* 0x000000022500780c */ /* 0x000fe40003f06270 */
[----:B------:R-:W-:-:S05]  /*07b0*/  LOP3.LUT R9, R11, 0xffff, RZ, 0xc0, !PT ;  /* 0x0000ffff0b097812 */ /* 0x000fca00078ec0ff */
[----:B------:R-:W0:Y:S02]  /*07c0*/  SHFL.UP PT, R10, R9, 0x2, RZ ;  /* 0x04400000090a7989 */ /* 0x000e2400000e00ff */
[----:B0-----:R-:W-:-:S05]  /*07d0*/  HADD2 R10, R10.H0_H0, R11.H0_H0 ;  /* 0x2000000b0a0a7230 */ /* 0x001fca0000000800 */
[----:B------:R-:W-:-:S04]  /*07e0*/  PRMT R2, R10, 0x7610, R2 ;  /* 0x000076100a027816 */ /* 0x000fc80000000002 */
[----:B------:R-:W-:Y:S02]  /*07f0*/  SEL R11, R11, R2, !P0 ;  /* 0x000000020b0b7207 */ /* 0x000fe40004000000 */
[----:B------:R-:W-:Y:S02]  /*0800*/  ISETP.GE.AND P0, PT, R37, 0x4, PT ;  /* 0x000000042500780c */ /* 0x000fe40003f06270 */
        /* <DEDUP_REMOVED lines=11> */
[----:B------:R-:W-:Y:S02]  /*08c0*/  ISETP.NE.AND P0, PT, R37, 0x1f, PT ;  /* 0x0000001f2500780c */ /* 0x000fe40003f05270 */
[----:B------:R-:W-:-:S06]  /*08d0*/  LOP3.LUT R12, R25, 0xffff, RZ, 0xc0, !PT ;  /* 0x0000ffff190c7812 */ /* 0x000fcc00078ec0ff */
[----:B------:R-:W0:Y:S05]  /*08e0*/  SHFL.UP PT, R12, R12, 0x10, RZ ;  /* 0x060000000c0c7989 */ /* 0x000e2a00000e00ff */
[----:B------:R-:W-:Y:S01]  /*08f0*/  @!P0 LEA R29, R26, UR4, 0x1 ;  /* 0x000000041a1d8c11 */ /* 0x000fe2000f8e08ff */
[----:B0-----:R-:W-:-:S05]  /*0900*/  HADD2 R8, R12.H0_H0, R25.H0_H0 ;  /* 0x200000190c087230 */ /* 0x001fca0000000800 */
[----:B------:R-:W-:-:S05]  /*0910*/  PRMT R2, R8, 0x7610, R2 ;  /* 0x0000761008027816 */ /* 0x000fca0000000002 */
[----:B------:R-:W-:Y:S01]  /*0920*/  @!P0 STS.U16 [R29+0x10], R2 ;  /* 0x000010021d008388 */ /* 0x000fe20000000400 */
[----:B------:R-:W-:Y:S01]  /*0930*/  BAR.SYNC.DEFER_BLOCKING 0x0 ;  /* 0x0000000000007b1d */ /* 0x000fe20000010000 */
[----:B------:R-:W-:-:S05]  /*0940*/  ISETP.NE.AND P0, PT, R26, 0x2, PT ;  /* 0x000000021a00780c */ /* 0x000fca0003f05270 */
[----:B------:R-:W0:Y:S04]  /*0950*/  LDS.128 R8, [UR4+0x10] ;  /* 0x00001004ff087984 */ /* 0x000e280008000c00 */
[----:B------:R-:W1:Y:S01]  /*0960*/  LDS.128 R12, [UR4+0x20] ;  /* 0x00002004ff0c7984 */ /* 0x000e620008000c00 */
[----:B0-----:R-:W-:-:S04]  /*0970*/  HADD2 R28, R8.H0_H0, R8.H1_H1 ;  /* 0x30000008081c7230 */ /* 0x001fc80000000800 */
[--C-:B------:R-:W-:Y:S01]  /*0980*/  HADD2 R30, R28.H0_H0, R9.reuse.H0_H0 ;  /* 0x200000091c1e7230 */ /* 0x100fe20000000800 */
[----:B------:R-:W-:Y:S02]  /*0990*/  SEL R31, R28, R8, !P0 ;  /* 0x000000081c1f7207 */ /* 0x000fe40004000000 */
[----:B------:R-:W-:Y:S01]  /*09a0*/  ISETP.NE.AND P0, PT, R26, 0x3, PT ;  /* 0x000000031a00780c */ /* 0x000fe20003f05270 */
[----:B------:R-:W-:-:S03]  /*09b0*/  HADD2 R27, R30.H0_H0, R9.H1_H1 ;  /* 0x300000091e1b7230 */ /* 0x000fc60000000800 */
[----:B------:R-:W-:Y:S01]  /*09c0*/  SEL R30, R30, R31, !P0 ;  /* 0x0000001f1e1e7207 */ /* 0x000fe20004000000 */
[----:B------:R-:W-:Y:S01]  /*09d0*/  HADD2 R9, R27.H0_H0, R10.H0_H0 ;  /* 0x2000000a1b097230 */ /* 0x000fe20000000800 */
[----:B------:R-:W-:-:S03]  /*09e0*/  ISETP.NE.AND P0, PT, R26, 0x4, PT ;  /* 0x000000041a00780c */ /* 0x000fc60003f05270 */
[----:B------:R-:W-:Y:S01]  /*09f0*/  HADD2 R10, R9.H0_H0, R10.H1_H1 ;  /* 0x3000000a090a7230 */ /* 0x000fe20000000800 */
[----:B------:R-:W-:Y:S02]  /*0a00*/  SEL R30, R27, R30, !P0 ;  /* 0x0000001e1b1e7207 */ /* 0x000fe40004000000 */
[----:B------:R-:W-:Y:S01]  /*0a10*/  ISETP.NE.AND P0, PT, R26, 0x5, PT ;  /* 0x000000051a00780c */ /* 0x000fe20003f05270 */
[----:B------:R-:W-:-:S03]  /*0a20*/  HADD2 R29, R10.H0_H0, R11.H0_H0 ;  /* 0x2000000b0a1d7230 */ /* 0x000fc60000000800 */
[----:B------:R-:W-:Y:S02]  /*0a30*/  SEL R9, R9, R30, !P0 ;  /* 0x0000001e09097207 */ /* 0x000fe40004000000 */
[----:B------:R-:W-:Y:S02]  /*0a40*/  PRMT R11, R29, 0x7610, R11 ;  /* 0x000076101d0b7816 */ /* 0x000fe4000000000b */
[----:B------:R-:W-:-:S03]  /*0a50*/  ISETP.NE.AND P0, PT, R26, 0x6, PT ;  /* 0x000000061a00780c */ /* 0x000fc60003f05270 */
[----:B------:R-:W-:Y:S01]  /*0a60*/  HADD2 R29, R11.H0_H0, R11.H1_H1 ;  /* 0x3000000b0b1d7230 */ /* 0x000fe20000000800 */
[----:B------:R-:W-:Y:S02]  /*0a70*/  SEL R28, R10, R9, !P0 ;  /* 0x000000090a1c7207 */ /* 0x000fe40004000000 */
[C---:B------:R-:W-:Y:S01]  /*0a80*/  ISETP.NE.AND P0, PT, R26.reuse, 0x8, PT ;  /* 0x000000081a00780c */ /* 0x040fe20003f05270 */
[----:B-1----:R-:W-:Y:S01]  /*0a90*/  HADD2 R8, R29.H0_H0, R12.H0_H0 ;  /* 0x2000000c1d087230 */ /* 0x002fe20000000800 */
[----:B------:R-:W-:Y:S02]  /*0aa0*/  SEL R28, R11, R28, !P1 ;  /* 0x0000001c0b1c7207 */ /* 0x000fe40004800000 */
[----:B------:R-:W-:Y:S02]  /*0ab0*/  ISETP.NE.AND P1, PT, R26, 0x9, PT ;  /* 0x000000091a00780c */ /* 0x000fe40003f25270 */
[----:B------:R-:W-:Y:S02]  /*0ac0*/  PRMT R12, R8, 0x7610, R12 ;  /* 0x00007610080c7816 */ /* 0x000fe4000000000c */
[----:B------:R-:W-:-:S02]  /*0ad0*/  SEL R29, R29, R28, !P0 ;  /* 0x0000001c1d1d7207 */ /* 0x000fc40004000000 */
[----:B------:R-:W-:Y:S01]  /*0ae0*/  ISETP.GE.AND P0, PT, R37, 0x10, PT ;  /* 0x000000102500780c */ /* 0x000fe20003f06270 */
[----:B------:R-:W-:Y:S01]  /*0af0*/  HADD2 R8, R12.H0_H0, R12.H1_H1 ;  /* 0x3000000c0c087230 */ /* 0x000fe20000000800 */
[----:B------:R-:W-:Y:S02]  /*0b00*/  SEL R29, R12, R29, !P1 ;  /* 0x0000001d0c1d7207 */ /* 0x000fe40004800000 */
[----:B------:R-:W-:Y:S01]  /*0b10*/  ISETP.NE.AND P1, PT, R26, 0xa, PT ;  /* 0x0000000a1a00780c */ /* 0x000fe20003f25270 */
[----:B------:R-:W-:Y:S01]  /*0b20*/  HADD2 R27, R8.H0_H0, R13.H0_H0 ;  /* 0x2000000d081b7230 */ /* 0x000fe20000000800 */
[----:B------:R-:W-:Y:S02]  /*0b30*/  SEL R25, R25, R2, !P0 ;  /* 0x0000000219197207 */ /* 0x000fe40004000000 */
[----:B------:R-:W-:Y:S02]  /*0b40*/  SEL R29, R8, R29, !P1 ;  /* 0x0000001d081d7207 */ /* 0x000fe40004800000 */
[----:B------:R-:W-:-:S02]  /*0b50*/  PRMT R10, R27, 0x7610, R10 ;  /* 0x000076101b0a7816 */ /* 0x000fc4000000000a */
[----:B------:R-:W-:Y:S02]  /*0b60*/  ISETP.NE.AND P0, PT, R26, 0xb, PT ;  /* 0x0000000b1a00780c */ /* 0x000fe40003f05270 */
[----:B------:R-:W-:Y:S01]  /*0b70*/  LOP3.LUT R25, R25, 0xffff, RZ, 0xc0, !PT ;  /* 0x0000ffff19197812 */ /* 0x000fe200078ec0ff */
[----:B------:R-:W-:Y:S01]  /*0b80*/  HADD2 R9, R10.H0_H0, R13.H1_H1 ;  /* 0x3000000d0a097230 */ /* 0x000fe20000000800 */
[----:B------:R-:W-:Y:S02]  /*0b90*/  SEL R29, R10, R29, !P0 ;  /* 0x0000001d0a1d7207 */ /* 0x000fe40004000000 */
[C---:B------:R-:W-:Y:S01]  /*0ba0*/  ISETP.NE.AND P0, PT, R26.reuse, 0xc, PT ;  /* 0x0000000c1a00780c */ /* 0x040fe20003f05270 */
[----:B------:R-:W-:Y:S01]  /*0bb0*/  HADD2 R11, R9.H0_H0, R14.H0_H0 ;  /* 0x2000000e090b7230 */ /* 0x000fe20000000800 */
[----:B------:R-:W0:Y:S01]  /*0bc0*/  SHFL.UP PT, R8, R25, 0x1, RZ ;  /* 0x0420000019087989 */ /* 0x000e2200000e00ff */
[----:B------:R-:W-:Y:S02]  /*0bd0*/  ISETP.NE.AND P1, PT, R26, 0xf, PT ;  /* 0x0000000f1a00780c */ /* 0x000fe40003f25270 */
[----:B------:R-:W-:-:S02]  /*0be0*/  SEL R29, R9, R29, !P0 ;  /* 0x0000001d091d7207 */ /* 0x000fc40004000000 */
[----:B------:R-:W-:Y:S02]  /*0bf0*/  PRMT R14, R11, 0x7610, R14 ;  /* 0x000076100b0e7816 */ /* 0x000fe4000000000e */
[----:B------:R-:W-:-:S03]  /*0c00*/  ISETP.NE.AND P0, PT, R26, 0xd, PT ;  /* 0x0000000d1a00780c */ /* 0x000fc60003f05270 */
[----:B------:R-:W-:Y:S01]  /*0c10*/  HADD2 R10, R14.H0_H0, R14.H1_H1 ;  /* 0x3000000e0e0a7230 */ /* 0x000fe20000000800 */
[----:B------:R-:W-:Y:S02]  /*0c20*/  SEL R29, R14, R29, !P0 ;  /* 0x0000001d0e1d7207 */ /* 0x000fe40004000000 */
[----:B------:R-:W-:Y:S02]  /*0c30*/  ISETP.NE.AND P0, PT, R26, 0xe, PT ;  /* 0x0000000e1a00780c */ /* 0x000fe40003f05270 */
[----:B------:R-:W-:-:S04]  /*0c40*/  PRMT R2, R10, 0x7610, R2 ;  /* 0x000076100a027816 */ /* 0x000fc80000000002 */
[----:B------:R-:W-:Y:S01]  /*0c50*/  SEL R29, R2, R29, !P0 ;  /* 0x0000001d021d7207 */ /* 0x000fe20004000000 */
[----:B------:R-:W-:Y:S01]  /*0c60*/  HADD2 R9, R2.H0_H0, R15.H0_H0 ;  /* 0x2000000f02097230 */ /* 0x000fe20000000800 */
[----:B------:R-:W-:-:S04]  /*0c70*/  @P2 ISETP.NE.AND P0, PT, R37, RZ, PT ;  /* 0x000000ff2500220c */ /* 0x000fc80003f05270 */
[----:B------:R-:W-:-:S04]  /*0c80*/  PRMT R2, R9, 0x7610, R2 ;  /* 0x0000761009027816 */ /* 0x000fc80000000002 */
[----:B------:R-:W-:Y:S01]  /*0c90*/  SEL R29, R2, R29, !P1 ;  /* 0x0000001d021d7207 */ /* 0x000fe20004800000 */
[----:B------:R-:W-:Y:S01]  /*0ca0*/  HADD2 R15, R2.H0_H0, R15.H1_H1 ;  /* 0x3000000f020f7230 */ /* 0x000fe20000000800 */
[----:B------:R-:W-:-:S03]  /*0cb0*/  ISETP.NE.AND P1, PT, R24, RZ, PT ;  /* 0x000000ff1800720c */ /* 0x000fc60003f25270 */
[----:B0-----:R-:W-:-:S05]  /*0cc0*/  @P2 HADD2 R10, R29.H0_H0, R8.H0_H0 ;  /* 0x200000081d0a2230 */ /* 0x001fca0000000800 */
[----:B------:R-:W-:Y:S02]  /*0cd0*/  @P2 SEL R8, R29, R10, !P0 ;  /* 0x0000000a1d082207 */ /* 0x000fe40004000000 */
[----:B------:R-:W-:-:S03]  /*0ce0*/  ISETP.NE.AND P0, PT, R24, RZ, PT ;  /* 0x000000ff1800720c */ /* 0x000fc60003f05270 */
[----:B------:R-:W-:-:S04]  /*0cf0*/  @P1 HADD2 R23, R8.H0_H0, R23.H0_H0 ;  /* 0x2000001708171230 */ /* 0x000fc80000000800 */
[----:B------:R-:W-:-:S04]  /*0d00*/  HADD2 R9, R23.H0_H0, R2.H1_H1 ;  /* 0x3000000217097230 */ /* 0x000fc80000000800 */
[----:B------:R-:W-:-:S04]  /*0d10*/  HADD2 R8, R9.H0_H0, R3.H0_H0 ;  /* 0x2000000309087230 */ /* 0x000fc80000000800 */
        /* <DEDUP_REMOVED lines=22> */
[----:B------:R-:W-:Y:S01]  /*0e80*/  HADD2 R22, R24.H0_H0, R22.H1_H1 ;  /* 0x3000001618167230 */ /* 0x000fe20000000800 */
[----:B------:R-:W-:Y:S06]  /*0e90*/  @P0 BRA `(.L_x_176) ;  /* 0x0000001000c80947 */ /* 0x000fec0003800000 */
[----:B------:R-:W0:Y:S01]  /*0ea0*/  LDC.64 R2, c[0x0][0x390] ;  /* 0x0000e400ff027b82 */ /* 0x000e220000000a00 */
[----:B------:R-:W-:-:S05]  /*0eb0*/  IMAD.MOV.U32 R31, RZ, RZ, 0x65 ;  /* 0x00000065ff1f7424 */ /* 0x000fca00078e00ff */
[----:B------:R-:W-:-:S04]  /*0ec0*/  PRMT R7, R7, 0x5410, R31 ;  /* 0x0000541007077816 */ /* 0x000fc8000000001f */
[----:B------:R-:W-:-:S05]  /*0ed0*/  PRMT R15, R7, 0x5432, R15 ;  /* 0x00005432070f7816 */ /* 0x000fca000000000f */
[----:B0-----:R0:W-:Y:S01]  /*0ee0*/  ST.E.STRONG.GPU desc[UR10][R2.64+0x80], R15 ;  /* 0x0000800f02007985 */ /* 0x0011e2000c10f90a */
[----:B------:R-:W-:Y:S05]  /*0ef0*/  BRA `(.L_x_176) ;  /* 0x0000001000b07947 */ /* 0x000fea0003800000 */
.L_x_175:
[----:B------:R-:W-:Y:S01]  /*0f00*/  HFMA2 R8, R2, 1, 1, R3 ;  /* 0x3c003c0002087831 */ /* 0x000fe20000000003 */
[----:B------:R-:W-:Y:S02]  /*0f10*/  ISETP.GE.AND P0, PT, R37, 0x1, PT ;  /* 0x000000012500780c */ /* 0x000fe40003f06270 */
[C---:B------:R-:W-:Y:S02]  /*0f20*/  ISETP.NE.AND P1, PT, R26.reuse, 0x7, PT ;  /* 0x000000071a00780c */ /* 0x040fe40003f25270 */
[----:B------:R-:W-:Y:S01]  /*0f30*/  ISETP.NE.AND P2, PT, R26, 0x8, PT ;  /* 0x000000081a00780c */ /* 0x000fe20003f45270 */
        /* <DEDUP_REMOVED lines=13> */
[----:B------:R-:W-:-:S05]  /*1010*/  LOP3.LUT R10, R11, 0xffff, RZ, 0xc0, !PT ;  /* 0x0000ffff0b0a7812 */ /* 0x000fca00078ec0ff */
[----:B------:R-:W0:Y:S02]  /*1020*/  SHFL.UP PT, R9, R10, 0x1, RZ ;  /* 0x042000000a097989 */ /* 0x000e2400000e00ff */
[----:B0-----:R-:W-:-:S05]  /*1030*/  HADD2 R8, R9.H0_H0, R11.H0_H0 ;  /* 0x2000000b09087230 */ /* 0x001fca0000000800 */
[----:B------:R-:W-:Y:S02]  /*1040*/  SEL R8, R11, R8, !P0 ;  /* 0x000000080b087207 */ /* 0x000fe40004000000 */
[----:B------:R-:W-:Y:S02]  /*1050*/  ISETP.GE.AND P0, PT, R37, 0x2, PT ;  /* 0x000000022500780c */ /* 0x000fe40003f06270 */
[----:B------:R-:W-:-:S06]  /*1060*/  LOP3.LUT R9, R8, 0xffff, RZ, 0xc0, !PT ;  /* 0x0000ffff08097812 */ /* 0x000fcc00078ec0ff */
        /* <DEDUP_REMOVED lines=13> */
[----:B------:R-:W-:Y:S02]  /*1140*/  ISETP.NE.AND P0, PT, R37, 0x1f, PT ;  /* 0x0000001f2500780c */ /* 0x000fe40003f05270 */
[----:B------:R-:W-:-:S05]  /*1150*/  LOP3.LUT R12, R28, 0xffff, RZ, 0xc0, !PT ;  /* 0x0000ffff1c0c7812 */ /* 0x000fca00078ec0ff */
[----:B------:R-:W0:Y:S06]  /*1160*/  SHFL.UP PT, R11, R12, 0x10, RZ ;  /* 0x060000000c0b7989 */ /* 0x000e2c00000e00ff */
        /* <DEDUP_REMOVED lines=9> */
[----:B------:R-:W-:-:S04]  /*1200*/  HADD2 R30, R29.H0_H0, R9.H0_H0 ;  /* 0x200000091d1e7230 */ /* 0x000fc80000000800 */
[----:B------:R-:W-:-:S04]  /*1210*/  HADD2 R27, R30.H0_H0, R9.H1_H1 ;  /* 0x300000091e1b7230 */ /* 0x000fc80000000800 */
[----:B------:R-:W-:-:S04]  /*1220*/  HADD2 R9, R27.H0_H0, R10.H0_H0 ;  /* 0x2000000a1b097230 */ /* 0x000fc80000000800 */
[----:B------:R-:W-:-:S04]  /*1230*/  HADD2 R10, R9.H0_H0, R10.H1_H1 ;  /* 0x3000000a090a7230 */ /* 0x000fc80000000800 */
[----:B------:R-:W-:-:S05]  /*1240*/  HADD2 R31, R10.H0_H0, R11.H0_H0 ;  /* 0x2000000b0a1f7230 */ /* 0x000fca0000000800 */
[----:B------:R-:W-:Y:S02]  /*1250*/  PRMT R11, R31, 0x7610, R11 ;  /* 0x000076101f0b7816 */ /* 0x000fe4000000000b */
[----:B------:R-:W-:Y:S02]  /*1260*/  SEL R31, R29, R8, !P0 ;  /* 0x000000081d1f7207 */ /* 0x000fe40004000000 */
[----:B------:R-:W-:Y:S01]  /*1270*/  ISETP.NE.AND P0, PT, R26, 0x3, PT ;  /* 0x000000031a00780c */ /* 0x000fe20003f05270 */
[----:B------:R-:W-:-:S03]  /*1280*/  HADD2 R32, R11.H0_H0, R11.H1_H1 ;  /* 0x3000000b0b207230 */ /* 0x000fc60000000800 */
[----:B------:R-:W-:Y:S02]  /*1290*/  SEL R30, R30, R31, !P0 ;  /* 0x0000001f1e1e7207 */ /* 0x000fe40004000000 */
[----:B------:R-:W-:Y:S02]  /*12a0*/  ISETP.NE.AND P0, PT, R26, 0x4, PT ;  /* 0x000000041a00780c */ /* 0x000fe40003f05270 */
[----:B------:R-:W-:Y:S02]  /*12b0*/  PRMT R29, R32, 0x7610, R29 ;  /* 0x00007610201d7816 */ /* 0x000fe4000000001d */
[----:B------:R-:W-:Y:S02]  /*12c0*/  SEL R30, R27, R30, !P0 ;  /* 0x0000001e1b1e7207 */ /* 0x000fe40004000000 */
[----:B------:R-:W-:Y:S01]  /*12d0*/  ISETP.NE.AND P0, PT, R26, 0x5, PT ;  /* 0x000000051a00780c */ /* 0x000fe20003f05270 */
[----:B-1----:R-:W-:-:S03]  /*12e0*/  HADD2 R8, R29.H0_H0, R12.H0_H0 ;  /* 0x2000000c1d087230 */ /* 0x002fc60000000800 */
[----:B------:R-:W-:Y:S02]  /*12f0*/  SEL R9, R9, R30, !P0 ;  /* 0x0000001e09097207 */ /* 0x000fe40004000000 */
[----:B------:R-:W-:Y:S02]  /*1300*/  ISETP.NE.AND P0, PT, R26, 0x6, PT ;  /* 0x000000061a00780c */ /* 0x000fe40003f05270 */
[----:B------:R-:W-:Y:S02]  /*1310*/  PRMT R12, R8, 0x7610, R12 ;  /* 0x00007610080c7816 */ /* 0x000fe4000000000c */
[----:B------:R-:W-:Y:S02]  /*1320*/  SEL R30, R10, R9, !P0 ;  /* 0x000000090a1e7207 */ /* 0x000fe40004000000 */
[----:B------:R-:W-:Y:S01]  /*1330*/  ISETP.GE.AND P0, PT, R37, 0x10, PT ;  /* 0x000000102500780c */ /* 0x000fe20003f06270 */
[----:B------:R-:W-:Y:S01]  /*1340*/  HADD2 R8, R12.H0_H0, R12.H1_H1 ;  /* 0x3000000c0c087230 */ /* 0x000fe20000000800 */
[----:B------:R-:W-:-:S02]  /*1350*/  SEL R30, R11, R30, !P1 ;  /* 0x0000001e0b1e7207 */ /* 0x000fc40004800000 */
[----:B------:R-:W-:Y:S01]  /*1360*/  SEL R25, R28, R25, !P0 ;  /* 0x000000191c197207 */ /* 0x000fe20004000000 */
[----:B------:R-:W-:Y:S01]  /*1370*/  HADD2 R27, R8.H0_H0, R13.H0_H0 ;  /* 0x2000000d081b7230 */ /* 0x000fe20000000800 */
[----:B------:R-:W-:Y:S02]  /*1380*/  SEL R29, R29, R30, !P2 ;  /* 0x0000001e1d1d7207 */ /* 0x000fe40005000000 */
[----:B------:R-:W-:Y:S02]  /*1390*/  ISETP.NE.AND P1, PT, R26, 0x9, PT ;  /* 0x000000091a00780c */ /* 0x000fe40003f25270 */
[----:B------:R-:W-:Y:S02]  /*13a0*/  LOP3.LUT R25, R25, 0xffff, RZ, 0xc0, !PT ;  /* 0x0000ffff19197812 */ /* 0x000fe400078ec0ff */
[----:B------:R-:W-:Y:S02]  /*13b0*/  SEL R29, R12, R29, !P1 ;  /* 0x0000001d0c1d7207 */ /* 0x000fe40004800000 */
[----:B------:R-:W-:-:S02]  /*13c0*/  ISETP.NE.AND P0, PT, R26, 0xa, PT ;  /* 0x0000000a1a00780c */ /* 0x000fc40003f05270 */
[----:B------:R-:W-:Y:S01]  /*13d0*/  PRMT R10, R27, 0x7610, R10 ;  /* 0x000076101b0a7816 */ /* 0x000fe2000000000a */
[----:B------:R-:W0:Y:S01]  /*13e0*/  SHFL.UP PT, R25, R25, 0x1, RZ ;  /* 0x0420000019197989 */ /* 0x000e2200000e00ff */
[----:B------:R-:W-:Y:S02]  /*13f0*/  SEL R29, R8, R29, !P0 ;  /* 0x0000001d081d7207 */ /* 0x000fe40004000000 */
[----:B------:R-:W-:Y:S01]  /*1400*/  ISETP.NE.AND P0, PT, R26, 0xb, PT ;  /* 0x0000000b1a00780c */ /* 0x000fe20003f05270 */
[----:B------:R-:W-:Y:S01]  /*1410*/  HADD2 R9, R10.H0_H0, R13.H1_H1 ;  /* 0x3000000d0a097230 */ /* 0x000fe20000000800 */
[----:B------:R-:W-:Y:S02]  /*1420*/  ISETP.GE.U32.AND P2, PT, R24, 0x20, PT ;  /* 0x000000201800780c */ /* 0x000fe40003f46070 */
[----:B------:R-:W-:Y:S01]  /*1430*/  SEL R10, R10, R29, !P0 ;  /* 0x0000001d0a0a7207 */ /* 0x000fe20004000000 */
[----:B------:R-:W-:Y:S01]  /*1440*/  HADD2 R11, R9.H0_H0, R14.H0_H0 ;  /* 0x2000000e090b7230 */ /* 0x000fe20000000800 */
[----:B------:R-:W-:-:S02]  /*1450*/  ISETP.NE.AND P0, PT, R26, 0xc, PT ;  /* 0x0000000c1a00780c */ /* 0x000fc40003f05270 */
[C---:B------:R-:W-:Y:S01]  /*1460*/  ISETP.NE.AND P1, PT, R26.reuse, 0xf, PT ;  /* 0x0000000f1a00780c */ /* 0x040fe20003f25270 */
[----:B------:R-:W-:Y:S01]  /*1470*/  HADD2 R8, R11.H0_H0, R14.H1_H1 ;  /* 0x3000000e0b087230 */ /* 0x000fe20000000800 */
[----:B------:R-:W-:Y:S02]  /*1480*/  SEL R10, R9, R10, !P0 ;  /* 0x0000000a090a7207 */ /* 0x000fe40004000000 */
[----:B------:R-:W-:Y:S01]  /*1490*/  ISETP.NE.AND P0, PT, R26, 0xd, PT ;  /* 0x0000000d1a00780c */ /* 0x000fe20003f05270 */
[----:B------:R-:W-:-:S03]  /*14a0*/  HADD2 R9, R8.H0_H0, R15.H0_H0 ;  /* 0x2000000f08097230 */ /* 0x000fc60000000800 */
[----:B------:R-:W-:Y:S02]  /*14b0*/  SEL R10, R11, R10, !P0 ;  /* 0x0000000a0b0a7207 */ /* 0x000fe40004000000 */
[----:B------:R-:W-:Y:S02]  /*14c0*/  ISETP.NE.AND P0, PT, R26, 0xe, PT ;  /* 0x0000000e1a00780c */ /* 0x000fe40003f05270 */
[----:B------:R-:W-:Y:S02]  /*14d0*/  PRMT R15, R9, 0x7610, R15 ;  /* 0x00007610090f7816 */ /* 0x000fe4000000000f */
[----:B------:R-:W-:Y:S02]  /*14e0*/  SEL R10, R8, R10, !P0 ;  /* 0x0000000a080a7207 */ /* 0x000fe40004000000 */
[----:B0-----:R-:W-:Y:S02]  /*14f0*/  PRMT R12, R25, 0x7610, R12 ;  /* 0x00007610190c7816 */ /* 0x001fe4000000000c */
[----:B------:R-:W-:Y:S01]  /*1500*/  SEL R9, R15, R10, !P1 ;  /* 0x0000000a0f097207 */ /* 0x000fe20004800000 */
[----:B------:R-:W-:Y:S01]  /*1510*/  HADD2 R15, R15.H0_H0, R15.H1_H1 ;  /* 0x3000000f0f0f7230 */ /* 0x000fe20000000800 */
[----:B------:R-:W-:-:S03]  /*1520*/  @P2 ISETP.NE.AND P0, PT, R37, RZ, PT ;  /* 0x000000ff2500220c */ /* 0x000fc60003f05270 */
[----:B------:R-:W-:-:S05]  /*1530*/  @P2 HADD2 R8, R9.H0_H0, R12.H0_H0 ;  /* 0x2000000c09082230 */ /* 0x000fca0000000800 */
[----:B------:R-:W-:-:S04]  /*1540*/  @P2 SEL R8, R9, R8, !P0 ;  /* 0x0000000809082207 */ /* 0x000fc80004000000 */
[----:B------:R-:W-:Y:S01]  /*1550*/  @P2 PRMT R12, R8, 0x7610, R12 ;  /* 0x00007610080c2816 */ /* 0x000fe2000000000c */
[----:B------:R-:W-:Y:S06]  /*1560*/  @P2 BRA `(.L_x_177) ;  /* 0x0000000800882947 */ /* 0x000fec0003800000 */
[----:B------:R-:W0:Y:S01]  /*1570*/  LDC.64 R8, c[0x0][0x390] ;  /* 0x0000e400ff087b82 */ /* 0x000e220000000a00 */
[----:B------:R-:W-:Y:S01]  /*1580*/  ISETP.NE.AND P1, PT, R24, RZ, PT ;  /* 0x000000ff1800720c */ /* 0x000fe20003f25270 */
[----:B------:R-:W-:Y:S01]  /*1590*/  IMAD.MOV.U32 R13, RZ, RZ, 0x64 ;  /* 0x00000064ff0d7424 */ /* 0x000fe200078e00ff */
[----:B------:R-:W-:Y:S01]  /*15a0*/  LOP3.LUT R11, RZ, R24, RZ, 0x33, !PT ;  /* 0x00000018ff0b7212 */ /* 0x000fe200078e33ff */
[----:B------:R-:W-:-:S04]  /*15b0*/  IMAD.U32 R33, RZ, RZ, UR6 ;  /* 0x00000006ff217e24 */ /* 0x000fc8000f8e00ff */
[----:B------:R-:W-:-:S06]  /*15c0*/  VIADD R11, R11, UR6 ;  /* 0x000000060b0b7c36 */ /* 0x000fcc0008000000 */
[----:B------:R-:W-:Y:S01]  /*15d0*/  @!P1 PRMT R13, R13, 0x5410, R15 ;  /* 0x000054100d0d9816 */ /* 0x000fe2000000000f */
[----:B------:R1:W-:Y:S01]  /*15e0*/  @!P1 STS.U16 [UR4+0x6], R15 ;  /* 0x0000060fff009988 */ /* 0x0003e20008000404 */
[----:B0-----:R-:W-:-:S04]  /*15f0*/  IMAD.WIDE R32, R33, 0x4, R8 ;  /* 0x0000000421207825 */ /* 0x001fc800078e0208 */
[----:B------:R-:W-:Y:S01]  /*1600*/  IMAD.WIDE R8, R11, 0x4, R8 ;  /* 0x000000040b087825 */ /* 0x000fe200078e0208 */
[----:B------:R1:W-:Y:S01]  /*1610*/  @!P1 ST.E.STRONG.GPU desc[UR10][R32.64+0x80], R13 ;  /* 0x0000800d20009985 */ /* 0x0003e2000c10f90a */
[----:B------:R-:W-:Y:S05]  /*1620*/  NANOSLEEP 0x2d0 ;  /* 0x000002d00000795d */ /* 0x000fea0003800000 */
[----:B------:R-:W2:Y:S01]  /*1630*/  LD.E.STRONG.GPU R10, desc[UR10][R8.64+0x80] ;  /* 0x0000800a080a7980 */ /* 0x000ea2000c10f900 */
[----:B------:R-:W-:Y:S01]  /*1640*/  UMOV UR5, 0xffffffff ;  /* 0xffffffff00057882 */ /* 0x000fe20000000000 */
[----:B--2---:R-:W-:-:S04]  /*1650*/  PRMT R14, R10, 0x9910, RZ ;  /* 0x000099100a0e7816 */ /* 0x004fc800000000ff */
[----:B------:R-:W-:Y:S01]  /*1660*/  ISETP.NE.AND P0, PT, R14, 0x63, PT ;  /* 0x000000630e00780c */ /* 0x000fe20003f05270 */
[----:B-1----:R-:W-:-:S12]  /*1670*/  BRA.DIV UR5, `(.L_x_178) ;  /* 0x0000004205087947 */ /* 0x002fd8000b800000 */
[----:B------:R-:W-:-:S13]  /*1680*/  VOTE.ANY P0, !P0 ;  /* 0x0000000000ff7806 */ /* 0x000fda0004000100 */
.L_x_211:
[C---:B------:R-:W-:Y:S02]  /*1690*/  PRMT R13, R10.reuse, 0x7610, R13 ;  /* 0x000076100a0d7816 */ /* 0x040fe4000000000d */
[----:B------:R-:W-:Y:S01]  /*16a0*/  PRMT R10, R10, 0x7632, R10 ;  /* 0x000076320a0a7816 */ /* 0x000fe2000000000a */
[----:B------:R-:W-:Y:S06]  /*16b0*/  @!P0 BRA `(.L_x_179) ;  /* 0x00000000002c8947 */ /* 0x000fec0003800000 */
[----:B------:R-:W-:-:S07]  /*16c0*/  IMAD.MOV.U32 R10, RZ, RZ, 0x2b4 ;  /* 0x000002b4ff0a7424 */ /* 0x000fce00078e00ff */
.L_x_181:
[----:B------:R-:W-:Y:S05]  /*16d0*/  NANOSLEEP R10 ;  /* 0x0000000a0000735d */ /* 0x000fea0003800000 */
[----:B------:R-:W2:Y:S01]  /*16e0*/  LD.E.STRONG.GPU R13, desc[UR10][R8.64+0x80] ;  /* 0x0000800a080d7980 */ /* 0x000ea2000c10f900 */
[----:B------:R-:W-:Y:S01]  /*16f0*/  UMOV UR5, 0xffffffff ;  /* 0xffffffff00057882 */ /* 0x000fe20000000000 */
[----:B------:R-:W-:Y:S02]  /*1700*/  SHF.R.U32.HI R10, RZ, 0x1, R10 ;  /* 0x00000001ff0a7819 */ /* 0x000fe4000001160a */
[----:B--2---:R-:W-:-:S04]  /*1710*/  PRMT R14, R13, 0x9910, RZ ;  /* 0x000099100d0e7816 */ /* 0x004fc800000000ff */
[----:B------:R-:W-:Y:S01]  /*1720*/  ISETP.NE.AND P0, PT, R14, 0x63, PT ;  /* 0x000000630e00780c */ /* 0x000fe20003f05270 */
[----:B------:R-:W-:-:S12]  /*1730*/  BRA.DIV UR5, `(.L_x_180) ;  /* 0x0000003e05f87947 */ /* 0x000fd8000b800000 */
[----:B------:R-:W-:-:S13]  /*1740*/  VOTE.ANY P0, !P0 ;  /* 0x0000000000ff7806 */ /* 0x000fda0004000100 */
.L_x_214:
[----:B------:R-:W-:Y:S05]  /*1750*/  @P0 BRA `(.L_x_181) ;  /* 0xfffffffc00dc0947 */ /* 0x000fea000383ffff */
[----:B------:R-:W-:-:S07]  /*1760*/  PRMT R10, R13, 0x7632, R10 ;  /* 0x000076320d0a7816 */ /* 0x000fce000000000a */
.L_x_179:
[----:B------:R-:W-:Y:S01]  /*1770*/  UMOV UR5, 0xffffffff ;  /* 0xffffffff00057882 */ /* 0x000fe20000000000 */
[----:B------:R-:W-:-:S04]  /*1780*/  PRMT R13, R13, 0x9910, RZ ;  /* 0x000099100d0d7816 */ /* 0x000fc800000000ff */
[----:B------:R-:W-:Y:S01]  /*1790*/  ISETP.NE.AND P0, PT, R13, 0x65, PT ;  /* 0x000000650d00780c */ /* 0x000fe20003f05270 */
[----:B------:R-:W-:-:S12]  /*17a0*/  BRA.DIV UR5, `(.L_x_182) ;  /* 0x0000003e05fc7947 */ /* 0x000fd8000b800000 */
[----:B------:R-:W0:Y:S01]  /*17b0*/  S2R R8, SR_GEMASK ;  /* 0x0000000000087919 */ /* 0x000e220000003c00 */
[----:B------:R-:W-:Y:S01]  /*17c0*/  VOTE.ANY R26, PT, !P0 ;  /* 0x00000000001a7806 */ /* 0x000fe200040e0100 */
[----:B------:R-:W-:-:S03]  /*17d0*/  VIADD R24, R37, 0x4 ;  /* 0x0000000425187836 */ /* 0x000fc60000000000 */
[----:B0-----:R-:W-:Y:S02]  /*17e0*/  LOP3.LUT R26, R26, 0x80000000, R8, 0xec, !PT ;  /* 0x800000001a1a7812 */ /* 0x001fe400078eec08 */
[----:B------:R-:W-:-:S03]  /*17f0*/  LOP3.LUT R8, R10, 0xffff, RZ, 0xc0, !PT ;  /* 0x0000ffff0a087812 */ /* 0x000fc600078ec0ff */
[----:B------:R-:W-:-:S05]  /*1800*/  VIADD R9, R26, 0xffffffff ;  /* 0xffffffff1a097836 */ /* 0x000fca0000000000 */
[----:B------:R-:W-:-:S04]  /*1810*/  LOP3.LUT R9, R26, R9, RZ, 0xc, !PT ;  /* 0x000000091a097212 */ /* 0x000fc800078e0cff */
[----:B------:R-:W0:Y:S02]  /*1820*/  POPC R27, R9 ;  /* 0x00000009001b7309 */ /* 0x000e240000000000 */
[----:B0-----:R0:W1:Y:S01]  /*1830*/  SHFL.DOWN PT, R25, R8, 0x1, R27 ;  /* 0x0820000008197989 */ /* 0x00106200000e001b */
[----:B------:R-:W-:Y:S01]  /*1840*/  ISETP.GE.AND P0, PT, R37, R27, PT ;  /* 0x0000001b2500720c */ /* 0x000fe20003f06270 */
[----:B0-----:R-:W0:-:S12]  /*1850*/  LDC.64 R8, c[0x0][0x390] ;  /* 0x0000e400ff087b82 */ /* 0x001e180000000a00 */
[----:B-1----:R-:W-:-:S05]  /*1860*/  @!P0 HADD2 R25, R25.H0_H0, R10.H0_H0 ;  /* 0x2000000a19198230 */ /* 0x002fca0000000800 */
[----:B------:R-:W-:Y:S01]  /*1870*/  @!P0 PRMT R10, R25, 0x7610, R10 ;  /* 0x00007610190a8816 */ /* 0x000fe2000000000a */
[----:B------:R-:W-:-:S03]  /*1880*/  VIADD R25, R37, 0x2 ;  /* 0x0000000225197836 */ /* 0x000fc60000000000 */
[----:B------:R-:W-:Y:S02]  /*1890*/  LOP3.LUT R14, R10, 0xffff, RZ, 0xc0, !PT ;  /* 0x0000ffff0a0e7812 */ /* 0x000fe400078ec0ff */
[----:B------:R-:W-:-:S03]  /*18a0*/  ISETP.GT.AND P0, PT, R25, R27, PT ;  /* 0x0000001b1900720c */ /* 0x000fc60003f04270 */
[----:B------:R1:W2:Y:S02]  /*18b0*/  SHFL.DOWN PT, R29, R14, 0x2, R27 ;  /* 0x084000000e1d7989 */ /* 0x0002a400000e001b */
[----:B-1----:R-:W-:-:S08]  /*18c0*/  VIADD R14, R37, 0x8 ;  /* 0x00000008250e7836 */ /* 0x002fd00000000000 */
[----:B--2---:R-:W-:-:S05]  /*18d0*/  @!P0 HADD2 R29, R29.H0_H0, R10.H0_H0 ;  /* 0x2000000a1d1d8230 */ /* 0x004fca0000000800 */
[----:B------:R-:W-:Y:S02]  /*18e0*/  @!P0 PRMT R10, R29, 0x7610, R10 ;  /* 0x000076101d0a8816 */ /* 0x000fe4000000000a */
[----:B------:R-:W-:Y:S02]  /*18f0*/  ISETP.GT.AND P0, PT, R24, R27, PT ;  /* 0x0000001b1800720c */ /* 0x000fe40003f04270 */
[----:B------:R-:W-:-:S05]  /*1900*/  LOP3.LUT R28, R10, 0xffff, RZ, 0xc0, !PT ;  /* 0x0000ffff0a1c7812 */ /* 0x000fca00078ec0ff */
[----:B------:R0:W1:Y:S02]  /*1910*/  SHFL.DOWN PT, R29, R28, 0x4, R27 ;  /* 0x088000001c1d7989 */ /* 0x00006400000e001b */
[----:B0-----:R-:W-:-:S04]  /*1920*/  IADD3 R28, P3, PT, R8, 0x80, RZ ;  /* 0x00000080081c7810 */ /* 0x001fc80007f7e0ff */
[----:B-1----:R-:W-:-:S05]  /*1930*/  @!P0 HADD2 R29, R29.H0_H0, R10.H0_H0 ;  /* 0x2000000a1d1d8230 */ /* 0x002fca0000000800 */
[----:B------:R-:W-:Y:S02]  /*1940*/  @!P0 PRMT R10, R29, 0x7610, R10 ;  /* 0x000076101d0a8816 */ /* 0x000fe4000000000a */
[----:B------:R-:W-:Y:S02]  /*1950*/  ISETP.GT.AND P0, PT, R14, R27, PT ;  /* 0x0000001b0e00720c */ /* 0x000fe40003f04270 */
[----:B------:R-:W-:-:S05]  /*1960*/  LOP3.LUT R30, R10, 0xffff, RZ, 0xc0, !PT ;  /* 0x0000ffff0a1e7812 */ /* 0x000fca00078ec0ff */
[----:B------:R-:W0:Y:S06]  /*1970*/  SHFL.DOWN PT, R29, R30, 0x8, R27 ;  /* 0x090000001e1d7989 */ /* 0x000e2c00000e001b */
[----:B0-----:R-:W-:-:S05]  /*1980*/  @!P0 HADD2 R29, R29.H0_H0, R10.H0_H0 ;  /* 0x2000000a1d1d8230 */ /* 0x001fca0000000800 */
[----:B------:R-:W-:Y:S02]  /*1990*/  @!P0 PRMT R10, R29, 0x7610, R10 ;  /* 0x000076101d0a8816 */ /* 0x000fe4000000000a */
[----:B------:R-:W-:Y:S01]  /*19a0*/  ISETP.NE.AND P0, PT, R13, 0x65, PT ;  /* 0x000000650d00780c */ /* 0x000fe20003f05270 */
[----:B------:R-:W-:Y:S01]  /*19b0*/  VIADD R13, R37, 0x10 ;  /* 0x00000010250d7836 */ /* 0x000fe20000000000 */
[----:B------:R-:W-:-:S04]  /*19c0*/  LOP3.LUT R31, R10, 0xffff, RZ, 0xc0, !PT ;  /* 0x0000ffff0a1f7812 */ /* 0x000fc800078ec0ff */
[----:B------:R-:W-:Y:S01]  /*19d0*/  ISETP.GT.AND P2, PT, R13, R27, PT ;  /* 0x0000001b0d00720c */ /* 0x000fe20003f44270 */
[----:B------:R-:W0:Y:S06]  /*19e0*/  SHFL.DOWN PT, R29, R31, 0x10, R27 ;  /* 0x0a0000001f1d7989 */ /* 0x000e2c00000e001b */
[----:B------:R-:W-:-:S06]  /*19f0*/  VOTE.ALL P0, P0 ;  /* 0x0000000000ff7806 */ /* 0x000fcc0000000000 */
[----:B0-----:R-:W-:Y:S02]  /*1a00*/  @!P2 HADD2 R30, R29.H0_H0, R10.H0_H0 ;  /* 0x2000000a1d1ea230 */ /* 0x001fe40000000800 */
[----:B------:R-:W-:-:S03]  /*1a10*/  IMAD.X R29, RZ, RZ, R9, P3 ;  /* 0x000000ffff1d7224 */ /* 0x000fc600018e0609 */
[----:B------:R-:W-:-:S07]  /*1a20*/  @!P2 PRMT R10, R30, 0x7610, R10 ;  /* 0x000076101e0aa816 */ /* 0x000fce000000000a */
.L_x_223:
[----:B------:R-:W-:Y:S05]  /*1a30*/  @!P0 BRA `(.L_x_183) ;  /* 0x00000004000c8947 */ /* 0x000fea0003800000 */
[----:B------:R-:W-:-:S07]  /*1a40*/  IMAD.MOV.U32 R30, RZ, RZ, 0x2b4 ;  /* 0x000002b4ff1e7424 */ /* 0x000fce00078e00ff */
.L_x_189:
[----:B------:R-:W-:Y:S02]  /*1a50*/  IMAD.MOV.U32 R8, RZ, RZ, R28 ;  /* 0x000000ffff087224 */ /* 0x000fe400078e001c */
[----:B------:R-:W-:Y:S02]  /*1a60*/  IMAD.MOV.U32 R9, RZ, RZ, R29 ;  /* 0x000000ffff097224 */ /* 0x000fe400078e001d */
[----:B------:R-:W-:-:S05]  /*1a70*/  IMAD.WIDE R8, R11, 0x4, R8 ;  /* 0x000000040b087825 */ /* 0x000fca00078e0208 */
[----:B------:R-:W2:Y:S01]  /*1a80*/  LD.E.STRONG.GPU R31, desc[UR10][R8.64+-0x80] ;  /* 0xffff800a081f7980 */ /* 0x000ea2000c10f900 */
[----:B------:R-:W-:Y:S05]  /*1a90*/  YIELD ;  /* 0x0000000000007946 */ /* 0x000fea0003800000 */
[----:B------:R-:W-:Y:S01]  /*1aa0*/  UMOV UR5, 0xffffffff ;  /* 0xffffffff00057882 */ /* 0x000fe20000000000 */
[----:B------:R-:W-:Y:S02]  /*1ab0*/  SHF.R.U32.HI R30, RZ, 0x1, R30 ;  /* 0x00000001ff1e7819 */ /* 0x000fe4000001161e */
[----:B--2---:R-:W-:-:S04]  /*1ac0*/  PRMT R26, R31, 0x9910, RZ ;  /* 0x000099101f1a7816 */ /* 0x004fc800000000ff */
[----:B------:R-:W-:Y:S01]  /*1ad0*/  ISETP.NE.AND P0, PT, R26, 0x63, PT ;  /* 0x000000631a00780c */ /* 0x000fe20003f05270 */
[----:B------:R-:W-:-:S12]  /*1ae0*/  BRA.DIV UR5, `(.L_x_184) ;  /* 0x0000004205547947 */ /* 0x000fd8000b800000 */
[----:B------:R-:W-:-:S13]  /*1af0*/  VOTE.ANY P0, !P0 ;  /* 0x0000000000ff7806 */ /* 0x000fda0004000100 */
.L_x_226:
[C---:B------:R-:W-:Y:S02]  /*1b00*/  PRMT R26, R31.reuse, 0x7610, R26 ;  /* 0x000076101f1a7816 */ /* 0x040fe4000000001a */
[----:B------:R-:W-:Y:S01]  /*1b10*/  PRMT R31, R31, 0x7632, R31 ;  /* 0x000076321f1f7816 */ /* 0x000fe2000000001f */
[----:B------:R-:W-:Y:S06]  /*1b20*/  @!P0 BRA `(.L_x_185) ;  /* 0x0000000000308947 */ /* 0x000fec0003800000 */
[----:B------:R-:W-:-:S07]  /*1b30*/  IMAD.MOV.U32 R27, RZ, RZ, R30 ;  /* 0x000000ffff1b7224 */ /* 0x000fce00078e001e */
.L_x_187:
        /* <DEDUP_REMOVED lines=8> */
.L_x_229:
[----:B------:R-:W-:Y:S05]  /*1bc0*/  @P0 BRA `(.L_x_187) ;  /* 0xfffffffc00dc0947 */ /* 0x000fea000383ffff */
[C---:B------:R-:W-:Y:S02]  /*1bd0*/  PRMT R26, R31.reuse, 0x7610, R26 ;  /* 0x000076101f1a7816 */ /* 0x040fe4000000001a */
[----:B------:R-:W-:-:S07]  /*1be0*/  PRMT R31, R31, 0x7632, R31 ;  /* 0x000076321f1f7816 */ /* 0x000fce000000001f */
.L_x_185:
        /* <DEDUP_REMOVED lines=12> */
[----:B0-----:R-:W0:Y:S01]  /*1cb0*/  SHFL.DOWN PT, R8, R8, 0x1, R27 ;  /* 0x0820000008087989 */ /* 0x001e2200000e001b */
[-C--:B------:R-:W-:Y:S02]  /*1cc0*/  ISETP.GE.AND P0, PT, R37, R27.reuse, PT ;  /* 0x0000001b2500720c */ /* 0x080fe40003f06270 */
[----:B------:R-:W-:-:S11]  /*1cd0*/  ISETP.GT.AND P2, PT, R13, R27, PT ;  /* 0x0000001b0d00720c */ /* 0x000fd60003f44270 */
[----:B0-----:R-:W-:-:S05]  /*1ce0*/  @!P0 HADD2 R26, R8.H0_H0, R31.H0_H0 ;  /* 0x2000001f081a8230 */ /* 0x001fca0000000800 */
[----:B------:R-:W-:Y:S02]  /*1cf0*/  @!P0 PRMT R31, R26, 0x7610, R31 ;  /* 0x000076101a1f8816 */ /* 0x000fe4000000001f */
[----:B------:R-:W-:Y:S02]  /*1d00*/  ISETP.GT.AND P0, PT, R25, R27, PT ;  /* 0x0000001b1900720c */ /* 0x000fe40003f04270 */
[----:B------:R-:W-:-:S05]  /*1d10*/  LOP3.LUT R9, R31, 0xffff, RZ, 0xc0, !PT ;  /* 0x0000ffff1f097812 */ /* 0x000fca00078ec0ff */
[----:B------:R-:W0:Y:S06]  /*1d20*/  SHFL.DOWN PT, R26, R9, 0x2, R27 ;  /* 0x08400000091a7989 */ /* 0x000e2c00000e001b */
        /* <DEDUP_REMOVED lines=12> */
[----:B------:R-:W-:Y:S02]  /*1df0*/  ISETP.NE.AND P0, PT, R35, 0x65, PT ;  /* 0x000000652300780c */ /* 0x000fe40003f05270 */
[----:B------:R-:W-:-:S05]  /*1e00*/  LOP3.LUT R26, R31, 0xffff, RZ, 0xc0, !PT ;  /* 0x0000ffff1f1a7812 */ /* 0x000fca00078ec0ff */
[----:B------:R-:W0:Y:S06]  /*1e10*/  SHFL.DOWN PT, R8, R26, 0x10, R27 ;  /* 0x0a0000001a087989 */ /* 0x000e2c00000e001b */
[----:B------:R-:W-:Y:S01]  /*1e20*/  VOTE.ALL P0, P0 ;  /* 0x0000000000ff7806 */ /* 0x000fe20000000000 */
[----:B0-----:R-:W-:-:S05]  /*1e30*/  @!P2 HADD2 R8, R8.H0_H0, R31.H0_H0 ;  /* 0x2000001f0808a230 */ /* 0x001fca0000000800 */
[----:B------:R-:W-:-:S05]  /*1e40*/  @!P2 PRMT R31, R8, 0x7610, R31 ;  /* 0x00007610081fa816 */ /* 0x000fca000000001f */
[----:B------:R-:W-:-:S07]  /*1e50*/  HADD2 R10, R31.H0_H0, R10.H0_H0 ;  /* 0x2000000a1f0a7230 */ /* 0x000fce0000000800 */
.L_x_238:
[----:B------:R-:W-:Y:S05]  /*1e60*/  @P0 BRA `(.L_x_189) ;  /* 0xfffffff800f80947 */ /* 0x000fea000383ffff */
.L_x_183:
[----:B------:R-:W-:Y:S01]  /*1e70*/  ISETP.NE.AND P0, PT, R37, RZ, PT ;  /* 0x000000ff2500720c */ /* 0x000fe20003f05270 */
[----:B------:R-:W-:-:S12]  /*1e80*/  BSSY.RECONVERGENT B1, `(.L_x_190) ;  /* 0x000000e000017945 */ /* 0x000fd80003800200 */
[----:B------:R-:W0:Y:S01]  /*1e90*/  @!P0 S2R R9, SR_CgaCtaId ;  /* 0x0000000000098919 */ /* 0x000e220000008800 */
[----:B------:R-:W-:-:S04]  /*1ea0*/  @!P0 MOV R8, 0x400 ;  /* 0x0000040000088802 */ /* 0x000fc80000000f00 */
[----:B0-----:R-:W-:Y:S01]  /*1eb0*/  @!P0 LEA R11, R9, R8, 0x18 ;  /* 0x00000008090b8211 */ /* 0x001fe200078ec0ff */
[----:B------:R-:W-:Y:S06]  /*1ec0*/  @P1 BRA `(.L_x_191) ;  /* 0x0000000000241947 */ /* 0x000fec0003800000 */
[----:B------:R-:W0:Y:S01]  /*1ed0*/  S2UR UR7, SR_CgaCtaId ;  /* 0x00000000000779c3 */ /* 0x000e220000008800 */
[----:B------:R-:W-:Y:S01]  /*1ee0*/  UMOV UR5, 0x400 ;  /* 0x0000040000057882 */ /* 0x000fe20000000000 */
[----:B------:R-:W-:Y:S02]  /*1ef0*/  IMAD.MOV.U32 R9, RZ, RZ, 0x65 ;  /* 0x00000065ff097424 */ /* 0x000fe400078e00ff */
[----:B------:R-:W-:-:S05]  /*1f00*/  HADD2 R15, R10.H0_H0, R15.H0_H0 ;  /* 0x2000000f0a0f7230 */ /* 0x000fca0000000800 */
[----:B------:R-:W-:-:S05]  /*1f10*/  PRMT R9, R9, 0x5410, R15 ;  /* 0x0000541009097816 */ /* 0x000fca000000000f */
[----:B------:R1:W-:Y:S01]  /*1f20*/  ST.E.STRONG.GPU desc[UR10][R32.64+0x80], R9 ;  /* 0x0000800920007985 */ /* 0x0003e2000c10f90a */
[----:B0-----:R-:W-:-:S09]  /*1f30*/  ULEA UR5, UR7, UR5, 0x18 ;  /* 0x0000000507057291 */ /* 0x001fd2000f8ec0ff */
[----:B------:R1:W-:Y:S04]  /*1f40*/  STS.U16 [UR5+0x4], R15 ;  /* 0x0000040fff007988 */ /* 0x0003e80008000405 */
[----:B------:R1:W-:Y:S02]  /*1f50*/  STS.U16 [UR5+0x2], R10 ;  /* 0x0000020aff007988 */ /* 0x0003e40008000405 */
.L_x_191:
[----:B------:R-:W-:Y:S05]  /*1f60*/  BSYNC.RECONVERGENT B1 ;  /* 0x0000000000017941 */ /* 0x000fea0003800200 */
.L_x_190:
[----:B------:R0:W-:Y:S01]  /*1f70*/  @!P0 STS.U16 [R11+0x40], R10 ;  /* 0x0000400a0b008388 */ /* 0x0001e20000000400 */
[----:B------:R-:W-:-:S07]  /*1f80*/  @!P0 PRMT R12, R10, 0x7610, R12 ;  /* 0x000076100a0c8816 */ /* 0x000fce000000000c */
.L_x_177:
[----:B------:R-:W2:Y:S01]  /*1f90*/  S2R R8, SR_TID.X ;  /* 0x0000000000087919 */ /* 0x000ea20000002100 */
[----:B------:R-:W-:Y:S05]  /*1fa0*/  WARPSYNC.ALL ;  /* 0x0000000000007948 */ /* 0x000fea0003800000 */
[----:B------:R-:W-:Y:S01]  /*1fb0*/  BAR.SYNC.DEFER_BLOCKING 0x0 ;  /* 0x0000000000007b1d */ /* 0x000fe20000010000 */
[----:B--2---:R-:W-:-:S13]  /*1fc0*/  ISETP.NE.AND P0, PT, R8, RZ, PT ;  /* 0x000000ff0800720c */ /* 0x004fda0003f05270 */
[----:B-1----:R-:W1:Y:S01]  /*1fd0*/  @P0 S2R R9, SR_CgaCtaId ;  /* 0x0000000000090919 */ /* 0x002e620000008800 */
[----:B------:R-:W-:-:S04]  /*1fe0*/  @P0 MOV R8, 0x400 ;  /* 0x0000040000080802 */ /* 0x000fc80000000f00 */
[----:B-1----:R-:W-:-:S05]  /*1ff0*/  @P0 LEA R14, R9, R8, 0x18 ;  /* 0x00000008090e0211 */ /* 0x002fca00078ec0ff */
[----:B------:R-:W1:Y:S02]  /*2000*/  @P0 LDS.U16 R9, [R14+0x40] ;  /* 0x000040000e090984 */ /* 0x000e640000000400 */
[----:B-1----:R-:W-:-:S04]  /*2010*/  @P0 HADD2 R12, R9.H0_H0, R12.H0_H0 ;  /* 0x2000000c090c0230 */ /* 0x002fc80000000800 */
[----:B------:R-:W-:-:S04]  /*2020*/  HADD2 R23, R12.H0_H0, R23.H0_H0 ;  /* 0x200000170c177230 */ /* 0x000fc80000000800 */
[----:B------:R-:W-:-:S04]  /*2030*/  HADD2 R9, R23.H0_H0, R2.H1_H1 ;  /* 0x3000000217097230 */ /* 0x000fc80000000800 */
[----:B------:R-:W-:-:S04]  /*2040*/  HADD2 R8, R9.H0_H0, R3.H0_H0 ;  /* 0x2000000309087230 */ /* 0x000fc80000000800 */
[----:B0-----:R-:W-:-:S04]  /*2050*/  HADD2 R11, R8.H0_H0, R3.H1_H1 ;  /* 0x30000003080b7230 */ /* 0x001fc80000000800 */
        /* <DEDUP_REMOVED lines=21> */
[----:B------:R-:W-:-:S07]  /*21b0*/  HADD2 R22, R24.H0_H0, R22.H1_H1 ;  /* 0x3000001618167230 */ /* 0x000fce0000000800 */
.L_x_176:
[----:B------:R-:W-:Y:S05]  /*21c0*/  BSYNC.RECONVERGENT B0 ;  /* 0x0000000000007941 */ /* 0x000fea0003800200 */
.L_x_174:
[----:B0-----:R-:W0:Y:S01]  /*21d0*/  S2R R3, SR_LANEID ;  /* 0x0000000000037919 */ /* 0x001e220000000000 */
[----:B------:R-:W-:Y:S01]  /*21e0*/  PRMT R23, R23, 0x5410, R9 ;  /* 0x0000541017177816 */ /* 0x000fe20000000009 */
[----:B------:R-:W1:Y:S01]  /*21f0*/  LDCU.64 UR8, c[0x0][0x388] ;  /* 0x00007100ff0877ac */ /* 0x000e620008000a00 */
[----:B------:R-:W-:Y:S01]  /*2200*/  PRMT R8, R8, 0x5410, R11 ;  /* 0x0000541008087816 */ /* 0x000fe2000000000b */
[----:B------:R-:W-:Y:S01]  /*2210*/  BAR.SYNC.DEFER_BLOCKING 0x0 ;  /* 0x0000000000007b1d */ /* 0x000fe20000010000 */
[----:B------:R-:W-:Y:S02]  /*2220*/  PRMT R10, R10, 0x5410, R12 ;  /* 0x000054100a0a7816 */ /* 0x000fe4000000000c */
[----:B------:R-:W-:Y:S02]  /*2230*/  PRMT R4, R4, 0x5410, R13 ;  /* 0x0000541004047816 */ /* 0x000fe4000000000d */
[----:B------:R-:W-:Y:S02]  /*2240*/  PRMT R5, R5, 0x5410, R14 ;  /* 0x0000541005057816 */ /* 0x000fe4000000000e */
[----:B------:R-:W-:-:S02]  /*2250*/  PRMT R6, R6, 0x5410, R25 ;  /* 0x0000541006067816 */ /* 0x000fc40000000019 */
[----:B------:R-:W-:Y:S02]  /*2260*/  PRMT R7, R7, 0x5410, R26 ;  /* 0x0000541007077816 */ /* 0x000fe4000000001a */
[----:B------:R-:W-:Y:S02]  /*2270*/  PRMT R16, R16, 0x5410, R27 ;  /* 0x0000541010107816 */ /* 0x000fe4000000001b */
[----:B------:R-:W-:Y:S02]  /*2280*/  PRMT R17, R17, 0x5410, R28 ;  /* 0x0000541011117816 */ /* 0x000fe4000000001c */
[----:B------:R-:W-:Y:S02]  /*2290*/  PRMT R18, R18, 0x5410, R29 ;  /* 0x0000541012127816 */ /* 0x000fe4000000001d */
[----:B------:R-:W-:Y:S02]  /*22a0*/  PRMT R19, R19, 0x5410, R30 ;  /* 0x0000541013137816 */ /* 0x000fe4000000001e */
[----:B------:R-:W-:-:S02]  /*22b0*/  PRMT R20, R20, 0x5410, R21 ;  /* 0x0000541014147816 */ /* 0x000fc40000000015 */
[----:B------:R-:W-:Y:S02]  /*22c0*/  PRMT R24, R24, 0x5410, R22 ;  /* 0x0000541018187816 */ /* 0x000fe40000000016 */
[----:B-1----:R-:W-:-:S04]  /*22d0*/  IADD3 R36, P0, PT, R36, UR8, RZ ;  /* 0x0000000824247c10 */ /* 0x002fc8000ff1e0ff */
[----:B------:R-:W-:Y:S01]  /*22e0*/  IADD3.X R37, PT, PT, R34, UR9, RZ, P0, !PT ;  /* 0x0000000922257c10 */ /* 0x000fe200087fe4ff */
[----:B0-----:R-:W-:-:S05]  /*22f0*/  IMAD R2, R3, 0x32, R0 ;  /* 0x0000003203027824 */ /* 0x001fca00078e0200 */
[----:B------:R-:W-:Y:S04]  /*2300*/  STS [R2], R23 ;  /* 0x0000001702007388 */ /* 0x000fe80000000800 */
[----:B------:R-:W-:Y:S04]  /*2310*/  STS [R2+0x4], R8 ;  /* 0x0000040802007388 */ /* 0x000fe80000000800 */
        /* <DEDUP_REMOVED lines=10> */
[----:B------:R-:W-:Y:S01]  /*23c0*/  STS [R2+0x30], R24 ;  /* 0x0000301802007388 */ /* 0x000fe20000000800 */
[----:B------:R-:W-:-:S03]  /*23d0*/  NOP ;  /* 0x0000000000007918 */ /* 0x000fc60000000000 */
[----:B------:R-:W0:Y:S04]  /*23e0*/  LDS.U16 R3, [R0] ;  /* 0x0000000000037984 */ /* 0x000e280000000400 */
[----:B------:R-:W1:Y:S04]  /*23f0*/  LDS.U16 R5, [R0+0x40] ;  /* 0x0000400000057984 */ /* 0x000e680000000400 */
[----:B------:R-:W2:Y:S04]  /*2400*/  LDS.U16 R7, [R0+0x80] ;  /* 0x0000800000077984 */ /* 0x000ea80000000400 */
[----:B------:R-:W3:Y:S04]  /*2410*/  LDS.U16 R9, [R0+0xc0] ;  /* 0x0000c00000097984 */ /* 0x000ee80000000400 */
[----:B------:R-:W4:Y:S04]  /*2420*/  LDS.U16 R11, [R0+0x100] ;  /* 0x00010000000b7984 */ /* 0x000f280000000400 */
[----:B------:R-:W5:Y:S04]  /*2430*/  LDS.U16 R13, [R0+0x140] ;  /* 0x00014000000d7984 */ /* 0x000f680000000400 */
        /* <DEDUP_REMOVED lines=20> */
[----:B0-----:R-:W-:Y:S04]  /*2580*/  STG.E.U16 desc[UR10][R36.64], R3 ;  /* 0x0000000324007986 */ /* 0x001fe8000c10150a */
[----:B-1----:R-:W-:Y:S04]  /*2590*/  STG.E.U16 desc[UR10][R36.64+0x40], R5 ;  /* 0x0000400524007986 */ /* 0x002fe8000c10150a */
[----:B--2---:R-:W-:Y:S04]  /*25a0*/  STG.E.U16 desc[UR10][R36.64+0x80], R7 ;  /* 0x0000800724007986 */ /* 0x004fe8000c10150a */
[----:B---3--:R-:W-:Y:S04]  /*25b0*/  STG.E.U16 desc[UR10][R36.64+0xc0], R9 ;  /* 0x0000c00924007986 */ /* 0x008fe8000c10150a */
[----:B----4-:R-:W-:Y:S04]  /*25c0*/  STG.E.U16 desc[UR10][R36.64+0x100], R11 ;  /* 0x0001000b24007986 */ /* 0x010fe8000c10150a */
[----:B-----5:R-:W-:Y:S04]  /*25d0*/  STG.E.U16 desc[UR10][R36.64+0x140], R13 ;  /* 0x0001400d24007986 */ /* 0x020fe8000c10150a */
[----:B------:R-:W-:Y:S04]  /*25e0*/  STG.E.U16 desc[UR10][R36.64+0x180], R15 ;  /* 0x0001800f24007986 */ /* 0x000fe8000c10150a */
        /* <DEDUP_REMOVED lines=18> */
[----:B------:R-:W-:Y:S01]  /*2710*/  STG.E.U16 desc[UR10][R36.64+0x640], R18 ;  /* 0x0006401224007986 */ /* 0x000fe2000c10150a */
[----:B------:R-:W-:Y:S05]  /*2720*/  EXIT ;  /* 0x000000000000794d */ /* 0x000fea0003800000 */
.L_x_173:
[----:B------:R-:W0:Y:S02]  /*2730*/  LDCU UR4, c[0x0][0x3a0] ;  /* 0x00007400ff0477ac */ /* 0x000e240008000800 */
[----:B0-----:R-:W-:-:S06]  /*2740*/  UIADD3 UR7, UPT, UPT, -UR9, UR4, URZ ;  /* 0x0000000409077290 */ /* 0x001fcc000fffe1ff */
[----:B------:R-:W-:-:S13]  /*2750*/  ISETP.NE.AND P0, PT, RZ, UR7, PT ;  /* 0x00000007ff007c0c */ /* 0x000fda000bf05270 */
[----:B------:R-:W-:Y:S05]  /*2760*/  @!P0 EXIT ;  /* 0x000000000000894d */ /* 0x000fea0003800000 */
[----:B------:R-:W0:Y:S02]  /*2770*/  LDCU.64 UR4, c[0x0][0x380] ;  /* 0x00007000ff0477ac */ /* 0x000e240008000a00 */
[----:B0-----:R-:W-:-:S06]  /*2780*/  UIMAD.WIDE.U32 UR4, UR9, 0x2, UR4 ;  /* 0x00000002090478a5 */ /* 0x001fcc000f8e0004 */
[----:B------:R-:W-:Y:S02]  /*2790*/  IMAD.U32 R2, RZ, RZ, UR4 ;  /* 0x00000004ff027e24 */ /* 0x000fe4000f8e00ff */
[----:B------:R-:W-:-:S05]  /*27a0*/  IMAD.U32 R3, RZ, RZ, UR5 ;  /* 0x00000005ff037e24 */ /* 0x000fca000f8e00ff */
[----:B------:R0:W2:Y:S01]  /*27b0*/  LDG.E.U16 R7, desc[UR10][R2.64] ;  /* 0x0000000a02077981 */ /* 0x0000a2000c1e1500 */
[----:B------:R-:W1:Y:S02]  /*27c0*/  S2R R27, SR_TID.X ;  /* 0x00000000001b7919 */ /* 0x000e640000002100 */
[C---:B-1----:R-:W-:Y:S02]  /*27d0*/  LOP3.LUT R0, R27.reuse, 0x1f, RZ, 0xc0, !PT ;  /* 0x0000001f1b007812 */ /* 0x042fe400078ec0ff */
[----:B------:R-:W-:-:S05]  /*27e0*/  LOP3.LUT R5, R27, 0x3e0, RZ, 0xc0, !PT ;  /* 0x000003e01b057812 */ /* 0x000fca00078ec0ff */
[----:B------:R-:W-:-:S04]  /*27f0*/  IMAD R0, R5, 0x1a, R0 ;  /* 0x0000001a05007824 */ /* 0x000fc800078e0200 */
[C---:B------:R-:W-:Y:S01]  /*2800*/  VIADD R4, R0.reuse, 0x20 ;  /* 0x0000002000047836 */ /* 0x040fe20000000000 */
[C---:B------:R-:W-:Y:S01]  /*2810*/  ISETP.GE.U32.AND P0, PT, R0.reuse, UR7, PT ;  /* 0x0000000700007c0c */ /* 0x040fe2000bf06070 */
[----:B0-----:R-:W-:-:S03]  /*2820*/  VIADD R2, R0, 0x40 ;  /* 0x0000004000027836 */ /* 0x001fc60000000000 */
[----:B------:R-:W-:Y:S02]  /*2830*/  ISETP.GE.U32.AND P1, PT, R4, UR7, PT ;  /* 0x0000000704007c0c */ /* 0x000fe4000bf26070 */
[----:B------:R-:W-:-:S05]  /*2840*/  LEA R4, P2, R0, UR4, 0x1 ;  /* 0x0000000400047c11 */ /* 0x000fca000f8408ff */
[----:B------:R-:W-:Y:S01]  /*2850*/  IMAD.X R5, RZ, RZ, UR5, P2 ;  /* 0x00000005ff057e24 */ /* 0x000fe200090e06ff */
[----:B--2---:R-:W-:-:S04]  /*2860*/  PRMT R9, R7, 0x7610, R9 ;  /* 0x0000761007097816 */ /* 0x004fc80000000009 */
[----:B------:R-:W2:Y:S01]  /*2870*/  @!P0 LDG.E.U16 R7, desc[UR10][R4.64] ;  /* 0x0000000a04078981 */ /* 0x000ea2000c1e1500 */
[----:B------:R-:W-:-:S06]  /*2880*/  PRMT R11, R9, 0x7610, R11 ;  /* 0x00007610090b7816 */ /* 0x000fcc000000000b */
[----:B------:R-:W3:Y:S01]  /*2890*/  @!P1 LDG.E.U16 R11, desc[UR10][R4.64+0x40] ;  /* 0x0000400a040b9981 */ /* 0x000ee2000c1e1500 */
[----:B------:R-:W-:Y:S01]  /*28a0*/  ISETP.GE.U32.AND P0, PT, R2, UR7, PT ;  /* 0x0000000702007c0c */ /* 0x000fe2000bf06070 */
[----:B------:R-:W-:Y:S01]  /*28b0*/  VIADD R2, R0, 0x60 ;  /* 0x0000006000027836 */ /* 0x000fe20000000000 */
[----:B------:R-:W-:-:S04]  /*28c0*/  PRMT R3, R9, 0x7610, R3 ;  /* 0x0000761009037816 */ /* 0x000fc80000000003 */
[----:B------:R-:W-:Y:S01]  /*28d0*/  ISETP.GE.U32.AND P6, PT, R2, UR7, PT ;  /* 0x0000000702007c0c */ /* 0x000fe2000bfc6070 */
[C---:B------:R-:W-:Y:S02]  /*28e0*/  VIADD R2, R0.reuse, 0xc0 ;  /* 0x000000c000027836 */ /* 0x040fe40000000000 */
[C---:B------:R-:W-:Y:S02]  /*28f0*/  VIADD R6, R0.reuse, 0x80 ;  /* 0x0000008000067836 */ /* 0x040fe40000000000 */
[----:B------:R-:W-:Y:S01]  /*2900*/  VIADD R8, R0, 0xa0 ;  /* 0x000000a000087836 */ /* 0x000fe20000000000 */
[----:B------:R-:W-:Y:S01]  /*2910*/  ISETP.GE.U32.AND P2, PT, R2, UR7, PT ;  /* 0x0000000702007c0c */ /* 0x000fe2000bf46070 */
[----:B------:R-:W-:Y:S01]  /*2920*/  VIADD R2, R0, 0x120 ;  /* 0x0000012000027836 */ /* 0x000fe20000000000 */
[----:B------:R-:W4:Y:S01]  /*2930*/  @!P0 LDG.E.U16 R3, desc[UR10][R4.64+0x80] ;  /* 0x0000800a04038981 */ /* 0x000f22000c1e1500 */
[----:B------:R-:W-:Y:S01]  /*2940*/  ISETP.GE.U32.AND P0, PT, R6, UR7, PT ;  /* 0x0000000706007c0c */ /* 0x000fe2000bf06070 */
[----:B------:R-:W-:Y:S01]  /*2950*/  VIADD R6, R0, 0xe0 ;  /* 0x000000e000067836 */ /* 0x000fe20000000000 */
[----:B------:R-:W-:-:S02]  /*2960*/  ISETP.GE.U32.AND P1, PT, R8, UR7, PT ;  /* 0x0000000708007c0c */ /* 0x000fc4000bf26070 */
[C---:B------:R-:W-:Y:S02]  /*2970*/  PRMT R13, R9.reuse, 0x7610, R13 ;  /* 0x00007610090d7816 */ /* 0x040fe4000000000d */
[----:B------:R-:W-:Y:S01]  /*2980*/  ISETP.GE.U32.AND P5, PT, R2, UR7, PT ;  /* 0x0000000702007c0c */ /* 0x000fe2000bfa6070 */
[----:B------:R-:W-:Y:S01]  /*2990*/  VIADD R2, R0, 0x140 ;  /* 0x0000014000027836 */ /* 0x000fe20000000000 */
[----:B------:R-:W-:Y:S01]  /*29a0*/  ISETP.GE.U32.AND P3, PT, R6, UR7, PT ;  /* 0x0000000706007c0c */ /* 0x000fe2000bf66070 */
[----:B------:R-:W0:Y:S01]  /*29b0*/  S2R R28, SR_LANEID ;  /* 0x00000000001c7919 */ /* 0x000e220000000000 */
[C---:B------:R-:W-:Y:S01]  /*29c0*/  PRMT R17, R9.reuse, 0x7610, R17 ;  /* 0x0000761009117816 */ /* 0x040fe20000000011 */
[----:B------:R-:W5:Y:S01]  /*29d0*/  @!P6 LDG.E.U16 R13, desc[UR10][R4.64+0xc0] ;  /* 0x0000c00a040de981 */ /* 0x000f62000c1e1500 */
[----:B------:R-:W-:Y:S01]  /*29e0*/  ISETP.GE.U32.AND P6, PT, R2, UR7, PT ;  /* 0x0000000702007c0c */ /* 0x000fe2000bfc6070 */
[----:B------:R-:W-:Y:S01]  /*29f0*/  VIADD R2, R0, 0x180 ;  /* 0x0000018000027836 */ /* 0x000fe20000000000 */
[----:B------:R-:W-:-:S02]  /*2a00*/  PRMT R25, R9, 0x7610, R25 ;  /* 0x0000761009197816 */ /* 0x000fc40000000019 */
[----:B------:R-:W5:Y:S01]  /*2a10*/  @!P1 LDG.E.U16 R17, desc[UR10][R4.64+0x140] ;  /* 0x0001400a04119981 */ /* 0x000f62000c1e1500 */
[----:B------:R-:W1:Y:S01]  /*2a20*/  S2UR UR5, SR_CgaCtaId ;  /* 0x00000000000579c3 */ /* 0x000e620000008800 */
[----:B------:R-:W-:Y:S01]  /*2a30*/  ISETP.GE.U32.AND P1, PT, R2, UR7, PT ;  /* 0x0000000702007c0c */ /* 0x000fe2000bf26070 */
[C---:B------:R-:W-:Y:S01]  /*2a40*/  VIADD R2, R0.reuse, 0x1c0 ;  /* 0x000001c000027836 */ /* 0x040fe20000000000 */
[C---:B------:R-:W-:Y:S01]  /*2a50*/  PRMT R15, R9.reuse, 0x7610, R15 ;  /* 0x00007610090f7816 */ /* 0x040fe2000000000f */
[C---:B------:R-:W-:Y:S01]  /*2a60*/  VIADD R8, R0.reuse, 0x100 ;  /* 0x0000010000087836 */ /* 0x040fe20000000000 */
[C---:B------:R-:W-:Y:S01]  /*2a70*/  PRMT R21, R9.reuse, 0x7610, R21 ;  /* 0x0000761009157816 */ /* 0x040fe20000000015 */
[----:B------:R-:W-:Y:S01]  /*2a80*/  VIADD R6, R0, 0x160 ;  /* 0x0000016000067836 */ /* 0x000fe20000000000 */
[----:B------:R-:W5:Y:S01]  /*2a90*/  @!P3 LDG.E.U16 R25, desc[UR10][R4.64+0x1c0] ;  /* 0x0001c00a0419b981 */ /* 0x000f62000c1e1500 */
[----:B------:R-:W-:Y:S01]  /*2aa0*/  ISETP.GE.U32.AND P3, PT, R2, UR7, PT ;  /* 0x0000000702007c0c */ /* 0x000fe2000bf66070 */
[----:B------:R-:W-:Y:S01]  /*2ab0*/  VIADD R2, R0, 0x200 ;  /* 0x0000020000027836 */ /* 0x000fe20000000000 */
[----:B------:R-:W-:Y:S01]  /*2ac0*/  ISETP.GE.U32.AND P4, PT, R8, UR7, PT ;  /* 0x0000000708007c0c */ /* 0x000fe2000bf86070 */
[----:B------:R-:W5:Y:S01]  /*2ad0*/  @!P0 LDG.E.U16 R15, desc[UR10][R4.64+0x100] ;  /* 0x0001000a040f8981 */ /* 0x000f62000c1e1500 */
[----:B------:R-:W-:-:S02]  /*2ae0*/  PRMT R19, R9, 0x7610, R19 ;  /* 0x0000761009137816 */ /* 0x000fc40000000013 */
[----:B------:R-:W-:Y:S01]  /*2af0*/  ISETP.GE.U32.AND P0, PT, R6, UR7, PT ;  /* 0x0000000706007c0c */ /* 0x000fe2000bf06070 */
[----:B------:R-:W-:Y:S01]  /*2b00*/  VIADD R6, R0, 0x1a0 ;  /* 0x000001a000067836 */ /* 0x000fe20000000000 */
[----:B------:R-:W5:Y:S01]  /*2b10*/  @!P5 LDG.E.U16 R21, desc[UR10][R4.64+0x240] ;  /* 0x0002400a0415d981 */ /* 0x000f62000c1e1500 */
[C---:B------:R-:W-:Y:S02]  /*2b20*/  PRMT R33, R9.reuse, 0x7610, R33 ;  /* 0x0000761009217816 */ /* 0x040fe40000000021 */
[----:B------:R-:W-:Y:S01]  /*2b30*/  ISETP.GE.U32.AND P5, PT, R2, UR7, PT ;  /* 0x0000000702007c0c */ /* 0x000fe2000bfa6070 */
[----:B------:R-:W-:Y:S01]  /*2b40*/  VIADD R2, R0, 0x220 ;  /* 0x0000022000027836 */ /* 0x000fe20000000000 */
[----:B------:R-:W5:Y:S01]  /*2b50*/  @!P2 LDG.E.U16 R19, desc[UR10][R4.64+0x180] ;  /* 0x0001800a0413a981 */ /* 0x000f62000c1e1500 */
[----:B------:R-:W-:Y:S02]  /*2b60*/  ISETP.GE.U32.AND P2, PT, R6, UR7, PT ;  /* 0x0000000706007c0c */ /* 0x000fe4000bf46070 */
[C---:B------:R-:W-:Y:S01]  /*2b70*/  PRMT R23, R9.reuse, 0x7610, R23 ;  /* 0x0000761009177816 */ /* 0x040fe20000000017 */
[----:B------:R-:W5:Y:S01]  /*2b80*/  @!P6 LDG.E.U16 R33, desc[UR10][R4.64+0x280] ;  /* 0x0002800a0421e981 */ /* 0x000f62000c1e1500 */
[C---:B------:R-:W-:Y:S01]  /*2b90*/  PRMT R29, R9.reuse, 0x7610, R29 ;  /* 0x00007610091d7816 */ /* 0x040fe2000000001d */
[----:B------:R-:W-:Y:S01]  /*2ba0*/  VIADD R6, R0, 0x1e0 ;  /* 0x000001e000067836 */ /* 0x000fe20000000000 */
[----:B------:R-:W-:Y:S01]  /*2bb0*/  ISETP.GE.U32.AND P6, PT, R2, UR7, PT ;  /* 0x0000000702007c0c */ /* 0x000fe2000bfc6070 */
[----:B------:R-:W-:Y:S01]  /*2bc0*/  VIADD R2, R0, 0x260 ;  /* 0x0000026000027836 */ /* 0x000fe20000000000 */
[----:B------:R-:W-:Y:S01]  /*2bd0*/  SHF.R.U32.HI R26, RZ, 0x5, R27 ;  /* 0x00000005ff1a7819 */ /* 0x000fe2000001161b */
[----:B------:R-:W5:Y:S01]  /*2be0*/  @!P4 LDG.E.U16 R23, desc[UR10][R4.64+0x200] ;  /* 0x0002000a0417c981 */ /* 0x000f62000c1e1500 */
[C---:B------:R-:W-:Y:S01]  /*2bf0*/  PRMT R31, R9.reuse, 0x7610, R31 ;  /* 0x00007610091f7816 */ /* 0x040fe2000000001f */
[----:B------:R-:W-:Y:S01]  /*2c00*/  UMOV UR4, 0x400 ;  /* 0x0000040000047882 */ /* 0x000fe20000000000 */
[----:B------:R-:W-:Y:S01]  /*2c10*/  ISETP.GE.U32.AND P4, PT, R6, UR7, PT ;  /* 0x0000000706007c0c */ /* 0x000fe2000bf86070 */
[----:B------:R-:W5:Y:S01]  /*2c20*/  @!P1 LDG.E.U16 R29, desc[UR10][R4.64+0x300] ;  /* 0x0003000a041d9981 */ /* 0x000f62000c1e1500 */
[----:B------:R-:W-:Y:S01]  /*2c30*/  PRMT R35, R9, 0x7610, R35 ;  /* 0x0000761009237816 */ /* 0x000fe20000000023 */
[----:B------:R-:W-:Y:S01]  /*2c40*/  VIADD R6, R0, 0x240 ;  /* 0x0000024000067836 */ /* 0x000fe20000000000 */
[----:B------:R-:W-:Y:S01]  /*2c50*/  ISETP.GE.U32.AND P1, PT, R2, UR7, PT ;  /* 0x0000000702007c0c */ /* 0x000fe2000bf26070 */
[----:B------:R-:W-:Y:S01]  /*2c60*/  VIADD R2, R0, 0x2c0 ;  /* 0x000002c000027836 */ /* 0x000fe20000000000 */
[----:B-1----:R-:W-:Y:S01]  /*2c70*/  ULEA UR4, UR5, UR4, 0x18 ;  /* 0x0000000405047291 */ /* 0x002fe2000f8ec0ff */
[----:B0-----:R-:W-:Y:S01]  /*2c80*/  IMAD R10, R26, 0x340, R28 ;  /* 0x000003401a0a7824 */ /* 0x001fe200078e021c */
[----:B------:R-:W5:Y:S01]  /*2c90*/  @!P0 LDG.E.U16 R31, desc[UR10][R4.64+0x2c0] ;  /* 0x0002c00a041f8981 */ /* 0x000f62000c1e1500 */
[----:B------:R-:W-:-:S02]  /*2ca0*/  ISETP.GE.U32.AND P0, PT, R6, UR7, PT ;  /* 0x0000000706007c0c */ /* 0x000fc4000bf06070 */
[C---:B------:R-:W-:Y:S01]  /*2cb0*/  PRMT R6, R9.reuse, 0x7610, R6 ;  /* 0x0000761009067816 */ /* 0x040fe20000000006 */
[----:B------:R-:W5:Y:S01]  /*2cc0*/  @!P2 LDG.E.U16 R35, desc[UR10][R4.64+0x340] ;  /* 0x0003400a0423a981 */ /* 0x000f62000c1e1500 */
[----:B------:R-:W-:Y:S02]  /*2cd0*/  ISETP.GE.U32.AND P2, PT, R2, UR7, PT ;  /* 0x0000000702007c0c */ /* 0x000fe4000bf46070 */
[C---:B------:R-:W-:Y:S01]  /*2ce0*/  PRMT R37, R9.reuse, 0x7610, R37 ;  /* 0x0000761009257816 */ /* 0x040fe20000000025 */
[----:B------:R-:W-:Y:S01]  /*2cf0*/  VIADD R8, R0, 0x300 ;  /* 0x0000030000087836 */ /* 0x000fe20000000000 */
[----:B------:R-:W-:Y:S01]  /*2d00*/  LEA R2, R10, UR4, 0x1 ;  /* 0x000000040a027c11 */ /* 0x000fe2000f8e08ff */
[----:B------:R-:W-:Y:S01]  /*2d10*/  VIADD R10, R0, 0x320 ;  /* 0x00000320000a7836 */ /* 0x000fe20000000000 */
[----:B------:R-:W5:Y:S01]  /*2d20*/  @!P3 LDG.E.U16 R6, desc[UR10][R4.64+0x380] ;  /* 0x0003800a0406b981 */ /* 0x000f62000c1e1500 */
[----:B------:R-:W-:Y:S02]  /*2d30*/  PRMT R12, R9, 0x7610, R12 ;  /* 0x00007610090c7816 */ /* 0x000fe4000000000c */
[----:B------:R-:W-:Y:S01]  /*2d40*/  ISETP.GE.U32.AND P3, PT, R8, UR7, PT ;  /* 0x0000000708007c0c */ /* 0x000fe2000bf66070 */
[----:B------:R-:W5:Y:S01]  /*2d50*/  @!P4 LDG.E.U16 R37, desc[UR10][R4.64+0x3c0] ;  /* 0x0003c00a0425c981 */ /* 0x000f62000c1e1500 */
[----:B------:R-:W-:-:S02]  /*2d60*/  ISETP.GE.U32.AND P4, PT, R10, UR7, PT ;  /* 0x000000070a007c0c */ /* 0x000fc4000bf86070 */
[C---:B------:R-:W-:Y:S01]  /*2d70*/  PRMT R8, R9.reuse, 0x7610, R8 ;  /* 0x0000761009087816 */ /* 0x040fe20000000008 */
[C---:B------:R-:W-:Y:S01]  /*2d80*/  VIADD R36, R0.reuse, 0x280 ;  /* 0x0000028000247836 */ /* 0x040fe20000000000 */
[----:B------:R-:W-:Y:S01]  /*2d90*/  PRMT R10, R9, 0x7610, R10 ;  /* 0x00007610090a7816 */ /* 0x000fe2000000000a */
[C---:B------:R-:W-:Y:S01]  /*2da0*/  VIADD R34, R0.reuse, 0x2a0 ;  /* 0x000002a000227836 */ /* 0x040fe20000000000 */
[----:B------:R-:W5:Y:S01]  /*2db0*/  @!P0 LDG.E.U16 R12, desc[UR10][R4.64+0x480] ;  /* 0x0004800a040c8981 */ /* 0x000f62000c1e1500 */
[----:B------:R-:W-:-:S03]  /*2dc0*/  VIADD R32, R0, 0x2e0 ;  /* 0x000002e000207836 */ /* 0x000fc60000000000 */
[----:B------:R-:W5:Y:S01]  /*2dd0*/  @!P5 LDG.E.U16 R8, desc[UR10][R4.64+0x400] ;  /* 0x0004000a0408d981 */ /* 0x000f62000c1e1500 */
[----:B------:R-:W-:Y:S02]  /*2de0*/  ISETP.GE.U32.AND P5, PT, R36, UR7, PT ;  /* 0x0000000724007c0c */ /* 0x000fe4000bfa6070 */
[----:B------:R-:W-:Y:S01]  /*2df0*/  ISETP.GE.U32.AND P0, PT, R32, UR7, PT ;  /* 0x0000000720007c0c */ /* 0x000fe2000bf06070 */
[----:B------:R-:W5:Y:S01]  /*2e00*/  @!P6 LDG.E.U16 R10, desc[UR10][R4.64+0x440] ;  /* 0x0004400a040ae981 */ /* 0x000f62000c1e1500 */
[----:B------:R-:W-:Y:S02]  /*2e10*/  ISETP.GE.U32.AND P6, PT, R34, UR7, PT ;  /* 0x0000000722007c0c */ /* 0x000fe4000bfc6070 */
[C---:B------:R-:W-:Y:S02]  /*2e20*/  PRMT R16, R9.reuse, 0x7610, R16 ;  /* 0x0000761009107816 */ /* 0x040fe40000000010 */
[C---:B------:R-:W-:Y:S02]  /*2e30*/  PRMT R18, R9.reuse, 0x7610, R18 ;  /* 0x0000761009127816 */ /* 0x040fe40000000012 */
[----:B------:R-:W-:-:S02]  /*2e40*/  PRMT R14, R9, 0x7610, R14 ;  /* 0x00007610090e7816 */ /* 0x000fc4000000000e */
[C---:B------:R-:W-:Y:S01]  /*2e50*/  PRMT R20, R9.reuse, 0x7610, R20 ;  /* 0x0000761009147816 */ /* 0x040fe20000000014 */
[----:B------:R-:W5:Y:S04]  /*2e60*/  @!P2 LDG.E.U16 R16, desc[UR10][R4.64+0x580] ;  /* 0x0005800a0410a981 */ /* 0x000f68000c1e1500 */
[----:B------:R-:W5:Y:S04]  /*2e70*/  @!P3 LDG.E.U16 R18, desc[UR10][R4.64+0x600] ;  /* 0x0006000a0412b981 */ /* 0x000f68000c1e1500 */
[----:B------:R-:W5:Y:S04]  /*2e80*/  @!P6 LDG.E.U16 R14, desc[UR10][R4.64+0x540] ;  /* 0x0005400a040ee981 */ /* 0x000f68000c1e1500 */
[----:B------:R-:W5:Y:S04]  /*2e90*/  @!P0 LDG.E.U16 R20, desc[UR10][R4.64+0x5c0] ;  /* 0x0005c00a04148981 */ /* 0x000f68000c1e1500 */
[----:B--2---:R0:W-:Y:S04]  /*2ea0*/  STS.U16 [R2], R7 ;  /* 0x0000000702007388 */ /* 0x0041e80000000400 */
[----:B---3--:R1:W-:Y:S01]  /*2eb0*/  STS.U16 [R2+0x40], R11 ;  /* 0x0000400b02007388 */ /* 0x0083e20000000400 */
[----:B0-----:R-:W-:-:S06]  /*2ec0*/  PRMT R7, R9, 0x7610, R7 ;  /* 0x0000761009077816 */ /* 0x001fcc0000000007 */
[----:B------:R-:W2:Y:S01]  /*2ed0*/  @!P1 LDG.E.U16 R7, desc[UR10][R4.64+0x4c0] ;  /* 0x0004c00a04079981 */ /* 0x000ea2000c1e1500 */
[----:B-1----:R-:W-:-:S03]  /*2ee0*/  PRMT R11, R9, 0x7610, R11 ;  /* 0x00007610090b7816 */ /* 0x002fc6000000000b */
[----:B------:R-:W3:Y:S04]  /*2ef0*/  @!P4 LDG.E.U16 R9, desc[UR10][R4.64+0x640] ;  /* 0x0006400a0409c981 */ /* 0x000ee8000c1e1500 */
[----:B------:R-:W3:Y:S04]  /*2f00*/  @!P5 LDG.E.U16 R11, desc[UR10][R4.64+0x500] ;  /* 0x0005000a040bd981 */ /* 0x000ee8000c1e1500 */
[----:B----4-:R0:W-:Y:S02]  /*2f10*/  STS.U16 [R2+0x80], R3 ;  /* 0x0000800302007388 */ /* 0x0101e40000000400 */
[----:B0-----:R-:W-:-:S02]  /*2f20*/  IMAD R3, R28, 0x32, R2 ;  /* 0x000000321c037824 */ /* 0x001fc400078e0202 */
        /* <DEDUP_REMOVED lines=20> */
[----:B------:R-:W-:-:S03]  /*3070*/  UISETP.NE.AND UP0, UPT, UR6, URZ, UPT ;  /* 0x000000ff0600728c */ /* 0x000fc6000bf05270 */
[----:B--2---:R-:W-:Y:S04]  /*3080*/  STS.U16 [R2+0x4c0], R7 ;  /* 0x0004c00702007388 */ /* 0x004fe80000000400 */
[----:B---3--:R-:W-:Y:S04]  /*3090*/  STS.U16 [R2+0x640], R9 ;  /* 0x0006400902007388 */ /* 0x008fe80000000400 */
        /* <DEDUP_REMOVED lines=20> */
[C---:B------:R-:W-:Y:S02]  /*31e0*/  ISETP.NE.AND P1, PT, R26.reuse, 0x3, PT ;  /* 0x000000031a00780c */ /* 0x040fe40003f25270 */
        /* <DEDUP_REMOVED lines=46> */
[----:B------:R-:W0:Y:S02]  /*34d0*/  LDS.128 R8, [UR4+0x10] ;  /* 0x00001004ff087984 */ /* 0x000e240008000c00 */
[----:B0-----:R-:W-:-:S04]  /*34e0*/  HADD2 R13, R8.H0_H0, R8.H1_H1 ;  /* 0x30000008080d7230 */ /* 0x001fc80000000800 */
[----:B------:R-:W-:Y:S01]  /*34f0*/  HADD2 R14, R13.H0_H0, R9.H0_H0 ;  /* 0x200000090d0e7230 */ /* 0x000fe20000000800 */
[----:B------:R-:W-:Y:S02]  /*3500*/  SEL R13, R13, R8, !P0 ;  /* 0x000000080d0d7207 */ /* 0x000fe40004000000 */
[----:B------:R-:W-:Y:S02]  /*3510*/  ISETP.NE.AND P0, PT, R26, 0x4, PT ;  /* 0x000000041a00780c */ /* 0x000fe40003f05270 */
[----:B------:R-:W-:-:S05]  /*3520*/  PRMT R12, R14, 0x7610, R12 ;  /* 0x000076100e0c7816 */ /* 0x000fca000000000c */
[----:B------:R-:W-:-:S04]  /*3530*/  HADD2 R31, R12.H0_H0, R9.H1_H1 ;  /* 0x300000090c1f7230 */ /* 0x000fc80000000800 */
[----:B------:R-:W-:-:S04]  /*3540*/  HADD2 R9, R31.H0_H0, R10.H0_H0 ;  /* 0x2000000a1f097230 */ /* 0x000fc80000000800 */
[----:B------:R-:W-:-:S05]  /*3550*/  HADD2 R10, R9.H0_H0, R10.H1_H1 ;  /* 0x3000000a090a7230 */ /* 0x000fca0000000800 */
[----:B------:R-:W-:Y:S02]  /*3560*/  PRMT R8, R10, 0x7610, R8 ;  /* 0x000076100a087816 */ /* 0x000fe40000000008 */
[----:B------:R-:W-:Y:S02]  /*3570*/  SEL R10, R12, R13, !P1 ;  /* 0x0000000d0c0a7207 */ /* 0x000fe40004800000 */
[----:B------:R-:W0:Y:S01]  /*3580*/  LDS.128 R12, [UR4+0x20] ;  /* 0x00002004ff0c7984 */ /* 0x000e220008000c00 */
[----:B------:R-:W-:Y:S01]  /*3590*/  HADD2 R33, R8.H0_H0, R11.H0_H0 ;  /* 0x2000000b08217230 */ /* 0x000fe20000000800 */
[----:B------:R-:W-:Y:S02]  /*35a0*/  SEL R30, R31, R10, !P0 ;  /* 0x0000000a1f1e7207 */ /* 0x000fe40004000000 */
[----:B------:R-:W-:Y:S02]  /*35b0*/  ISETP.NE.AND P0, PT, R26, 0x5, PT ;  /* 0x000000051a00780c */ /* 0x000fe40003f05270 */
[----:B------:R-:W-:-:S02]  /*35c0*/  PRMT R10, R33, 0x7610, R10 ;  /* 0x00007610210a7816 */ /* 0x000fc4000000000a */
[----:B------:R-:W-:Y:S02]  /*35d0*/  SEL R31, R9, R30, !P0 ;  /* 0x0000001e091f7207 */ /* 0x000fe40004000000 */
[C---:B------:R-:W-:Y:S01]  /*35e0*/  ISETP.NE.AND P0, PT, R26.reuse, 0x6, PT ;  /* 0x000000061a00780c */ /* 0x040fe20003f05270 */
[----:B------:R-:W-:Y:S01]  /*35f0*/  HADD2 R11, R10.H0_H0, R11.H1_H1 ;  /* 0x3000000b0a0b7230 */ /* 0x000fe20000000800 */
[----:B------:R-:W-:Y:S02]  /*3600*/  ISETP.NE.AND P1, PT, R26, 0x9, PT ;  /* 0x000000091a00780c */ /* 0x000fe40003f25270 */
[----:B------:R-:W-:Y:S02]  /*3610*/  SEL R31, R8, R31, !P0 ;  /* 0x0000001f081f7207 */ /* 0x000fe40004000000 */
[----:B------:R-:W-:-:S04]  /*3620*/  ISETP.NE.AND P0, PT, R26, 0x7, PT ;  /* 0x000000071a00780c */ /* 0x000fc80003f05270 */
[----:B------:R-:W-:Y:S02]  /*3630*/  SEL R10, R10, R31, !P0 ;  /* 0x0000001f0a0a7207 */ /* 0x000fe40004000000 */
[----:B------:R-:W-:-:S04]  /*3640*/  ISETP.NE.AND P0, PT, R26, 0x8, PT ;  /* 0x000000081a00780c */ /* 0x000fc80003f05270 */
[----:B------:R-:W-:Y:S02]  /*3650*/  SEL R10, R11, R10, !P0 ;  /* 0x0000000a0b0a7207 */ /* 0x000fe40004000000 */
[----:B------:R-:W-:-:S04]  /*3660*/  ISETP.GE.AND P0, PT, R28, 0x10, PT ;  /* 0x000000101c00780c */ /* 0x000fc80003f06270 */
[----:B------:R-:W-:Y:S02]  /*3670*/  SEL R29, R29, R4, !P0 ;  /* 0x000000041d1d7207 */ /* 0x000fe40004000000 */
[----:B------:R-:W-:Y:S02]  /*3680*/  ISETP.NE.AND P0, PT, R26, 0xa, PT ;  /* 0x0000000a1a00780c */ /* 0x000fe40003f05270 */
[----:B------:R-:W-:Y:S01]  /*3690*/  LOP3.LUT R29, R29, 0xffff, RZ, 0xc0, !PT ;  /* 0x0000ffff1d1d7812 */ /* 0x000fe200078ec0ff */
[----:B0-----:R-:W-:-:S04]  /*36a0*/  HADD2 R9, R11.H0_H0, R12.H0_H0 ;  /* 0x2000000c0b097230 */ /* 0x001fc80000000800 */
[----:B------:R-:W-:Y:S01]  /*36b0*/  HADD2 R12, R9.H0_H0, R12.H1_H1 ;  /* 0x3000000c090c7230 */ /* 0x000fe20000000800 */
[----:B------:R-:W-:Y:S02]  /*36c0*/  SEL R9, R9, R10, !P1 ;  /* 0x0000000a09097207 */ /* 0x000fe40004800000 */
[----:B------:R-:W0:Y:S01]  /*36d0*/  SHFL.UP PT, R10, R29, 0x1, RZ ;  /* 0x042000001d0a7989 */ /* 0x000e2200000e00ff */
[--C-:B------:R-:W-:Y:S01]  /*36e0*/  HADD2 R8, R12.H0_H0, R13.reuse.H0_H0 ;  /* 0x2000000d0c087230 */ /* 0x100fe20000000800 */
[----:B------:R-:W-:Y:S02]  /*36f0*/  SEL R9, R12, R9, !P0 ;  /* 0x000000090c097207 */ /* 0x000fe40004000000 */
[C---:B------:R-:W-:Y:S01]  /*3700*/  ISETP.NE.AND P0, PT, R26.reuse, 0xb, PT ;  /* 0x0000000b1a00780c */ /* 0x040fe20003f05270 */
[----:B------:R-:W-:Y:S01]  /*3710*/  HADD2 R13, R8.H0_H0, R13.H1_H1 ;  /* 0x3000000d080d7230 */ /* 0x000fe20000000800 */
[----:B------:R-:W-:Y:S02]  /*3720*/  ISETP.NE.AND P1, PT, R26, 0xe, PT ;  /* 0x0000000e1a00780c */ /* 0x000fe40003f25270 */
[----:B------:R-:W-:Y:S01]  /*3730*/  SEL R8, R8, R9, !P0 ;  /* 0x0000000908087207 */ /* 0x000fe20004000000 */
[----:B------:R-:W-:Y:S01]  /*3740*/  HADD2 R11, R13.H0_H0, R14.H0_H0 ;  /* 0x2000000e0d0b7230 */ /* 0x000fe20000000800 */
[----:B------:R-:W-:-:S03]  /*3750*/  ISETP.NE.AND P0, PT, R26, 0xc, PT ;  /* 0x0000000c1a00780c */ /* 0x000fc60003f05270 */
[----:B------:R-:W-:Y:S01]  /*3760*/  HADD2 R14, R11.H0_H0, R14.H1_H1 ;  /* 0x3000000e0b0e7230 */ /* 0x000fe20000000800 */
[----:B------:R-:W-:Y:S02]  /*3770*/  SEL R8, R13, R8, !P0 ;  /* 0x000000080d087207 */ /* 0x000fe40004000000 */
[----:B------:R-:W-:Y:S02]  /*3780*/  ISETP.NE.AND P0, PT, R26, 0xd, PT ;  /* 0x0000000d1a00780c */ /* 0x000fe40003f05270 */
[----:B------:R-:W-:Y:S02]  /*3790*/  PRMT R4, R14, 0x7610, R4 ;  /* 0x000076100e047816 */ /* 0x000fe40000000004 */
[----:B------:R-:W-:Y:S02]  /*37a0*/  SEL R8, R11, R8, !P0 ;  /* 0x000000080b087207 */ /* 0x000fe40004000000 */
[----:B------:R-:W-:Y:S01]  /*37b0*/  @P3 ISETP.NE.AND P0, PT, R28, RZ, PT ;  /* 0x000000ff1c00320c */ /* 0x000fe20003f05270 */
[----:B------:R-:W-:-:S05]  /*37c0*/  HADD2 R15, R4.H0_H0, R15.H0_H0 ;  /* 0x2000000f040f7230 */ /* 0x000fca0000000800 */
[----:B------:R-:W-:Y:S02]  /*37d0*/  PRMT R9, R15, 0x7610, R9 ;  /* 0x000076100f097816 */ /* 0x000fe40000000009 */
[----:B------:R-:W-:Y:S02]  /*37e0*/  @P2 SEL R9, R4, R8, !P1 ;  /* 0x0000000804092207 */ /* 0x000fe40004800000 */
[----:B------:R-:W-:-:S03]  /*37f0*/  ISETP.NE.AND P1, PT, R27, RZ, PT ;  /* 0x000000ff1b00720c */ /* 0x000fc60003f25270 */
[----:B0-----:R-:W-:-:S05]  /*3800*/  @P3 HADD2 R8, R9.H0_H0, R10.H0_H0 ;  /* 0x2000000a09083230 */ /* 0x001fca0000000800 */
[----:B------:R-:W-:-:S04]  /*3810*/  @P3 PRMT R4, R8, 0x7610, R4 ;  /* 0x0000761008043816 */ /* 0x000fc80000000004 */
[----:B------:R-:W-:-:S05]  /*3820*/  @P3 SEL R10, R9, R4, !P0 ;  /* 0x00000004090a3207 */ /* 0x000fca0004000000 */
        /* <DEDUP_REMOVED lines=26> */
[----:B------:R-:W-:Y:S06]  /*39d0*/  BRA `(.L_x_193) ;  /* 0x0000001000bc7947 */ /* 0x000fec0003800000 */
.L_x_192:
[----:B------:R-:W-:Y:S01]  /*39e0*/  HFMA2 R8, R4, 1, 1, R5 ;  /* 0x3c003c0004087831 */ /* 0x000fe20000000005 */
[----:B------:R-:W-:Y:S02]  /*39f0*/  ISETP.GE.AND P0, PT, R28, 0x1, PT ;  /* 0x000000011c00780c */ /* 0x000fe40003f06270 */
        /* <DEDUP_REMOVED lines=34> */
[----:B------:R-:W-:-:S06]  /*3c20*/  LOP3.LUT R12, R27, 0xffff, RZ, 0xc0, !PT ;  /* 0x0000ffff1b0c7812 */ /* 0x000fcc00078ec0ff */
[----:B------:R-:W0:Y:S05]  /*3c30*/  SHFL.UP PT, R12, R12, 0x10, RZ ;  /* 0x060000000c0c7989 */ /* 0x000e2a00000e00ff */
[----:B------:R-:W-:Y:S01]  /*3c40*/  @!P0 LEA R15, R26, UR4, 0x1 ;  /* 0x000000041a0f8c11 */ /* 0x000fe2000f8e08ff */
[----:B0-----:R-:W-:-:S05]  /*3c50*/  HADD2 R30, R12.H0_H0, R27.H0_H0 ;  /* 0x2000001b0c1e7230 */ /* 0x001fca0000000800 */
[----:B------:R-:W-:Y:S01]  /*3c60*/  @!P0 STS.U16 [R15+0x10], R30 ;  /* 0x0000101e0f008388 */ /* 0x000fe20000000400 */
[----:B------:R-:W-:Y:S01]  /*3c70*/  BAR.SYNC.DEFER_BLOCKING 0x0 ;  /* 0x0000000000007b1d */ /* 0x000fe20000010000 */
[----:B------:R-:W-:-:S05]  /*3c80*/  ISETP.NE.AND P0, PT, R26, 0x2, PT ;  /* 0x000000021a00780c */ /* 0x000fca0003f05270 */
[----:B------:R-:W0:Y:S02]  /*3c90*/  LDS.128 R8, [UR4+0x10] ;  /* 0x00001004ff087984 */ /* 0x000e240008000c00 */
[----:B0-----:R-:W-:-:S04]  /*3ca0*/  HADD2 R13, R8.H0_H0, R8.H1_H1 ;  /* 0x30000008080d7230 */ /* 0x001fc80000000800 */
[--C-:B------:R-:W-:Y:S01]  /*3cb0*/  HADD2 R31, R13.H0_H0, R9.reuse.H0_H0 ;  /* 0x200000090d1f7230 */ /* 0x100fe20000000800 */
[----:B------:R-:W-:Y:S02]  /*3cc0*/  SEL R8, R13, R8, !P0 ;  /* 0x000000080d087207 */ /* 0x000fe40004000000 */
[----:B------:R-:W0:Y:S01]  /*3cd0*/  LDS.128 R12, [UR4+0x20] ;  /* 0x00002004ff0c7984 */ /* 0x000e220008000c00 */
[----:B------:R-:W-:Y:S01]  /*3ce0*/  HADD2 R29, R31.H0_H0, R9.H1_H1 ;  /* 0x300000091f1d7230 */ /* 0x000fe20000000800 */
[----:B------:R-:W-:-:S03]  /*3cf0*/  ISETP.NE.AND P0, PT, R26, 0x3, PT ;  /* 0x000000031a00780c */ /* 0x000fc60003f05270 */
[--C-:B------:R-:W-:Y:S01]  /*3d00*/  HADD2 R9, R29.H0_H0, R10.reuse.H0_H0 ;  /* 0x2000000a1d097230 */ /* 0x100fe20000000800 */
[----:B------:R-:W-:Y:S02]  /*3d10*/  SEL R31, R31, R8, !P0 ;  /* 0x000000081f1f7207 */ /* 0x000fe40004000000 */
[----:B------:R-:W-:Y:S01]  /*3d20*/  ISETP.NE.AND P0, PT, R26, 0x4, PT ;  /* 0x000000041a00780c */ /* 0x000fe20003f05270 */
[----:B------:R-:W-:-:S03]  /*3d30*/  HADD2 R10, R9.H0_H0, R10.H1_H1 ;  /* 0x3000000a090a7230 */ /* 0x000fc60000000800 */
[----:B------:R-:W-:Y:S01]  /*3d40*/  SEL R31, R29, R31, !P0 ;  /* 0x0000001f1d1f7207 */ /* 0x000fe20004000000 */
[----:B------:R-:W-:Y:S01]  /*3d50*/  HADD2 R33, R10.H0_H0, R11.H0_H0 ;  /* 0x2000000b0a217230 */ /* 0x000fe20000000800 */
[----:B------:R-:W-:-:S04]  /*3d60*/  ISETP.NE.AND P0, PT, R26, 0x5, PT ;  /* 0x000000051a00780c */ /* 0x000fc80003f05270 */
[----:B------:R-:W-:Y:S02]  /*3d70*/  PRMT R8, R33, 0x7610, R8 ;  /* 0x0000761021087816 */ /* 0x000fe40000000008 */
[----:B------:R-:W-:Y:S02]  /*3d80*/  SEL R31, R9, R31, !P0 ;  /* 0x0000001f091f7207 */ /* 0x000fe40004000000 */
[----:B------:R-:W-:Y:S01]  /*3d90*/  ISETP.NE.AND P0, PT, R26, 0x6, PT ;  /* 0x000000061a00780c */ /* 0x000fe20003f05270 */
[----:B------:R-:W-:-:S03]  /*3da0*/  HADD2 R11, R8.H0_H0, R11.H1_H1 ;  /* 0x3000000b080b7230 */ /* 0x000fc60000000800 */
[----:B------:R-:W-:Y:S02]  /*3db0*/  SEL R31, R10, R31, !P0 ;  /* 0x0000001f0a1f7207 */ /* 0x000fe40004000000 */
[----:B------:R-:W-:Y:S02]  /*3dc0*/  PRMT R29, R11, 0x7610, R29 ;  /* 0x000076100b1d7816 */ /* 0x000fe4000000001d */
[----:B------:R-:W-:-:S04]  /*3dd0*/  ISETP.NE.AND P0, PT, R26, 0x7, PT ;  /* 0x000000071a00780c */ /* 0x000fc80003f05270 */
[----:B------:R-:W-:Y:S02]  /*3de0*/  SEL R10, R8, R31, !P0 ;  /* 0x0000001f080a7207 */ /* 0x000fe40004000000 */
[----:B------:R-:W-:Y:S01]  /*3df0*/  ISETP.GE.AND P0, PT, R28, 0x10, PT ;  /* 0x000000101c00780c */ /* 0x000fe20003f06270 */
[--C-:B0-----:R-:W-:Y:S01]  /*3e00*/  HADD2 R11, R29.H0_H0, R12.reuse.H0_H0 ;  /* 0x2000000c1d0b7230 */ /* 0x101fe20000000800 */
[----:B------:R-:W-:Y:S02]  /*3e10*/  SEL R29, R29, R10, !P1 ;  /* 0x0000000a1d1d7207 */ /* 0x000fe40004800000 */
[----:B------:R-:W0:Y:S01]  /*3e20*/  S2R R10, SR_TID.X ;  /* 0x00000000000a7919 */ /* 0x000e220000002100 */
[----:B------:R-:W-:Y:S01]  /*3e30*/  HADD2 R12, R11.H0_H0, R12.H1_H1 ;  /* 0x3000000c0b0c7230 */ /* 0x000fe20000000800 */
[----:B------:R-:W-:Y:S02]  /*3e40*/  ISETP.NE.AND P1, PT, R26, 0x9, PT ;  /* 0x000000091a00780c */ /* 0x000fe40003f25270 */
[----:B------:R-:W-:Y:S01]  /*3e50*/  SEL R27, R27, R30, !P0 ;  /* 0x0000001e1b1b7207 */ /* 0x000fe20004000000 */
[----:B------:R-:W-:Y:S01]  /*3e60*/  HADD2 R9, R12.H0_H0, R13.H0_H0 ;  /* 0x2000000d0c097230 */ /* 0x000fe20000000800 */
[----:B------:R-:W-:-:S02]  /*3e70*/  SEL R29, R11, R29, !P1 ;  /* 0x0000001d0b1d7207 */ /* 0x000fc40004800000 */
[----:B------:R-:W-:Y:S02]  /*3e80*/  ISETP.NE.AND P0, PT, R26, 0xa, PT ;  /* 0x0000000a1a00780c */ /* 0x000fe40003f05270 */
[----:B------:R-:W-:Y:S02]  /*3e90*/  PRMT R8, R9, 0x7610, R8 ;  /* 0x0000761009087816 */ /* 0x000fe40000000008 */
[----:B------:R-:W-:Y:S02]  /*3ea0*/  SEL R29, R12, R29, !P0 ;  /* 0x0000001d0c1d7207 */ /* 0x000fe40004000000 */
[----:B------:R-:W-:Y:S01]  /*3eb0*/  LOP3.LUT R27, R27, 0xffff, RZ, 0xc0, !PT ;  /* 0x0000ffff1b1b7812 */ /* 0x000fe200078ec0ff */
[----:B------:R-:W-:Y:S01]  /*3ec0*/  HADD2 R9, R8.H0_H0, R13.H1_H1 ;  /* 0x3000000d08097230 */ /* 0x000fe20000000800 */
[C---:B------:R-:W-:Y:S02]  /*3ed0*/  ISETP.NE.AND P0, PT, R26.reuse, 0xb, PT ;  /* 0x0000000b1a00780c */ /* 0x040fe40003f05270 */
[----:B------:R-:W-:Y:S01]  /*3ee0*/  ISETP.NE.AND P1, PT, R26, 0xf, PT ;  /* 0x0000000f1a00780c */ /* 0x000fe20003f25270 */
[--C-:B------:R-:W-:Y:S01]  /*3ef0*/  HADD2 R11, R9.H0_H0, R14.reuse.H0_H0 ;  /* 0x2000000e090b7230 */ /* 0x100fe20000000800 */
[----:B------:R-:W-:Y:S01]  /*3f00*/  SEL R8, R8, R29, !P0 ;  /* 0x0000001d08087207 */ /* 0x000fe20004000000 */
[----:B------:R-:W1:Y:S01]  /*3f10*/  SHFL.UP PT, R12, R27, 0x1, RZ ;  /* 0x042000001b0c7989 */ /* 0x000e6200000e00ff */
[----:B------:R-:W-:Y:S01]  /*3f20*/  ISETP.NE.AND P0, PT, R26, 0xc, PT ;  /* 0x0000000c1a00780c */ /* 0x000fe20003f05270 */
[----:B------:R-:W-:-:S03]  /*3f30*/  HADD2 R14, R11.H0_H0, R14.H1_H1 ;  /* 0x3000000e0b0e7230 */ /* 0x000fc60000000800 */
[----:B------:R-:W-:Y:S02]  /*3f40*/  SEL R8, R9, R8, !P0 ;  /* 0x0000000809087207 */ /* 0x000fe40004000000 */
[----:B------:R-:W-:Y:S02]  /*3f50*/  PRMT R9, R14, 0x7610, R9 ;  /* 0x000076100e097816 */ /* 0x000fe40000000009 */
[----:B------:R-:W-:Y:S02]  /*3f60*/  ISETP.NE.AND P0, PT, R26, 0xd, PT ;  /* 0x0000000d1a00780c */ /* 0x000fe40003f05270 */
[----:B0-----:R-:W-:Y:S02]  /*3f70*/  ISETP.GE.U32.AND P2, PT, R10, 0x20, PT ;  /* 0x000000200a00780c */ /* 0x001fe40003f46070 */
[----:B------:R-:W-:Y:S01]  /*3f80*/  SEL R8, R11, R8, !P0 ;  /* 0x000000080b087207 */ /* 0x000fe20004000000 */
[----:B------:R-:W-:Y:S01]  /*3f90*/  HADD2 R11, R9.H0_H0, R15.H0_H0 ;  /* 0x2000000f090b7230 */ /* 0x000fe20000000800 */
[----:B------:R-:W-:-:S04]  /*3fa0*/  ISETP.NE.AND P0, PT, R26, 0xe, PT ;  /* 0x0000000e1a00780c */ /* 0x000fc80003f05270 */
[----:B------:R-:W-:Y:S02]  /*3fb0*/  SEL R8, R9, R8, !P0 ;  /* 0x0000000809087207 */ /* 0x000fe40004000000 */
[----:B------:R-:W-:-:S03]  /*3fc0*/  PRMT R15, R11, 0x7610, R15 ;  /* 0x000076100b0f7816 */ /* 0x000fc6000000000f */
[----:B------:R-:W-:Y:S02]  /*3fd0*/  @P2 ISETP.NE.AND P0, PT, R28, RZ, PT ;  /* 0x000000ff1c00220c */ /* 0x000fe40003f05270 */
[----:B------:R-:W-:Y:S01]  /*3fe0*/  SEL R9, R15, R8, !P1 ;  /* 0x000000080f097207 */ /* 0x000fe20004800000 */
[----:B------:R-:W-:-:S04]  /*3ff0*/  HADD2 R15, R15.H0_H0, R15.H1_H1 ;  /* 0x3000000f0f0f7230 */ /* 0x000fc80000000800 */
[----:B-1----:R-:W-:-:S05]  /*4000*/  @P2 HADD2 R8, R9.H0_H0, R12.H0_H0 ;  /* 0x2000000c09082230 */ /* 0x002fca0000000800 */
        /* <DEDUP_REMOVED lines=21> */
.L_x_241:
[C---:B------:R-:W-:Y:S02]  /*4160*/  PRMT R26, R14.reuse, 0x7610, R26 ;  /* 0x000076100e1a7816 */ /* 0x040fe4000000001a */
[----:B------:R-:W-:Y:S01]  /*4170*/  PRMT R14, R14, 0x7632, R14 ;  /* 0x000076320e0e7816 */ /* 0x000fe2000000000e */
[----:B------:R-:W-:Y:S06]  /*4180*/  @!P0 BRA `(.L_x_196) ;  /* 0x0000000000308947 */ /* 0x000fec0003800000 */
[----:B------:R-:W-:-:S07]  /*4190*/  IMAD.MOV.U32 R14, RZ, RZ, 0x2b4 ;  /* 0x000002b4ff0e7424 */ /* 0x000fce00078e00ff */
.L_x_198:
        /* <DEDUP_REMOVED lines=8> */
.L_x_244:
[----:B------:R-:W-:Y:S05]  /*4220*/  @P0 BRA `(.L_x_198) ;  /* 0xfffffffc00dc0947 */ /* 0x000fea000383ffff */
[C---:B------:R-:W-:Y:S02]  /*4230*/  PRMT R26, R27.reuse, 0x7610, R26 ;  /* 0x000076101b1a7816 */ /* 0x040fe4000000001a */
[----:B------:R-:W-:-:S07]  /*4240*/  PRMT R14, R27, 0x7632, R14 ;  /* 0x000076321b0e7816 */ /* 0x000fce000000000e */
.L_x_196:
[----:B------:R-:W-:Y:S01]  /*4250*/  UMOV UR5, 0xffffffff ;  /* 0xffffffff00057882 */ /* 0x000fe20000000000 */
[----:B------:R-:W-:-:S04]  /*4260*/  PRMT R26, R26, 0x9910, RZ ;  /* 0x000099101a1a7816 */ /* 0x000fc800000000ff */
[----:B------:R-:W-:Y:S01]  /*4270*/  ISETP.NE.AND P2, PT, R26, 0x65, PT ;  /* 0x000000651a00780c */ /* 0x000fe20003f45270 */
[----:B------:R-:W-:-:S12]  /*4280*/  BRA.DIV UR5, `(.L_x_199) ;  /* 0x0000002205047947 */ /* 0x000fd8000b800000 */
[----:B------:R-:W0:Y:S01]  /*4290*/  S2R R37, SR_GEMASK ;  /* 0x0000000000257919 */ /* 0x000e220000003c00 */
[----:B------:R-:W-:Y:S01]  /*42a0*/  VOTE.ANY R8, PT, !P2 ;  /* 0x0000000000087806 */ /* 0x000fe200050e0100 */
[----:B------:R-:W-:-:S03]  /*42b0*/  VIADD R31, R28, 0x2 ;  /* 0x000000021c1f7836 */ /* 0x000fc60000000000 */
[----:B0-----:R-:W-:-:S05]  /*42c0*/  LOP3.LUT R8, R8, 0x80000000, R37, 0xec, !PT ;  /* 0x8000000008087812 */ /* 0x001fca00078eec25 */
[----:B------:R-:W-:-:S05]  /*42d0*/  VIADD R9, R8, 0xffffffff ;  /* 0xffffffff08097836 */ /* 0x000fca0000000000 */
[----:B------:R-:W-:Y:S02]  /*42e0*/  LOP3.LUT R9, R8, R9, RZ, 0xc, !PT ;  /* 0x0000000908097212 */ /* 0x000fe400078e0cff */
[----:B------:R-:W-:Y:S02]  /*42f0*/  LOP3.LUT R8, R14, 0xffff, RZ, 0xc0, !PT ;  /* 0x0000ffff0e087812 */ /* 0x000fe400078ec0ff */
[----:B------:R-:W0:Y:S03]  /*4300*/  POPC R27, R9 ;  /* 0x00000009001b7309 */ /* 0x000e260000000000 */
[----:B0-----:R0:W1:Y:S01]  /*4310*/  SHFL.DOWN PT, R29, R8, 0x1, R27 ;  /* 0x08200000081d7989 */ /* 0x00106200000e001b */
[C---:B------:R-:W-:Y:S01]  /*4320*/  ISETP.GE.AND P0, PT, R28.reuse, R27, PT ;  /* 0x0000001b1c00720c */ /* 0x040fe20003f06270 */
[----:B0-----:R-:W-:-:S12]  /*4330*/  VIADD R8, R28, 0x4 ;  /* 0x000000041c087836 */ /* 0x001fd80000000000 */
[----:B-1----:R-:W-:-:S05]  /*4340*/  @!P0 HADD2 R29, R29.H0_H0, R14.H0_H0 ;  /* 0x2000000e1d1d8230 */ /* 0x002fca0000000800 */
[----:B------:R-:W-:Y:S02]  /*4350*/  @!P0 PRMT R14, R29, 0x7610, R14 ;  /* 0x000076101d0e8816 */ /* 0x000fe4000000000e */
[----:B------:R-:W-:Y:S02]  /*4360*/  ISETP.GT.AND P0, PT, R31, R27, PT ;  /* 0x0000001b1f00720c */ /* 0x000fe40003f04270 */
[----:B------:R-:W-:-:S05]  /*4370*/  LOP3.LUT R30, R14, 0xffff, RZ, 0xc0, !PT ;  /* 0x0000ffff0e1e7812 */ /* 0x000fca00078ec0ff */
[----:B------:R-:W0:Y:S06]  /*4380*/  SHFL.DOWN PT, R29, R30, 0x2, R27 ;  /* 0x084000001e1d7989 */ /* 0x000e2c00000e001b */
[----:B0-----:R-:W-:-:S05]  /*4390*/  @!P0 HADD2 R29, R29.H0_H0, R14.H0_H0 ;  /* 0x2000000e1d1d8230 */ /* 0x001fca0000000800 */
[----:B------:R-:W-:Y:S02]  /*43a0*/  @!P0 PRMT R14, R29, 0x7610, R14 ;  /* 0x000076101d0e8816 */ /* 0x000fe4000000000e */
[----:B------:R-:W-:Y:S01]  /*43b0*/  ISETP.GT.AND P0, PT, R8, R27, PT ;  /* 0x0000001b0800720c */ /* 0x000fe20003f04270 */
[----:B------:R-:W-:Y:S01]  /*43c0*/  VIADD R8, R28, 0x8 ;  /* 0x000000081c087836 */ /* 0x000fe20000000000 */
[----:B------:R-:W-:-:S05]  /*43d0*/  LOP3.LUT R31, R14, 0xffff, RZ, 0xc0, !PT ;  /* 0x0000ffff0e1f7812 */ /* 0x000fca00078ec0ff */
[----:B------:R-:W0:Y:S06]  /*43e0*/  SHFL.DOWN PT, R29, R31, 0x4, R27 ;  /* 0x088000001f1d7989 */ /* 0x000e2c00000e001b */
[----:B0-----:R-:W-:-:S05]  /*43f0*/  @!P0 HADD2 R29, R29.H0_H0, R14.H0_H0 ;  /* 0x2000000e1d1d8230 */ /* 0x001fca0000000800 */
[----:B------:R-:W-:Y:S02]  /*4400*/  @!P0 PRMT R14, R29, 0x7610, R14 ;  /* 0x000076101d0e8816 */ /* 0x000fe4000000000e */
[----:B------:R-:W-:Y:S02]  /*4410*/  ISETP.GT.AND P0, PT, R8, R27, PT ;  /* 0x0000001b0800720c */ /* 0x000fe40003f04270 */
[----:B------:R-:W-:Y:S01]  /*4420*/  LOP3.LUT R30, R14, 0xffff, RZ, 0xc0, !PT ;  /* 0x0000ffff0e1e7812 */ /* 0x000fe200078ec0ff */
[----:B------:R-:W0:Y:S04]  /*4430*/  LDC.64 R8, c[0x0][0x390] ;  /* 0x0000e400ff087b82 */ /* 0x000e280000000a00 */
[----:B------:R-:W1:Y:S06]  /*4440*/  SHFL.DOWN PT, R29, R30, 0x8, R27 ;  /* 0x090000001e1d7989 */ /* 0x000e6c00000e001b */
[----:B-1----:R-:W-:-:S05]  /*4450*/  @!P0 HADD2 R29, R29.H0_H0, R14.H0_H0 ;  /* 0x2000000e1d1d8230 */ /* 0x002fca0000000800 */
[----:B------:R-:W-:Y:S02]  /*4460*/  @!P0 PRMT R14, R29, 0x7610, R14 ;  /* 0x000076101d0e8816 */ /* 0x000fe4000000000e */
[----:B------:R-:W-:Y:S01]  /*4470*/  ISETP.NE.AND P0, PT, R26, 0x65, PT ;  /* 0x000000651a00780c */ /* 0x000fe20003f05270 */
[----:B------:R-:W-:Y:S01]  /*4480*/  VIADD R26, R28, 0x10 ;  /* 0x000000101c1a7836 */ /* 0x000fe20000000000 */
[----:B------:R-:W-:Y:S02]  /*4490*/  LOP3.LUT R33, R14, 0xffff, RZ, 0xc0, !PT ;  /* 0x0000ffff0e217812 */ /* 0x000fe400078ec0ff */
[----:B0-----:R-:W-:Y:S02]  /*44a0*/  IADD3 R29, P3, PT, R8, 0x80, RZ ;  /* 0x00000080081d7810 */ /* 0x001fe40007f7e0ff */
[----:B------:R-:W-:Y:S01]  /*44b0*/  ISETP.GT.AND P2, PT, R26, R27, PT ;  /* 0x0000001b1a00720c */ /* 0x000fe20003f44270 */
[----:B------:R-:W0:Y:S02]  /*44c0*/  SHFL.DOWN PT, R31, R33, 0x10, R27 ;  /* 0x0a000000211f7989 */ /* 0x000e2400000e001b */
[----:B------:R-:W-:-:S04]  /*44d0*/  IMAD.X R30, RZ, RZ, R9, P3 ;  /* 0x000000ffff1e7224 */ /* 0x000fc800018e0609 */
[----:B------:R-:W-:-:S06]  /*44e0*/  VOTE.ALL P0, P0 ;  /* 0x0000000000ff7806 */ /* 0x000fcc0000000000 */
[----:B0-----:R-:W-:-:S05]  /*44f0*/  @!P2 HADD2 R31, R31.H0_H0, R14.H0_H0 ;  /* 0x2000000e1f1fa230 */ /* 0x001fca0000000800 */
[----:B------:R-:W-:-:S07]  /*4500*/  @!P2 PRMT R14, R31, 0x7610, R14 ;  /* 0x000076101f0ea816 */ /* 0x000fce000000000e */
.L_x_253:
[----:B------:R-:W-:Y:S05]  /*4510*/  @!P0 BRA `(.L_x_200) ;  /* 0x0000000400188947 */ /* 0x000fea0003800000 */
[----:B------:R-:W-:-:S07]  /*4520*/  IMAD.MOV.U32 R31, RZ, RZ, 0x2b4 ;  /* 0x000002b4ff1f7424 */ /* 0x000fce00078e00ff */
.L_x_206:
        /* <DEDUP_REMOVED lines=11> */
.L_x_256:
[C---:B------:R-:W-:Y:S02]  /*45e0*/  PRMT R26, R33.reuse, 0x7610, R26 ;  /* 0x00007610211a7816 */ /* 0x040fe4000000001a */
[----:B------:R-:W-:Y:S01]  /*45f0*/  PRMT R33, R33, 0x7632, R33 ;  /* 0x0000763221217816 */ /* 0x000fe20000000021 */
[----:B------:R-:W-:Y:S06]  /*4600*/  @!P0 BRA `(.L_x_202) ;  /* 0x0000000000308947 */ /* 0x000fec0003800000 */
[----:B------:R-:W-:-:S07]  /*4610*/  IMAD.MOV.U32 R27, RZ, RZ, R31 ;  /* 0x000000ffff1b7224 */ /* 0x000fce00078e001f */
.L_x_204:
        /* <DEDUP_REMOVED lines=8> */
.L_x_259:
[----:B------:R-:W-:Y:S05]  /*46a0*/  @P0 BRA `(.L_x_204) ;  /* 0xfffffffc00dc0947 */ /* 0x000fea000383ffff */
[C---:B------:R-:W-:Y:S02]  /*46b0*/  PRMT R26, R33.reuse, 0x7610, R26 ;  /* 0x00007610211a7816 */ /* 0x040fe4000000001a */
[----:B------:R-:W-:-:S07]  /*46c0*/  PRMT R33, R33, 0x7632, R33 ;  /* 0x0000763221217816 */ /* 0x000fce0000000021 */
.L_x_202:
[----:B------:R-:W-:Y:S01]  /*46d0*/  UMOV UR5, 0xffffffff ;  /* 0xffffffff00057882 */ /* 0x000fe20000000000 */
[----:B------:R-:W-:-:S04]  /*46e0*/  PRMT R35, R26, 0x9910, RZ ;  /* 0x000099101a237816 */ /* 0x000fc800000000ff */
[----:B------:R-:W-:Y:S01]  /*46f0*/  ISETP.NE.AND P0, PT, R35, 0x65, PT ;  /* 0x000000652300780c */ /* 0x000fe20003f05270 */
[----:B------:R-:W-:-:S12]  /*4700*/  BRA.DIV UR5, `(.L_x_205) ;  /* 0x0000002205507947 */ /* 0x000fd8000b800000 */
[----:B------:R-:W-:Y:S01]  /*4710*/  VOTE.ANY R26, PT, !P0 ;  /* 0x00000000001a7806 */ /* 0x000fe200040e0100 */
[----:B------:R-:W-:Y:S01]  /*4720*/  VIADD R13, R13, 0xffffffe0 ;  /* 0xffffffe00d0d7836 */ /* 0x000fe20000000000 */
[----:B------:R-:W-:Y:S02]  /*4730*/  LOP3.LUT R8, R33, 0xffff, RZ, 0xc0, !PT ;  /* 0x0000ffff21087812 */ /* 0x000fe400078ec0ff */
[----:B------:R-:W-:-:S05]  /*4740*/  LOP3.LUT R26, R26, 0x80000000, R37, 0xec, !PT ;  /* 0x800000001a1a7812 */ /* 0x000fca00078eec25 */
[----:B------:R-:W-:-:S05]  /*4750*/  VIADD R9, R26, 0xffffffff ;  /* 0xffffffff1a097836 */ /* 0x000fca0000000000 */
[----:B------:R-:W-:-:S04]  /*4760*/  LOP3.LUT R9, R26, R9, RZ, 0xc, !PT ;  /* 0x000000091a097212 */ /* 0x000fc800078e0cff */
[----:B------:R-:W0:Y:S02]  /*4770*/  POPC R27, R9 ;  /* 0x00000009001b7309 */ /* 0x000e240000000000 */
[----:B0-----:R-:W0:Y:S01]  /*4780*/  SHFL.DOWN PT, R8, R8, 0x1, R27 ;  /* 0x0820000008087989 */ /* 0x001e2200000e001b */
[----:B------:R-:W-:-:S13]  /*4790*/  ISETP.GE.AND P0, PT, R28, R27, PT ;  /* 0x0000001b1c00720c */ /* 0x000fda0003f06270 */
[----:B0-----:R-:W-:-:S05]  /*47a0*/  @!P0 HADD2 R26, R8.H0_H0, R33.H0_H0 ;  /* 0x20000021081a8230 */ /* 0x001fca0000000800 */
[----:B------:R-:W-:Y:S01]  /*47b0*/  @!P0 PRMT R33, R26, 0x7610, R33 ;  /* 0x000076101a218816 */ /* 0x000fe20000000021 */
[----:B------:R-:W-:-:S03]  /*47c0*/  VIADD R26, R28, 0x2 ;  /* 0x000000021c1a7836 */ /* 0x000fc60000000000 */
[----:B------:R-:W-:Y:S02]  /*47d0*/  LOP3.LUT R9, R33, 0xffff, RZ, 0xc0, !PT ;  /* 0x0000ffff21097812 */ /* 0x000fe400078ec0ff */
[----:B------:R-:W-:-:S03]  /*47e0*/  ISETP.GT.AND P0, PT, R26, R27, PT ;  /* 0x0000001b1a00720c */ /* 0x000fc60003f04270 */
[----:B------:R-:W0:Y:S10]  /*47f0*/  SHFL.DOWN PT, R26, R9, 0x2, R27 ;  /* 0x08400000091a7989 */ /* 0x000e3400000e001b */
[----:B0-----:R-:W-:-:S05]  /*4800*/  @!P0 HADD2 R26, R26.H0_H0, R33.H0_H0 ;  /* 0x200000211a1a8230 */ /* 0x001fca0000000800 */
[----:B------:R-:W-:Y:S01]  /*4810*/  @!P0 PRMT R33, R26, 0x7610, R33 ;  /* 0x000076101a218816 */ /* 0x000fe20000000021 */
[----:B------:R-:W-:-:S05]  /*4820*/  VIADD R26, R28, 0x4 ;  /* 0x000000041c1a7836 */ /* 0x000fca0000000000 */
[----:B------:R-:W-:Y:S02]  /*4830*/  ISETP.GT.AND P0, PT, R26, R27, PT ;  /* 0x0000001b1a00720c */ /* 0x000fe40003f04270 */
[----:B------:R-:W-:-:S05]  /*4840*/  LOP3.LUT R26, R33, 0xffff, RZ, 0xc0, !PT ;  /* 0x0000ffff211a7812 */ /* 0x000fca00078ec0ff */
[----:B------:R-:W0:Y:S06]  /*4850*/  SHFL.DOWN PT, R8, R26, 0x4, R27 ;  /* 0x088000001a087989 */ /* 0x000e2c00000e001b */
        /* <DEDUP_REMOVED lines=8> */
[----:B------:R-:W-:Y:S01]  /*48e0*/  VIADD R8, R28, 0x10 ;  /* 0x000000101c087836 */ /* 0x000fe20000000000 */
[----:B------:R-:W-:Y:S02]  /*48f0*/  ISETP.NE.AND P0, PT, R35, 0x65, PT ;  /* 0x000000652300780c */ /* 0x000fe40003f05270 */
[----:B------:R-:W-:Y:S02]  /*4900*/  LOP3.LUT R26, R33, 0xffff, RZ, 0xc0, !PT ;  /* 0x0000ffff211a7812 */ /* 0x000fe400078ec0ff */
[----:B------:R-:W-:-:S03]  /*4910*/  ISETP.GT.AND P2, PT, R8, R27, PT ;  /* 0x0000001b0800720c */ /* 0x000fc60003f44270 */
[----:B------:R-:W0:Y:S06]  /*4920*/  SHFL.DOWN PT, R8, R26, 0x10, R27 ;  /* 0x0a0000001a087989 */ /* 0x000e2c00000e001b */
[----:B------:R-:W-:-:S04]  /*4930*/  VOTE.ALL P0, P0 ;  /* 0x0000000000ff7806 */ /* 0x000fc80000000000 */
[----:B0-----:R-:W-:-:S05]  /*4940*/  @!P2 HADD2 R8, R8.H0_H0, R33.H0_H0 ;  /* 0x200000210808a230 */ /* 0x001fca0000000800 */
[----:B------:R-:W-:-:S05]  /*4950*/  @!P2 PRMT R33, R8, 0x7610, R33 ;  /* 0x000076100821a816 */ /* 0x000fca0000000021 */
[----:B------:R-:W-:-:S07]  /*4960*/  HADD2 R14, R33.H0_H0, R14.H0_H0 ;  /* 0x2000000e210e7230 */ /* 0x000fce0000000800 */
.L_x_268:
[----:B------:R-:W-:Y:S05]  /*4970*/  @P0 BRA `(.L_x_206) ;  /* 0xfffffff800ec0947 */ /* 0x000fea000383ffff */
.L_x_200:
        /* <DEDUP_REMOVED lines=15> */
.L_x_208:
[----:B------:R-:W-:Y:S05]  /*4a70*/  BSYNC.RECONVERGENT B0 ;  /* 0x0000000000007941 */ /* 0x000fea0003800200 */
.L_x_207:
[----:B------:R0:W-:Y:S01]  /*4a80*/  @!P0 STS.U16 [R13+0x40], R14 ;  /* 0x0000400e0d008388 */ /* 0x0001e20000000400 */
[----:B------:R-:W-:-:S07]  /*4a90*/  @!P0 PRMT R12, R14, 0x7610, R12 ;  /* 0x000076100e0c8816 */ /* 0x000fce000000000c */
.L_x_194:
[----:B------:R-:W2:Y:S01]  /*4aa0*/  S2R R8, SR_TID.X ;  /* 0x0000000000087919 */ /* 0x000ea20000002100 */
[----:B------:R-:W-:Y:S05]  /*4ab0*/  WARPSYNC.ALL ;  /* 0x0000000000007948 */ /* 0x000fea0003800000 */
[----:B------:R-:W-:Y:S01]  /*4ac0*/  BAR.SYNC.DEFER_BLOCKING 0x0 ;  /* 0x0000000000007b1d */ /* 0x000fe20000010000 */
[----:B--2---:R-:W-:-:S13]  /*4ad0*/  ISETP.NE.AND P0, PT, R8, RZ, PT ;  /* 0x000000ff0800720c */ /* 0x004fda0003f05270 */
[----:B-1----:R-:W0:Y:S01]  /*4ae0*/  @P0 S2R R9, SR_CgaCtaId ;  /* 0x0000000000090919 */ /* 0x002e220000008800 */
[----:B------:R-:W-:-:S04]  /*4af0*/  @P0 MOV R8, 0x400 ;  /* 0x0000040000080802 */ /* 0x000fc80000000f00 */
[----:B0-----:R-:W-:-:S05]  /*4b00*/  @P0 LEA R13, R9, R8, 0x18 ;  /* 0x00000008090d0211 */ /* 0x001fca00078ec0ff */
[----:B------:R-:W0:Y:S02]  /*4b10*/  @P0 LDS.U16 R9, [R13+0x40] ;  /* 0x000040000d090984 */ /* 0x000e240000000400 */
[----:B0-----:R-:W-:-:S04]  /*4b20*/  @P0 HADD2 R12, R9.H0_H0, R12.H0_H0 ;  /* 0x2000000c090c0230 */ /* 0x001fc80000000800 */
        /* <DEDUP_REMOVED lines=26> */
.L_x_193:
[----:B------:R-:W-:Y:S01]  /*4cd0*/  PRMT R25, R25, 0x5410, R4 ;  /* 0x0000541019197816 */ /* 0x000fe20000000004 */
[----:B------:R-:W0:Y:S01]  /*4ce0*/  S2UR UR7, SR_CgaCtaId ;  /* 0x00000000000779c3 */ /* 0x000e220000008800 */
[----:B------:R-:W1:Y:S01]  /*4cf0*/  S2R R4, SR_TID.X ;  /* 0x0000000000047919 */ /* 0x000e620000002100 */
[----:B------:R-:W2:Y:S01]  /*4d00*/  LDCU UR8, c[0x0][0x3a0] ;  /* 0x00007400ff0877ac */ /* 0x000ea20008000800 */
[----:B------:R-:W-:-:S05]  /*4d10*/  PRMT R8, R8, 0x5410, R9 ;  /* 0x0000541008087816 */ /* 0x000fca0000000009 */
[----:B------:R-:W-:Y:S01]  /*4d20*/  BAR.SYNC.DEFER_BLOCKING 0x0 ;  /* 0x0000000000007b1d */ /* 0x000fe20000010000 */
[----:B------:R-:W-:Y:S02]  /*4d30*/  PRMT R5, R5, 0x5410, R10 ;  /* 0x0000541005057816 */ /* 0x000fe4000000000a */
[----:B------:R-:W-:Y:S02]  /*4d40*/  PRMT R6, R6, 0x5410, R11 ;  /* 0x0000541006067816 */ /* 0x000fe4000000000b */
[----:B------:R-:W-:Y:S01]  /*4d50*/  PRMT R7, R7, 0x5410, R16 ;  /* 0x0000541007077816 */ /* 0x000fe20000000010 */
[----:B------:R-:W-:Y:S01]  /*4d60*/  UMOV UR5, 0x400 ;  /* 0x0000040000057882 */ /* 0x000fe20000000000 */
[----:B------:R-:W-:Y:S01]  /*4d70*/  PRMT R12, R12, 0x5410, R17 ;  /* 0x000054100c0c7816 */ /* 0x000fe20000000011 */
[----:B------:R-:W3:Y:S01]  /*4d80*/  LDCU.64 UR12, c[0x0][0x388] ;  /* 0x00007100ff0c77ac */ /* 0x000ee20008000a00 */
[----:B------:R-:W-:Y:S02]  /*4d90*/  PRMT R13, R13, 0x5410, R18 ;  /* 0x000054100d0d7816 */ /* 0x000fe40000000012 */
[----:B------:R-:W-:-:S02]  /*4da0*/  PRMT R14, R14, 0x5410, R19 ;  /* 0x000054100e0e7816 */ /* 0x000fc40000000013 */
[----:B------:R-:W-:Y:S01]  /*4db0*/  PRMT R15, R15, 0x5410, R26 ;  /* 0x000054100f0f7816 */ /* 0x000fe2000000001a */
[----:B--2---:R-:W-:Y:S01]  /*4dc0*/  UIADD3 UR8, UPT, UPT, -UR9, UR8, URZ ;  /* 0x0000000809087290 */ /* 0x004fe2000fffe1ff */
[----:B------:R-:W-:Y:S02]  /*4dd0*/  PRMT R20, R20, 0x5410, R27 ;  /* 0x0000541014147816 */ /* 0x000fe4000000001b */
[----:B------:R-:W-:Y:S01]  /*4de0*/  PRMT R21, R21, 0x5410, R28 ;  /* 0x0000541015157816 */ /* 0x000fe2000000001c */
[----:B0-----:R-:W-:Y:S01]  /*4df0*/  ULEA UR5, UR7, UR5, 0x18 ;  /* 0x0000000507057291 */ /* 0x001fe2000f8ec0ff */
[----:B------:R-:W-:Y:S01]  /*4e00*/  PRMT R22, R22, 0x5410, R29 ;  /* 0x0000541016167816 */ /* 0x000fe2000000001d */
[----:B------:R-:W-:Y:S01]  /*4e10*/  IMAD.U32 R30, RZ, RZ, UR8 ;  /* 0x00000008ff1e7e24 */ /* 0x000fe2000f8e00ff */
[----:B------:R-:W-:Y:S01]  /*4e20*/  PRMT R23, R23, 0x5410, R24 ;  /* 0x0000541017177816 */ /* 0x000fe20000000018 */
[----:B------:R-:W-:Y:S01]  /*4e30*/  STS [R3], R25 ;  /* 0x0000001903007388 */ /* 0x000fe20000000800 */
[----:B-1----:R-:W-:-:S03]  /*4e40*/  ISETP.NE.AND P0, PT, R4, RZ, PT ;  /* 0x000000ff0400720c */ /* 0x002fc60003f05270 */
[----:B------:R-:W-:Y:S01]  /*4e50*/  STS [R3+0x4], R8 ;  /* 0x0000040803007388 */ /* 0x000fe20000000800 */
[----:B------:R-:W-:-:S03]  /*4e60*/  LOP3.LUT R26, R4, 0x1f, RZ, 0xc0, !PT ;  /* 0x0000001f041a7812 */ /* 0x000fc600078ec0ff */
        /* <DEDUP_REMOVED lines=10> */
[----:B------:R0:W-:Y:S01]  /*4f10*/  STS [R3+0x30], R23 ;  /* 0x0000301703007388 */ /* 0x0001e20000000800 */
[----:B------:R-:W-:-:S03]  /*4f20*/  NOP ;  /* 0x0000000000007918 */ /* 0x000fc60000000000 */
[----:B------:R-:W-:Y:S01]  /*4f30*/  LDS.U16 R20, [R2] ;  /* 0x0000000002147984 */ /* 0x000fe20000000400 */
[----:B0-----:R-:W-:-:S03]  /*4f40*/  LOP3.LUT R3, R4, 0x3e0, RZ, 0xc0, !PT ;  /* 0x000003e004037812 */ /* 0x001fc600078ec0ff */
[----:B------:R-:W-:Y:S01]  /*4f50*/  LDS.U16 R24, [R2+0x40] ;  /* 0x0000400002187984 */ /* 0x000fe20000000400 */
[----:B------:R-:W-:-:S03]  /*4f60*/  LOP3.LUT R4, R4, 0x3e0, RZ, 0xc0, !PT ;  /* 0x000003e004047812 */ /* 0x000fc600078ec0ff */
[----:B------:R-:W-:Y:S01]  /*4f70*/  LDS.U16 R27, [R2+0x80] ;  /* 0x00008000021b7984 */ /* 0x000fe20000000400 */
[--C-:B------:R-:W-:Y:S02]  /*4f80*/  IMAD R3, R3, 0x1a, R26.reuse ;  /* 0x0000001a03037824 */ /* 0x100fe400078e021a */
[----:B------:R-:W-:Y:S01]  /*4f90*/  IMAD R26, R4, 0x1a, R26 ;  /* 0x0000001a041a7824 */ /* 0x000fe200078e021a */
[----:B------:R-:W-:Y:S01]  /*4fa0*/  LDS.U16 R22, [R2+0xc0] ;  /* 0x0000c00002167984 */ /* 0x000fe20000000400 */
[C---:B------:R-:W-:Y:S02]  /*4fb0*/  VIADD R28, R3.reuse, 0x20 ;  /* 0x00000020031c7836 */ /* 0x040fe40000000000 */
[----:B------:R-:W-:Y:S01]  /*4fc0*/  VIADD R4, R26, 0x100 ;  /* 0x000001001a047836 */ /* 0x000fe20000000000 */
[----:B------:R-:W-:Y:S04]  /*4fd0*/  LDS.U16 R14, [R2+0x100] ;  /* 0x00010000020e7984 */ /* 0x000fe80000000400 */
        /* <DEDUP_REMOVED lines=20> */
[----:B------:R0:W-:Y:S04]  /*5120*/  LDS.U16 R16, [R2+0x640] ;  /* 0x0006400002107984 */ /* 0x0001e80000000400 */
[----:B------:R-:W-:Y:S01]  /*5130*/  @!P0 STS [UR5+0x6800], R30 ;  /* 0x0068001eff008988 */ /* 0x000fe20008000805 */
[----:B------:R-:W-:Y:S01]  /*5140*/  BAR.SYNC.DEFER_BLOCKING 0x0 ;  /* 0x0000000000007b1d */ /* 0x000fe20000010000 */
[----:B0-----:R-:W-:-:S05]  /*5150*/  VIADD R2, R3, 0x80 ;  /* 0x0000008003027836 */ /* 0x001fca0000000000 */
[----:B------:R-:W0:Y:S02]  /*5160*/  LDS R18, [UR5+0x6800] ;  /* 0x00680005ff127984 */ /* 0x000e240008000800 */
[-C--:B0-----:R-:W-:Y:S01]  /*5170*/  ISETP.GE.AND P1, PT, R28, R18.reuse, PT ;  /* 0x000000121c00720c */ /* 0x081fe20003f26270 */
[C---:B------:R-:W-:Y:S01]  /*5180*/  VIADD R28, R3.reuse, 0x60 ;  /* 0x00000060031c7836 */ /* 0x040fe20000000000 */
[-C--:B------:R-:W-:Y:S01]  /*5190*/  ISETP.GE.AND P0, PT, R0, R18.reuse, PT ;  /* 0x000000120000720c */ /* 0x080fe20003f06270 */
[----:B------:R-:W-:Y:S01]  /*51a0*/  VIADD R3, R3, 0xa0 ;  /* 0x000000a003037836 */ /* 0x000fe20000000000 */
[-C--:B------:R-:W-:Y:S02]  /*51b0*/  ISETP.GE.AND P6, PT, R2, R18.reuse, PT ;  /* 0x000000120200720c */ /* 0x080fe40003fc6270 */
[-C--:B------:R-:W-:Y:S01]  /*51c0*/  ISETP.GE.AND P2, PT, R28, R18.reuse, PT ;  /* 0x000000121c00720c */ /* 0x080fe20003f46270 */
[----:B------:R-:W-:Y:S01]  /*51d0*/  VIADD R28, R26, 0x160 ;  /* 0x000001601a1c7836 */ /* 0x000fe20000000000 */
[----:B------:R-:W-:-:S02]  /*51e0*/  ISETP.GE.AND P5, PT, R3, R18, PT ;  /* 0x000000120300720c */ /* 0x000fc40003fa6270 */
[----:B------:R-:W-:Y:S02]  /*51f0*/  IADD3 R3, P3, PT, R0, UR9, RZ ;  /* 0x0000000900037c10 */ /* 0x000fe4000ff7e0ff */
[----:B------:R-:W-:Y:S01]  /*5200*/  ISETP.GE.AND P4, PT, R28, R18, PT ;  /* 0x000000121c00720c */ /* 0x000fe20003f86270 */
[----:B------:R-:W-:Y:S02]  /*5210*/  VIADD R28, R26, 0x1e0 ;  /* 0x000001e01a1c7836 */ /* 0x000fe40000000000 */
[----:B------:R-:W-:Y:S01]  /*5220*/  IMAD.X R0, RZ, RZ, RZ, P3 ;  /* 0x000000ffff007224 */ /* 0x000fe200018e06ff */
[----:B---3--:R-:W-:-:S04]  /*5230*/  LEA R2, P3, R3, UR12, 0x1 ;  /* 0x0000000c03027c11 */ /* 0x008fc8000f8608ff */
[----:B------:R-:W-:Y:S02]  /*5240*/  LEA.HI.X R3, R3, UR13, R0, 0x1, P3 ;  /* 0x0000000d03037c11 */ /* 0x000fe400098f0c00 */
[----:B------:R-:W0:Y:S01]  /*5250*/  S2R R0, SR_TID.X ;  /* 0x0000000000007919 */ /* 0x000e220000002100 */
[-C--:B------:R-:W-:Y:S02]  /*5260*/  ISETP.GE.AND P3, PT, R28, R18.reuse, PT ;  /* 0x000000121c00720c */ /* 0x080fe40003f66270 */
[----:B------:R1:W-:Y:S01]  /*5270*/  @!P1 STG.E.U16 desc[UR10][R2.64+0x40], R24 ;  /* 0x0000401802009986 */ /* 0x0003e2000c10150a */
[----:B------:R-:W-:Y:S01]  /*5280*/  ISETP.GE.AND P1, PT, R4, R18, PT ;  /* 0x000000120400720c */ /* 0x000fe20003f26270 */
[C---:B------:R-:W-:Y:S02]  /*5290*/  VIADD R4, R26.reuse, 0x120 ;  /* 0x000001201a047836 */ /* 0x040fe40000000000 */
[----:B------:R2:W-:Y:S01]  /*52a0*/  @!P0 STG.E.U16 desc[UR10][R2.64], R20 ;  /* 0x0000001402008986 */ /* 0x0005e2000c10150a */
[----:B------:R-:W-:-:S02]  /*52b0*/  VIADD R26, R26, 0x200 ;  /* 0x000002001a1a7836 */ /* 0x000fc40000000000 */
[-C--:B------:R-:W-:Y:S01]  /*52c0*/  ISETP.GE.AND P0, PT, R4, R18.reuse, PT ;  /* 0x000000120400720c */ /* 0x080fe20003f06270 */
[----:B------:R-:W-:Y:S02]  /*52d0*/  @!P2 STG.E.U16 desc[UR10][R2.64+0xc0], R22 ;  /* 0x0000c0160200a986 */ /* 0x000fe4000c10150a */
[-C--:B------:R-:W-:Y:S02]  /*52e0*/  ISETP.GE.AND P2, PT, R26, R18.reuse, PT ;  /* 0x000000121a00720c */ /* 0x080fe40003f46270 */
[----:B------:R-:W-:Y:S01]  /*52f0*/  @!P6 STG.E.U16 desc[UR10][R2.64+0x100], R14 ;  /* 0x0001000e0200e986 */ /* 0x000fe2000c10150a */
[----:B------:R-:W-:-:S03]  /*5300*/  ISETP.GE.AND P6, PT, R36, R18, PT ;  /* 0x000000122400720c */ /* 0x000fc60003fc6270 */
[----:B------:R3:W-:Y:S01]  /*5310*/  @!P5 STG.E.U16 desc[UR10][R2.64+0x140], R12 ;  /* 0x0001400c0200d986 */ /* 0x0007e2000c10150a */
[----:B------:R-:W-:-:S03]  /*5320*/  ISETP.GE.AND P5, PT, R34, R18, PT ;  /* 0x000000122200720c */ /* 0x000fc60003fa6270 */
[----:B------:R4:W-:Y:S04]  /*5330*/  @!P0 STG.E.U16 desc[UR10][R2.64+0x240], R8 ;  /* 0x0002400802008986 */ /* 0x0009e8000c10150a */
[----:B------:R5:W-:Y:S01]  /*5340*/  @!P3 STG.E.U16 desc[UR10][R2.64+0x3c0], R37 ;  /* 0x0003c0250200b986 */ /* 0x000be2000c10150a */
[----:B0-----:R-:W-:-:S03]  /*5350*/  LOP3.LUT R4, R0, 0x3e0, RZ, 0xc0, !PT ;  /* 0x000003e000047812 */ /* 0x001fc600078ec0ff */
[----:B------:R-:W-:Y:S01]  /*5360*/  @!P1 STG.E.U16 desc[UR10][R2.64+0x200], R10 ;  /* 0x0002000a02009986 */ /* 0x000fe2000c10150a */
[----:B-1----:R-:W-:Y:S02]  /*5370*/  LOP3.LUT R24, R0, 0x1f, RZ, 0xc0, !PT ;  /* 0x0000001f00187812 */ /* 0x002fe400078ec0ff */
[----:B------:R-:W-:Y:S01]  /*5380*/  ISETP.GE.AND P1, PT, R32, R18, PT ;  /* 0x000000122000720c */ /* 0x000fe20003f26270 */
[C---:B--2---:R-:W-:Y:S01]  /*5390*/  IMAD R20, R4.reuse, 0x1a, RZ ;  /* 0x0000001a04147824 */ /* 0x044fe200078e02ff */
[----:B------:R-:W-:Y:S01]  /*53a0*/  @!P4 STG.E.U16 desc[UR10][R2.64+0x2c0], R6 ;  /* 0x0002c0060200c986 */ /* 0x000fe2000c10150a */
[----:B------:R-:W-:-:S03]  /*53b0*/  IMAD R4, R4, 0x1a, R24 ;  /* 0x0000001a04047824 */ /* 0x000fc600078e0218 */
[----:B------:R-:W-:Y:S01]  /*53c0*/  LOP3.LUT R20, R20, 0x1f, R0, 0xf8, !PT ;  /* 0x0000001f14147812 */ /* 0x000fe200078ef800 */
[C---:B---3--:R-:W-:Y:S01]  /*53d0*/  VIADD R12, R4.reuse, 0x140 ;  /* 0x00000140040c7836 */ /* 0x048fe20000000000 */
[----:B------:R0:W-:Y:S01]  /*53e0*/  @!P2 STG.E.U16 desc[UR10][R2.64+0x400], R35 ;  /* 0x000400230200a986 */ /* 0x0001e2000c10150a */
[----:B----4-:R-:W-:Y:S02]  /*53f0*/  VIADD R8, R4, 0x1a0 ;  /* 0x000001a004087836 */ /* 0x010fe40000000000 */
[C---:B------:R-:W-:Y:S01]  /*5400*/  VIADD R0, R20.reuse, 0x40 ;  /* 0x0000004014007836 */ /* 0x040fe20000000000 */
[----:B------:R1:W-:Y:S01]  /*5410*/  @!P6 STG.E.U16 desc[UR10][R2.64+0x500], R33 ;  /* 0x000500210200e986 */ /* 0x0003e2000c10150a */
[----:B------:R-:W-:Y:S01]  /*5420*/  VIADD R20, R20, 0xc0 ;  /* 0x000000c014147836 */ /* 0x000fe20000000000 */
[-C--:B------:R-:W-:Y:S01]  /*5430*/  ISETP.GE.AND P2, PT, R12, R18.reuse, PT ;  /* 0x000000120c00720c */ /* 0x080fe20003f46270 */
[----:B-----5:R-:W-:Y:S01]  /*5440*/  VIADD R37, R4, 0x220 ;  /* 0x0000022004257836 */ /* 0x020fe20000000000 */
[-C--:B------:R-:W-:Y:S01]  /*5450*/  ISETP.GE.AND P0, PT, R0, R18.reuse, PT ;  /* 0x000000120000720c */ /* 0x080fe20003f06270 */
[----:B------:R-:W-:Y:S01]  /*5460*/  VIADD R0, R4, 0xe0 ;  /* 0x000000e004007836 */ /* 0x000fe20000000000 */
[-C--:B------:R-:W-:Y:S01]  /*5470*/  ISETP.GE.AND P4, PT, R20, R18.reuse, PT ;  /* 0x000000121400720c */ /* 0x080fe20003f86270 */
[----:B------:R2:W-:Y:S01]  /*5480*/  @!P5 STG.E.U16 desc[UR10][R2.64+0x540], R31 ;  /* 0x0005401f0200d986 */ /* 0x0005e2000c10150a */
[-C--:B------:R-:W-:Y:S01]  /*5490*/  ISETP.GE.AND P5, PT, R8, R18.reuse, PT ;  /* 0x000000120800720c */ /* 0x080fe20003fa6270 */
[----:B0-----:R-:W-:Y:S01]  /*54a0*/  VIADD R35, R4, 0x240 ;  /* 0x0000024004237836 */ /* 0x001fe20000000000 */
[----:B------:R-:W-:Y:S01]  /*54b0*/  ISETP.GE.AND P3, PT, R0, R18, PT ;  /* 0x000000120000720c */ /* 0x000fe20003f66270 */
[C---:B------:R-:W-:Y:S01]  /*54c0*/  VIADD R0, R4.reuse, 0x180 ;  /* 0x0000018004007836 */ /* 0x040fe20000000000 */
[----:B------:R0:W-:Y:S01]  /*54d0*/  @!P1 STG.E.U16 desc[UR10][R2.64+0x5c0], R29 ;  /* 0x0005c01d02009986 */ /* 0x0001e2000c10150a */
[----:B-1----:R-:W-:-:S03]  /*54e0*/  VIADD R33, R4, 0x260 ;  /* 0x0000026004217836 */ /* 0x002fc60000000000 */
[-C--:B------:R-:W-:Y:S01]  /*54f0*/  ISETP.GE.AND P6, PT, R0, R18.reuse, PT ;  /* 0x000000120000720c */ /* 0x080fe20003fc6270 */
[C---:B------:R-:W-:Y:S01]  /*5500*/  VIADD R0, R4.reuse, 0x1c0 ;  /* 0x000001c004007836 */ /* 0x040fe20000000000 */
[----:B------:R-:W-:Y:S01]  /*5510*/  @!P0 STG.E.U16 desc[UR10][R2.64+0x80], R27 ;  /* 0x0000801b02008986 */ /* 0x000fe2000c10150a */
[----:B--2---:R-:W-:Y:S01]  /*5520*/  VIADD R31, R4, 0x2c0 ;  /* 0x000002c0041f7836 */ /* 0x004fe20000000000 */
[-C--:B------:R-:W-:Y:S02]  /*5530*/  ISETP.GE.AND P0, PT, R37, R18.reuse, PT ;  /* 0x000000122500720c */ /* 0x080fe40003f06270 */
[----:B------:R1:W-:Y:S01]  /*5540*/  @!P4 STG.E.U16 desc[UR10][R2.64+0x180], R25 ;  /* 0x000180190200c986 */ /* 0x0003e2000c10150a */
[-C--:B------:R-:W-:Y:S01]  /*5550*/  ISETP.GE.AND P1, PT, R0, R18.reuse, PT ;  /* 0x000000120000720c */ /* 0x080fe20003f26270 */
[----:B0-----:R-:W-:Y:S01]  /*5560*/  VIADD R29, R4, 0x300 ;  /* 0x00000300041d7836 */ /* 0x001fe20000000000 */
[-C--:B------:R-:W-:Y:S01]  /*5570*/  ISETP.GE.AND P4, PT, R35, R18.reuse, PT ;  /* 0x000000122300720c */ /* 0x080fe20003f86270 */
[----:B------:R0:W-:Y:S01]  /*5580*/  @!P3 STG.E.U16 desc[UR10][R2.64+0x1c0], R23 ;  /* 0x0001c0170200b986 */ /* 0x0001e2000c10150a */
[----:B------:R-:W-:-:S03]  /*5590*/  ISETP.GE.AND P3, PT, R33, R18, PT ;  /* 0x000000122100720c */ /* 0x000fc60003f66270 */
[----:B------:R0:W-:Y:S01]  /*55a0*/  @!P2 STG.E.U16 desc[UR10][R2.64+0x280], R19 ;  /* 0x000280130200a986 */ /* 0x0001e2000c10150a */
[-C--:B------:R-:W-:Y:S01]  /*55b0*/  ISETP.GE.AND P2, PT, R31, R18.reuse, PT ;  /* 0x000000121f00720c */ /* 0x080fe20003f46270 */
[----:B-1----:R-:W-:Y:S02]  /*55c0*/  VIADD R25, R4, 0x320 ;  /* 0x0000032004197836 */ /* 0x002fe40000000000 */
[----:B------:R0:W-:Y:S01]  /*55d0*/  @!P6 STG.E.U16 desc[UR10][R2.64+0x300], R21 ;  /* 0x000300150200e986 */ /* 0x0001e2000c10150a */
[----:B------:R-:W-:-:S03]  /*55e0*/  ISETP.GE.AND P6, PT, R29, R18, PT ;  /* 0x000000121d00720c */ /* 0x000fc60003fc6270 */
[----:B------:R0:W-:Y:S01]  /*55f0*/  @!P5 STG.E.U16 desc[UR10][R2.64+0x340], R17 ;  /* 0x000340110200d986 */ /* 0x0001e2000c10150a */
[----:B------:R-:W-:-:S03]  /*5600*/  ISETP.GE.AND P5, PT, R25, R18, PT ;  /* 0x000000121900720c */ /* 0x000fc60003fa6270 */
[----:B------:R0:W-:Y:S04]  /*5610*/  @!P1 STG.E.U16 desc[UR10][R2.64+0x380], R15 ;  /* 0x0003800f02009986 */ /* 0x0001e8000c10150a */
[----:B------:R0:W-:Y:S04]  /*5620*/  @!P0 STG.E.U16 desc[UR10][R2.64+0x440], R13 ;  /* 0x0004400d02008986 */ /* 0x0001e8000c10150a */
[----:B------:R0:W-:Y:S04]  /*5630*/  @!P4 STG.E.U16 desc[UR10][R2.64+0x480], R11 ;  /* 0x0004800b0200c986 */ /* 0x0001e8000c10150a */
[----:B------:R0:W-:Y:S04]  /*5640*/  @!P3 STG.E.U16 desc[UR10][R2.64+0x4c0], R9 ;  /* 0x0004c0090200b986 */ /* 0x0001e8000c10150a */
[----:B------:R0:W-:Y:S04]  /*5650*/  @!P2 STG.E.U16 desc[UR10][R2.64+0x580], R7 ;  /* 0x000580070200a986 */ /* 0x0001e8000c10150a */
[----:B------:R0:W-:Y:S01]  /*5660*/  @!P6 STG.E.U16 desc[UR10][R2.64+0x600], R5 ;  /* 0x000600050200e986 */ /* 0x0001e2000c10150a */
[----:B------:R-:W-:Y:S05]  /*5670*/  @P5 EXIT ;  /* 0x000000000000594d */ /* 0x000fea0003800000 */
[----:B------:R-:W-:Y:S01]  /*5680*/  STG.E.U16 desc[UR10][R2.64+0x640], R16 ;  /* 0x0006401002007986 */ /* 0x000fe2000c10150a */
[----:B------:R-:W-:Y:S05]  /*5690*/  EXIT ;  /* 0x000000000000794d */ /* 0x000fea0003800000 */
.L_x_178:
[----:B------:R-:W-:Y:S01]  /*56a0*/  BSSY B1, `(.L_x_209) ;  /* 0x0000006000017945 */ /* 0x000fe20003800000 */
[----:B------:R-:W-:Y:S01]  /*56b0*/  PLOP3.LUT P0, PT, P0, PT, PT, 0x8, 0x80 ;  /* 0x000000000080781c */ /* 0x000fe2000070e170 */
[----:B------:R-:W-:-:S12]  /*56c0*/  IMAD.MOV.U32 R26, RZ, RZ, -0x1 ;  /* 0xffffffffff1a7424 */ /* 0x000fd800078e00ff */
[----:B------:R-:W-:Y:S05]  /*56d0*/  WARPSYNC.COLLECTIVE R26, `(.L_x_210) ;  /* 0x000000001a087348 */ /* 0x000fea0003c00000 */
[----:B------:R-:W-:Y:S01]  /*56e0*/  VOTE.ANY P0, P0 ;  /* 0x0000000000ff7806 */ /* 0x000fe20000000100 */
[----:B------:R-:W-:-:S12]  /*56f0*/  ENDCOLLECTIVE ;  /* 0x000000000000791b */ /* 0x000fd80003800000 */
.L_x_210:
[----:B------:R-:W-:Y:S05]  /*5700*/  BSYNC B1 ;  /* 0x0000000000017941 */ /* 0x000fea0003800000 */
.L_x_209:
[----:B------:R-:W-:Y:S05]  /*5710*/  BRA `(.L_x_211) ;  /* 0xffffffbc00dc7947 */ /* 0x000fea000383ffff */
.L_x_180:
[----:B------:R-:W-:Y:S01]  /*5720*/  BSSY B1, `(.L_x_212) ;  /* 0x0000006000017945 */ /* 0x000fe20003800000 */
[----:B------:R-:W-:Y:S01]  /*5730*/  PLOP3.LUT P0, PT, P0, PT, PT, 0x8, 0x80 ;  /* 0x000000000080781c */ /* 0x000fe2000070e170 */
[----:B------:R-:W-:-:S12]  /*5740*/  IMAD.MOV.U32 R26, RZ, RZ, -0x1 ;  /* 0xffffffffff1a7424 */ /* 0x000fd800078e00ff */
[----:B------:R-:W-:Y:S05]  /*5750*/  WARPSYNC.COLLECTIVE R26, `(.L_x_213) ;  /* 0x000000001a087348 */ /* 0x000fea0003c00000 */
[----:B------:R-:W-:Y:S01]  /*5760*/  VOTE.ANY P0, P0 ;  /* 0x0000000000ff7806 */ /* 0x000fe20000000100 */
[----:B------:R-:W-:-:S12]  /*5770*/  ENDCOLLECTIVE ;  /* 0x000000000000791b */ /* 0x000fd80003800000 */
.L_x_213:
[----:B------:R-:W-:Y:S05]  /*5780*/  BSYNC B1 ;  /* 0x0000000000017941 */ /* 0x000fea0003800000 */
.L_x_212:
[----:B------:R-:W-:Y:S05]  /*5790*/  BRA `(.L_x_214) ;  /* 0xffffffbc00ec7947 */ /* 0x000fea000383ffff */
.L_x_182:
[----:B------:R-:W0:Y:S01]  /*57a0*/  S2R R8, SR_GEMASK ;  /* 0x0000000000087919 */ /* 0x000e220000003c00 */
[----:B------:R-:W-:Y:S01]  /*57b0*/  BSSY B1, `(.L_x_215) ;  /* 0x0000006000017945 */ /* 0x000fe20003800000 */
[----:B------:R-:W-:Y:S01]  /*57c0*/  PLOP3.LUT P2, PT, P0, PT, PT, 0x8, 0x80 ;  /* 0x000000000080781c */ /* 0x000fe2000074e170 */
[----:B------:R-:W-:-:S12]  /*57d0*/  IMAD.MOV.U32 R26, RZ, RZ, -0x1 ;  /* 0xffffffffff1a7424 */ /* 0x000fd800078e00ff */
[----:B0-----:R-:W-:Y:S05]  /*57e0*/  WARPSYNC.COLLECTIVE R26, `(.L_x_216) ;  /* 0x000000001a087348 */ /* 0x001fea0003c00000 */
[----:B------:R-:W-:Y:S01]  /*57f0*/  VOTE.ANY R26, PT, P2 ;  /* 0x00000000001a7806 */ /* 0x000fe200010e0100 */
[----:B0-----:R-:W-:Y:S06]  /*5800*/  ENDCOLLECTIVE ;  /* 0x000000000000791b */ /* 0x001fec0003800000 */
.L_x_216:
[----:B------:R-:W-:Y:S05]  /*5810*/  BSYNC B1 ;  /* 0x0000000000017941 */ /* 0x000fea0003800000 */
.L_x_215:
[----:B------:R-:W-:Y:S01]  /*5820*/  LOP3.LUT R26, R26, 0x80000000, R8, 0xec, !PT ;  /* 0x800000001a1a7812 */ /* 0x000fe200078eec08 */
[----:B------:R-:W-:Y:S01]  /*5830*/  VIADD R24, R37, 0x4 ;  /* 0x0000000425187836 */ /* 0x000fe20000000000 */
[----:B------:R-:W-:Y:S02]  /*5840*/  ISETP.NE.AND P0, PT, R13, 0x65, PT ;  /* 0x000000650d00780c */ /* 0x000fe40003f05270 */
[----:B------:R-:W-:Y:S01]  /*5850*/  LOP3.LUT R8, R10, 0xffff, RZ, 0xc0, !PT ;  /* 0x0000ffff0a087812 */ /* 0x000fe200078ec0ff */
[----:B------:R-:W-:-:S05]  /*5860*/  VIADD R9, R26, 0xffffffff ;  /* 0xffffffff1a097836 */ /* 0x000fca0000000000 */
[----:B------:R-:W-:Y:S01]  /*5870*/  LOP3.LUT R13, R26, R9, RZ, 0xc, !PT ;  /* 0x000000091a0d7212 */ /* 0x000fe200078e0cff */
[----:B------:R-:W-:Y:S02]  /*5880*/  IMAD.MOV.U32 R9, RZ, RZ, 0x1 ;  /* 0x00000001ff097424 */ /* 0x000fe400078e00ff */
[----:B------:R-:W-:Y:S01]  /*5890*/  IMAD.MOV.U32 R26, RZ, RZ, -0x1 ;  /* 0xffffffffff1a7424 */ /* 0x000fe200078e00ff */
[----:B------:R0:W1:Y:S02]  /*58a0*/  POPC R27, R13 ;  /* 0x0000000d001b7309 */ /* 0x0000640000000000 */
[----:B0-----:R-:W-:-:S07]  /*58b0*/  VIADD R13, R37, 0x10 ;  /* 0x00000010250d7836 */ /* 0x001fce0000000000 */
[----:B-1----:R-:W-:Y:S05]  /*58c0*/  WARPSYNC.COLLECTIVE R26, `(.L_x_217) ;  /* 0x000000001a087348 */ /* 0x002fea0003c00000 */
[----:B-1----:R0:W1:Y:S02]  /*58d0*/  SHFL.DOWN P2, R8, R8, R9, R27 ;  /* 0x0800000908087389 */ /* 0x002064000004001b */
[----:B01----:R-:W-:Y:S05]  /*58e0*/  ENDCOLLECTIVE ;  /* 0x000000000000791b */ /* 0x003fea0003800000 */
.L_x_217:
[----:B------:R-:W-:Y:S01]  /*58f0*/  IMAD.MOV.U32 R9, RZ, RZ, 0x2 ;  /* 0x00000002ff097424 */ /* 0x000fe200078e00ff */
[----:B------:R-:W-:Y:S01]  /*5900*/  ISETP.GE.AND P2, PT, R37, R27, PT ;  /* 0x0000001b2500720c */ /* 0x000fe20003f46270 */
[----:B------:R-:W-:-:S12]  /*5910*/  IMAD.MOV.U32 R25, RZ, RZ, R8 ;  /* 0x000000ffff197224 */ /* 0x000fd800078e0008 */
[----:B------:R-:W-:-:S05]  /*5920*/  @!P2 HADD2 R25, R25.H0_H0, R10.H0_H0 ;  /* 0x2000000a1919a230 */ /* 0x000fca0000000800 */
[----:B------:R-:W-:Y:S01]  /*5930*/  @!P2 PRMT R10, R25, 0x7610, R10 ;  /* 0x00007610190aa816 */ /* 0x000fe2000000000a */
[----:B------:R-:W-:-:S03]  /*5940*/  VIADD R25, R37, 0x2 ;  /* 0x0000000225197836 */ /* 0x000fc60000000000 */
[----:B------:R-:W-:-:S05]  /*5950*/  LOP3.LUT R14, R10, 0xffff, RZ, 0xc0, !PT ;  /* 0x0000ffff0a0e7812 */ /* 0x000fca00078ec0ff */
[----:B------:R-:W-:Y:S02]  /*5960*/  IMAD.MOV.U32 R8, RZ, RZ, R14 ;  /* 0x000000ffff087224 */ /* 0x000fe400078e000e */
[----:B------:R-:W-:-:S07]  /*5970*/  VIADD R14, R37, 0x8 ;  /* 0x00000008250e7836 */ /* 0x000fce0000000000 */
[----:B------:R-:W-:Y:S05]  /*5980*/  WARPSYNC.COLLECTIVE R26, `(.L_x_218) ;  /* 0x000000001a087348 */ /* 0x000fea0003c00000 */
[----:B------:R0:W1:Y:S02]  /*5990*/  SHFL.DOWN P2, R8, R8, R9, R27 ;  /* 0x0800000908087389 */ /* 0x000064000004001b */
[----:B01----:R-:W-:Y:S05]  /*59a0*/  ENDCOLLECTIVE ;  /* 0x000000000000791b */ /* 0x003fea0003800000 */
.L_x_218:
[----:B------:R-:W-:Y:S01]  /*59b0*/  IMAD.MOV.U32 R9, RZ, RZ, 0x4 ;  /* 0x00000004ff097424 */ /* 0x000fe200078e00ff */
[----:B------:R-:W-:Y:S01]  /*59c0*/  ISETP.GT.AND P2, PT, R25, R27, PT ;  /* 0x0000001b1900720c */ /* 0x000fe20003f44270 */
[----:B------:R-:W-:-:S12]  /*59d0*/  IMAD.MOV.U32 R29, RZ, RZ, R8 ;  /* 0x000000ffff1d7224 */ /* 0x000fd800078e0008 */
[----:B------:R-:W-:-:S05]  /*59e0*/  @!P2 HADD2 R29, R29.H0_H0, R10.H0_H0 ;  /* 0x2000000a1d1da230 */ /* 0x000fca0000000800 */
[----:B------:R-:W-:-:S04]  /*59f0*/  @!P2 PRMT R10, R29, 0x7610, R10 ;  /* 0x000076101d0aa816 */ /* 0x000fc8000000000a */
[----:B------:R-:W-:-:S05]  /*5a00*/  LOP3.LUT R28, R10, 0xffff, RZ, 0xc0, !PT ;  /* 0x0000ffff0a1c7812 */ /* 0x000fca00078ec0ff */
[----:B------:R-:W-:-:S07]  /*5a10*/  IMAD.MOV.U32 R8, RZ, RZ, R28 ;  /* 0x000000ffff087224 */ /* 0x000fce00078e001c */
[----:B------:R-:W-:Y:S05]  /*5a20*/  WARPSYNC.COLLECTIVE R26, `(.L_x_219) ;  /* 0x000000001a087348 */ /* 0x000fea0003c00000 */
[----:B------:R0:W1:Y:S02]  /*5a30*/  SHFL.DOWN P2, R8, R8, R9, R27 ;  /* 0x0800000908087389 */ /* 0x000064000004001b */
[----:B01----:R-:W-:Y:S05]  /*5a40*/  ENDCOLLECTIVE ;  /* 0x000000000000791b */ /* 0x003fea0003800000 */
.L_x_219:
        /* <DEDUP_REMOVED lines=10> */
.L_x_220:
        /* <DEDUP_REMOVED lines=10> */
.L_x_221:
[----:B------:R-:W-:Y:S05]  /*5b90*/  WARPSYNC.COLLECTIVE R26, `(.L_x_222) ;  /* 0x000000001a087348 */ /* 0x000fea0003c00000 */
[----:B------:R-:W-:Y:S01]  /*5ba0*/  VOTE.ALL P0, P0 ;  /* 0x0000000000ff7806 */ /* 0x000fe20000000000 */
[----:B------:R-:W-:-:S12]  /*5bb0*/  ENDCOLLECTIVE ;  /* 0x000000000000791b */ /* 0x000fd80003800000 */
.L_x_222:
[----:B------:R-:W-:Y:S01]  /*5bc0*/  IMAD.MOV.U32 R29, RZ, RZ, R8 ;  /* 0x000000ffff1d7224 */ /* 0x000fe200078e0008 */
[----:B------:R-:W-:Y:S01]  /*5bd0*/  ISETP.GT.AND P2, PT, R13, R27, PT ;  /* 0x0000001b0d00720c */ /* 0x000fe20003f44270 */
[----:B------:R-:W0:-:S12]  /*5be0*/  LDC.64 R8, c[0x0][0x390] ;  /* 0x0000e400ff087b82 */ /* 0x000e180000000a00 */
[----:B------:R-:W-:-:S05]  /*5bf0*/  @!P2 HADD2 R30, R29.H0_H0, R10.H0_H0 ;  /* 0x2000000a1d1ea230 */ /* 0x000fca0000000800 */
[----:B------:R-:W-:Y:S02]  /*5c00*/  @!P2 PRMT R10, R30, 0x7610, R10 ;  /* 0x000076101e0aa816 */ /* 0x000fe4000000000a */
[----:B0-----:R-:W-:-:S05]  /*5c10*/  IADD3 R28, P2, PT, R8, 0x80, RZ ;  /* 0x00000080081c7810 */ /* 0x001fca0007f5e0ff */
[----:B------:R-:W-:Y:S01]  /*5c20*/  IMAD.X R29, RZ, RZ, R9, P2 ;  /* 0x000000ffff1d7224 */ /* 0x000fe200010e0609 */
[----:B------:R-:W-:Y:S07]  /*5c30*/  BRA `(.L_x_223) ;  /* 0xffffffbc007c7947 */ /* 0x000fee000383ffff */
.L_x_184:
[----:B------:R-:W-:Y:S01]  /*5c40*/  BSSY B1, `(.L_x_224) ;  /* 0x0000006000017945 */ /* 0x000fe20003800000 */
[----:B------:R-:W-:Y:S01]  /*5c50*/  PLOP3.LUT P0, PT, P0, PT, PT, 0x8, 0x80 ;  /* 0x000000000080781c */ /* 0x000fe2000070e170 */
[----:B------:R-:W-:-:S12]  /*5c60*/  IMAD.MOV.U32 R26, RZ, RZ, -0x1 ;  /* 0xffffffffff1a7424 */ /* 0x000fd800078e00ff */
[----:B------:R-:W-:Y:S05]  /*5c70*/  WARPSYNC.COLLECTIVE R26, `(.L_x_225) ;  /* 0x000000001a087348 */ /* 0x000fea0003c00000 */
[----:B------:R-:W-:Y:S01]  /*5c80*/  VOTE.ANY P0, P0 ;  /* 0x0000000000ff7806 */ /* 0x000fe20000000100 */
[----:B------:R-:W-:-:S12]  /*5c90*/  ENDCOLLECTIVE ;  /* 0x000000000000791b */ /* 0x000fd80003800000 */
.L_x_225:
[----:B------:R-:W-:Y:S05]  /*5ca0*/  BSYNC B1 ;  /* 0x0000000000017941 */ /* 0x000fea0003800000 */
.L_x_224:
[----:B------:R-:W-:Y:S05]  /*5cb0*/  BRA `(.L_x_226) ;  /* 0xffffffbc00907947 */ /* 0x000fea000383ffff */
.L_x_186:
[----:B------:R-:W-:Y:S01]  /*5cc0*/  BSSY B1, `(.L_x_227) ;  /* 0x0000006000017945 */ /* 0x000fe20003800000 */
[----:B------:R-:W-:Y:S01]  /*5cd0*/  PLOP3.LUT P0, PT, P0, PT, PT, 0x8, 0x80 ;  /* 0x000000000080781c */ /* 0x000fe2000070e170 */
[----:B------:R-:W-:-:S12]  /*5ce0*/  IMAD.MOV.U32 R26, RZ, RZ, -0x1 ;  /* 0xffffffffff1a7424 */ /* 0x000fd800078e00ff */
[----:B------:R-:W-:Y:S05]  /*5cf0*/  WARPSYNC.COLLECTIVE R26, `(.L_x_228) ;  /* 0x000000001a087348 */ /* 0x000fea0003c00000 */
[----:B------:R-:W-:Y:S01]  /*5d00*/  VOTE.ANY P0, P0 ;  /* 0x0000000000ff7806 */ /* 0x000fe20000000100 */
[----:B------:R-:W-:-:S12]  /*5d10*/  ENDCOLLECTIVE ;  /* 0x000000000000791b */ /* 0x000fd80003800000 */
.L_x_228:
[----:B------:R-:W-:Y:S05]  /*5d20*/  BSYNC B1 ;  /* 0x0000000000017941 */ /* 0x000fea0003800000 */
.L_x_227:
[----:B------:R-:W-:Y:S05]  /*5d30*/  BRA `(.L_x_229) ;  /* 0xffffffbc00a07947 */ /* 0x000fea000383ffff */
.L_x_188:
[----:B------:R-:W-:Y:S01]  /*5d40*/  BSSY B1, `(.L_x_230) ;  /* 0x0000006000017945 */ /* 0x000fe20003800000 */
[----:B------:R-:W-:Y:S01]  /*5d50*/  PLOP3.LUT P2, PT, P0, PT, PT, 0x8, 0x80 ;  /* 0x000000000080781c */ /* 0x000fe2000074e170 */
[----:B------:R-:W-:-:S12]  /*5d60*/  IMAD.MOV.U32 R26, RZ, RZ, -0x1 ;  /* 0xffffffffff1a7424 */ /* 0x000fd800078e00ff */
[----:B------:R-:W-:Y:S05]  /*5d70*/  WARPSYNC.COLLECTIVE R26, `(.L_x_231) ;  /* 0x000000001a087348 */ /* 0x000fea0003c00000 */
[----:B------:R-:W-:Y:S01]  /*5d80*/  VOTE.ANY R26, PT, P2 ;  /* 0x00000000001a7806 */ /* 0x000fe200010e0100 */
[----:B------:R-:W-:Y:S06]  /*5d90*/  ENDCOLLECTIVE ;  /* 0x000000000000791b */ /* 0x000fec0003800000 */
.L_x_231:
[----:B------:R-:W-:Y:S05]  /*5da0*/  BSYNC B1 ;  /* 0x0000000000017941 */ /* 0x000fea0003800000 */
.L_x_230:
[----:B------:R-:W0:Y:S01]  /*5db0*/  S2R R8, SR_GEMASK ;  /* 0x0000000000087919 */ /* 0x000e220000003c00 */
[----:B------:R-:W-:Y:S01]  /*5dc0*/  VIADD R11, R11, 0xffffffe0 ;  /* 0xffffffe00b0b7836 */ /* 0x000fe20000000000 */
[----:B0-----:R-:W-:Y:S02]  /*5dd0*/  LOP3.LUT R26, R26, 0x80000000, R8, 0xec, !PT ;  /* 0x800000001a1a7812 */ /* 0x001fe400078eec08 */
[----:B------:R-:W-:-:S03]  /*5de0*/  LOP3.LUT R8, R31, 0xffff, RZ, 0xc0, !PT ;  /* 0x0000ffff1f087812 */ /* 0x000fc600078ec0ff */
[----:B------:R-:W-:-:S05]  /*5df0*/  VIADD R9, R26, 0xffffffff ;  /* 0xffffffff1a097836 */ /* 0x000fca0000000000 */
[----:B------:R-:W-:Y:S01]  /*5e00*/  LOP3.LUT R9, R26, R9, RZ, 0xc, !PT ;  /* 0x000000091a097212 */ /* 0x000fe200078e0cff */
[----:B------:R-:W-:-:S03]  /*5e10*/  IMAD.MOV.U32 R26, RZ, RZ, -0x1 ;  /* 0xffffffffff1a7424 */ /* 0x000fc600078e00ff */
[----:B------:R0:W1:Y:S02]  /*5e20*/  POPC R27, R9 ;  /* 0x00000009001b7309 */ /* 0x0000640000000000 */
[----:B0-----:R-:W-:Y:S01]  /*5e30*/  IMAD.MOV.U32 R9, RZ, RZ, 0x1 ;  /* 0x00000001ff097424 */ /* 0x001fe200078e00ff */
[----:B-1----:R-:W-:-:S13]  /*5e40*/  ISETP.GE.AND P0, PT, R37, R27, PT ;  /* 0x0000001b2500720c */ /* 0x002fda0003f06270 */
[----:B------:R-:W-:Y:S05]  /*5e50*/  WARPSYNC.COLLECTIVE R26, `(.L_x_232) ;  /* 0x000000001a087348 */ /* 0x000fea0003c00000 */
[----:B------:R0:W1:Y:S02]  /*5e60*/  SHFL.DOWN P2, R8, R8, R9, R27 ;  /* 0x0800000908087389 */ /* 0x000064000004001b */
[----:B01----:R-:W-:Y:S05]  /*5e70*/  ENDCOLLECTIVE ;  /* 0x000000000000791b */ /* 0x003fea0003800000 */
.L_x_232:
[----:B------:R-:W-:-:S05]  /*5e80*/  @!P0 HADD2 R26, R8.H0_H0, R31.H0_H0 ;  /* 0x2000001f081a8230 */ /* 0x000fca0000000800 */
[----:B------:R-:W-:Y:S01]  /*5e90*/  @!P0 PRMT R31, R26, 0x7610, R31 ;  /* 0x000076101a1f8816 */ /* 0x000fe2000000001f */
[----:B------:R-:W-:Y:S01]  /*5ea0*/  IMAD.MOV.U32 R26, RZ, RZ, -0x1 ;  /* 0xffffffffff1a7424 */ /* 0x000fe200078e00ff */
[----:B------:R-:W-:Y:S02]  /*5eb0*/  ISETP.GT.AND P0, PT, R25, R27, PT ;  /* 0x0000001b1900720c */ /* 0x000fe40003f04270 */
[----:B------:R-:W-:-:S05]  /*5ec0*/  LOP3.LUT R9, R31, 0xffff, RZ, 0xc0, !PT ;  /* 0x0000ffff1f097812 */ /* 0x000fca00078ec0ff */
[----:B------:R-:W-:Y:S02]  /*5ed0*/  IMAD.MOV.U32 R8, RZ, RZ, R9 ;  /* 0x000000ffff087224 */ /* 0x000fe400078e0009 */
[----:B------:R-:W-:-:S07]  /*5ee0*/  IMAD.MOV.U32 R9, RZ, RZ, 0x2 ;  /* 0x00000002ff097424 */ /* 0x000fce00078e00ff */
[----:B------:R-:W-:Y:S05]  /*5ef0*/  WARPSYNC.COLLECTIVE R26, `(.L_x_233) ;  /* 0x000000001a087348 */ /* 0x000fea0003c00000 */
[----:B------:R0:W1:Y:S02]  /*5f00*/  SHFL.DOWN P2, R8, R8, R9, R27 ;  /* 0x0800000908087389 */ /* 0x000064000004001b */
[----:B01----:R-:W-:Y:S05]  /*5f10*/  ENDCOLLECTIVE ;  /* 0x000000000000791b */ /* 0x003fea0003800000 */
.L_x_233:
[----:B------:R-:W-:-:S05]  /*5f20*/  IMAD.MOV.U32 R26, RZ, RZ, R8 ;  /* 0x000000ffff1a7224 */ /* 0x000fca00078e0008 */
        /* <DEDUP_REMOVED lines=10> */
.L_x_234:
[----:B------:R-:W-:Y:S02]  /*5fd0*/  IMAD.MOV.U32 R9, RZ, RZ, 0x8 ;  /* 0x00000008ff097424 */ /* 0x000fe400078e00ff */
[----:B------:R-:W-:-:S05]  /*5fe0*/  IMAD.MOV.U32 R26, RZ, RZ, R8 ;  /* 0x000000ffff1a7224 */ /* 0x000fca00078e0008 */
[----:B------:R-:W-:-:S05]  /*5ff0*/  @!P0 HADD2 R26, R26.H0_H0, R31.H0_H0 ;  /* 0x2000001f1a1a8230 */ /* 0x000fca0000000800 */
[----:B------:R-:W-:Y:S02]  /*6000*/  @!P0 PRMT R31, R26, 0x7610, R31 ;  /* 0x000076101a1f8816 */ /* 0x000fe4000000001f */
[----:B------:R-:W-:Y:S02]  /*6010*/  ISETP.GT.AND P0, PT, R14, R27, PT ;  /* 0x0000001b0e00720c */ /* 0x000fe40003f04270 */
[----:B------:R-:W-:-:S05]  /*6020*/  LOP3.LUT R26, R31, 0xffff, RZ, 0xc0, !PT ;  /* 0x0000ffff1f1a7812 */ /* 0x000fca00078ec0ff */
[----:B------:R-:W-:Y:S02]  /*6030*/  IMAD.MOV.U32 R8, RZ, RZ, R26 ;  /* 0x000000ffff087224 */ /* 0x000fe400078e001a */
[----:B------:R-:W-:-:S07]  /*6040*/  IMAD.MOV.U32 R26, RZ, RZ, -0x1 ;  /* 0xffffffffff1a7424 */ /* 0x000fce00078e00ff */
[----:B------:R-:W-:Y:S05]  /*6050*/  WARPSYNC.COLLECTIVE R26, `(.L_x_235) ;  /* 0x000000001a087348 */ /* 0x000fea0003c00000 */
[----:B------:R0:W1:Y:S02]  /*6060*/  SHFL.DOWN P2, R8, R8, R9, R27 ;  /* 0x0800000908087389 */ /* 0x000064000004001b */
[----:B01----:R-:W-:Y:S05]  /*6070*/  ENDCOLLECTIVE ;  /* 0x000000000000791b */ /* 0x003fea0003800000 */
.L_x_235:
[----:B------:R-:W-:Y:S02]  /*6080*/  IMAD.MOV.U32 R9, RZ, RZ, 0x10 ;  /* 0x00000010ff097424 */ /* 0x000fe400078e00ff */
        /* <DEDUP_REMOVED lines=9> */
.L_x_236:
[----:B------:R-:W-:-:S05]  /*6120*/  @!P0 HADD2 R8, R8.H0_H0, R31.H0_H0 ;  /* 0x2000001f08088230 */ /* 0x000fca0000000800 */
[----:B------:R-:W-:Y:S02]  /*6130*/  @!P0 PRMT R31, R8, 0x7610, R31 ;  /* 0x00007610081f8816 */ /* 0x000fe4000000001f */
[----:B------:R-:W-:-:S03]  /*6140*/  ISETP.NE.AND P0, PT, R35, 0x65, PT ;  /* 0x000000652300780c */ /* 0x000fc60003f05270 */
[----:B------:R-:W-:-:S10]  /*6150*/  HADD2 R10, R31.H0_H0, R10.H0_H0 ;  /* 0x2000000a1f0a7230 */ /* 0x000fd40000000800 */
[----:B------:R-:W-:Y:S05]  /*6160*/  WARPSYNC.COLLECTIVE R26, `(.L_x_237) ;  /* 0x000000001a087348 */ /* 0x000fea0003c00000 */
[----:B------:R-:W-:Y:S01]  /*6170*/  VOTE.ALL P0, P0 ;  /* 0x0000000000ff7806 */ /* 0x000fe20000000000 */
[----:B------:R-:W-:-:S12]  /*6180*/  ENDCOLLECTIVE ;  /* 0x000000000000791b */ /* 0x000fd80003800000 */
.L_x_237:
[----:B------:R-:W-:Y:S05]  /*6190*/  BRA `(.L_x_238) ;  /* 0xffffffbc00307947 */ /* 0x000fea000383ffff */
.L_x_195:
[----:B------:R-:W-:Y:S01]  /*61a0*/  BSSY B0, `(.L_x_239) ;  /* 0x0000006000007945 */ /* 0x000fe20003800000 */
[----:B------:R-:W-:Y:S01]  /*61b0*/  PLOP3.LUT P0, PT, P0, PT, PT, 0x8, 0x80 ;  /* 0x000000000080781c */ /* 0x000fe2000070e170 */
[----:B------:R-:W-:-:S12]  /*61c0*/  IMAD.MOV.U32 R26, RZ, RZ, -0x1 ;  /* 0xffffffffff1a7424 */ /* 0x000fd800078e00ff */
[----:B------:R-:W-:Y:S05]  /*61d0*/  WARPSYNC.COLLECTIVE R26, `(.L_x_240) ;  /* 0x000000001a087348 */ /* 0x000fea0003c00000 */
[----:B------:R-:W-:Y:S01]  /*61e0*/  VOTE.ANY P0, P0 ;  /* 0x0000000000ff7806 */ /* 0x000fe20000000100 */
[----:B------:R-:W-:-:S12]  /*61f0*/  ENDCOLLECTIVE ;  /* 0x000000000000791b */ /* 0x000fd80003800000 */
.L_x_240:
[----:B------:R-:W-:Y:S05]  /*6200*/  BSYNC B0 ;  /* 0x0000000000007941 */ /* 0x000fea0003800000 */
.L_x_239:
[----:B------:R-:W-:Y:S05]  /*6210*/  BRA `(.L_x_241) ;  /* 0xffffffdc00d07947 */ /* 0x000fea000383ffff */
.L_x_197:
[----:B------:R-:W-:Y:S01]  /*6220*/  BSSY B0, `(.L_x_242) ;  /* 0x0000006000007945 */ /* 0x000fe20003800000 */
[----:B------:R-:W-:Y:S01]  /*6230*/  PLOP3.LUT P0, PT, P0, PT, PT, 0x8, 0x80 ;  /* 0x000000000080781c */ /* 0x000fe2000070e170 */
[----:B------:R-:W-:-:S12]  /*6240*/  IMAD.MOV.U32 R26, RZ, RZ, -0x1 ;  /* 0xffffffffff1a7424 */ /* 0x000fd800078e00ff */
[----:B------:R-:W-:Y:S05]  /*6250*/  WARPSYNC.COLLECTIVE R26, `(.L_x_243) ;  /* 0x000000001a087348 */ /* 0x000fea0003c00000 */
[----:B------:R-:W-:Y:S01]  /*6260*/  VOTE.ANY P0, P0 ;  /* 0x0000000000ff7806 */ /* 0x000fe20000000100 */
[----:B------:R-:W-:-:S12]  /*6270*/  ENDCOLLECTIVE ;  /* 0x000000000000791b */ /* 0x000fd80003800000 */
.L_x_243:
[----:B------:R-:W-:Y:S05]  /*6280*/  BSYNC B0 ;  /* 0x0000000000007941 */ /* 0x000fea0003800000 */
.L_x_242:
[----:B------:R-:W-:Y:S05]  /*6290*/  BRA `(.L_x_244) ;  /* 0xffffffdc00e07947 */ /* 0x000fea000383ffff */
.L_x_199:
[----:B------:R-:W0:Y:S01]  /*62a0*/  S2R R37, SR_GEMASK ;  /* 0x0000000000257919 */ /* 0x000e220000003c00 */
[----:B------:R-:W-:Y:S01]  /*62b0*/  BSSY B0, `(.L_x_245) ;  /* 0x0000007000007945 */ /* 0x000fe20003800000 */
[----:B------:R-:W-:Y:S01]  /*62c0*/  ISETP.NE.AND P0, PT, R26, 0x65, PT ;  /* 0x000000651a00780c */ /* 0x000fe20003f05270 */
[----:B------:R-:W-:Y:S01]  /*62d0*/  IMAD.MOV.U32 R26, RZ, RZ, -0x1 ;  /* 0xffffffffff1a7424 */ /* 0x000fe200078e00ff */
[----:B------:R-:W-:-:S13]  /*62e0*/  PLOP3.LUT P2, PT, P2, PT, PT, 0x8, 0x80 ;  /* 0x000000000080781c */ /* 0x000fda000174e170 */
[----:B0-----:R-:W-:Y:S05]  /*62f0*/  WARPSYNC.COLLECTIVE R26, `(.L_x_246) ;  /* 0x000000001a087348 */ /* 0x001fea0003c00000 */
[----:B------:R-:W-:Y:S01]  /*6300*/  VOTE.ANY R26, PT, P2 ;  /* 0x00000000001a7806 */ /* 0x000fe200010e0100 */
[----:B0-----:R-:W-:Y:S06]  /*6310*/  ENDCOLLECTIVE ;  /* 0x000000000000791b */ /* 0x001fec0003800000 */
.L_x_246:
[----:B------:R-:W-:Y:S05]  /*6320*/  BSYNC B0 ;  /* 0x0000000000007941 */ /* 0x000fea0003800000 */
.L_x_245:
[----:B------:R-:W-:Y:S02]  /*6330*/  IMAD.MOV.U32 R8, RZ, RZ, R26 ;  /* 0x000000ffff087224 */ /* 0x000fe400078e001a */
[----:B------:R-:W-:-:S03]  /*6340*/  IMAD.MOV.U32 R26, RZ, RZ, -0x1 ;  /* 0xffffffffff1a7424 */ /* 0x000fc600078e00ff */
[----:B------:R-:W-:-:S05]  /*6350*/  LOP3.LUT R8, R8, 0x80000000, R37, 0xec, !PT ;  /* 0x8000000008087812 */ /* 0x000fca00078eec25 */
[----:B------:R-:W-:-:S05]  /*6360*/  VIADD R9, R8, 0xffffffff ;  /* 0xffffffff08097836 */ /* 0x000fca0000000000 */
[----:B------:R-:W-:Y:S01]  /*6370*/  LOP3.LUT R30, R8, R9, RZ, 0xc, !PT ;  /* 0x00000009081e7212 */ /* 0x000fe200078e0cff */
[----:B------:R-:W-:Y:S01]  /*6380*/  IMAD.MOV.U32 R9, RZ, RZ, 0x1 ;  /* 0x00000001ff097424 */ /* 0x000fe200078e00ff */
[----:B------:R-:W-:Y:S02]  /*6390*/  LOP3.LUT R8, R14, 0xffff, RZ, 0xc0, !PT ;  /* 0x0000ffff0e087812 */ /* 0x000fe400078ec0ff */
[----:B------:R0:W1:Y:S05]  /*63a0*/  POPC R27, R30 ;  /* 0x0000001e001b7309 */ /* 0x00006a0000000000 */
[----:B01----:R-:W-:Y:S05]  /*63b0*/  WARPSYNC.COLLECTIVE R26, `(.L_x_247) ;  /* 0x000000001a087348 */ /* 0x003fea0003c00000 */
[----:B-1----:R1:W2:Y:S02]  /*63c0*/  SHFL.DOWN P2, R8, R8, R9, R27 ;  /* 0x0800000908087389 */ /* 0x0022a4000004001b */
[----:B012---:R-:W-:Y:S05]  /*63d0*/  ENDCOLLECTIVE ;  /* 0x000000000000791b */ /* 0x007fea0003800000 */
.L_x_247:
[----:B------:R-:W-:Y:S01]  /*63e0*/  IMAD.MOV.U32 R9, RZ, RZ, 0x2 ;  /* 0x00000002ff097424 */ /* 0x000fe200078e00ff */
[----:B------:R-:W-:Y:S01]  /*63f0*/  ISETP.GE.AND P2, PT, R28, R27, PT ;  /* 0x0000001b1c00720c */ /* 0x000fe20003f46270 */
[----:B------:R-:W-:-:S12]  /*6400*/  IMAD.MOV.U32 R29, RZ, RZ, R8 ;  /* 0x000000ffff1d7224 */ /* 0x000fd800078e0008 */
[----:B------:R-:W-:-:S05]  /*6410*/  @!P2 HADD2 R29, R29.H0_H0, R14.H0_H0 ;  /* 0x2000000e1d1da230 */ /* 0x000fca0000000800 */
[----:B------:R-:W-:-:S04]  /*6420*/  @!P2 PRMT R14, R29, 0x7610, R14 ;  /* 0x000076101d0ea816 */ /* 0x000fc8000000000e */
[----:B------:R-:W-:-:S05]  /*6430*/  LOP3.LUT R30, R14, 0xffff, RZ, 0xc0, !PT ;  /* 0x0000ffff0e1e7812 */ /* 0x000fca00078ec0ff */
[----:B------:R-:W-:Y:S02]  /*6440*/  IMAD.MOV.U32 R8, RZ, RZ, R30 ;  /* 0x000000ffff087224 */ /* 0x000fe400078e001e */
[----:B------:R-:W-:-:S07]  /*6450*/  VIADD R30, R28, 0x2 ;  /* 0x000000021c1e7836 */ /* 0x000fce0000000000 */
[----:B------:R-:W-:Y:S05]  /*6460*/  WARPSYNC.COLLECTIVE R26, `(.L_x_248) ;  /* 0x000000001a087348 */ /* 0x000fea0003c00000 */
[----:B------:R0:W1:Y:S02]  /*6470*/  SHFL.DOWN P2, R8, R8, R9, R27 ;  /* 0x0800000908087389 */ /* 0x000064000004001b */
[----:B01----:R-:W-:Y:S05]  /*6480*/  ENDCOLLECTIVE ;  /* 0x000000000000791b */ /* 0x003fea0003800000 */
.L_x_248:
[----:B------:R-:W-:Y:S01]  /*6490*/  IMAD.MOV.U32 R9, RZ, RZ, 0x4 ;  /* 0x00000004ff097424 */ /* 0x000fe200078e00ff */
[----:B------:R-:W-:Y:S01]  /*64a0*/  ISETP.GT.AND P2, PT, R30, R27, PT ;  /* 0x0000001b1e00720c */ /* 0x000fe20003f44270 */
[----:B------:R-:W-:Y:S02]  /*64b0*/  IMAD.MOV.U32 R29, RZ, RZ, R8 ;  /* 0x000000ffff1d7224 */ /* 0x000fe400078e0008 */
[----:B------:R-:W-:-:S10]  /*64c0*/  VIADD R30, R28, 0x4 ;  /* 0x000000041c1e7836 */ /* 0x000fd40000000000 */
[----:B------:R-:W-:-:S05]  /*64d0*/  @!P2 HADD2 R29, R29.H0_H0, R14.H0_H0 ;  /* 0x2000000e1d1da230 */ /* 0x000fca0000000800 */
[----:B------:R-:W-:-:S04]  /*64e0*/  @!P2 PRMT R14, R29, 0x7610, R14 ;  /* 0x000076101d0ea816 */ /* 0x000fc8000000000e */
[----:B------:R-:W-:-:S05]  /*64f0*/  LOP3.LUT R31, R14, 0xffff, RZ, 0xc0, !PT ;  /* 0x0000ffff0e1f7812 */ /* 0x000fca00078ec0ff */
[----:B------:R-:W-:-:S07]  /*6500*/  IMAD.MOV.U32 R8, RZ, RZ, R31 ;  /* 0x000000ffff087224 */ /* 0x000fce00078e001f */
[----:B------:R-:W-:Y:S05]  /*6510*/  WARPSYNC.COLLECTIVE R26, `(.L_x_249) ;  /* 0x000000001a087348 */ /* 0x000fea0003c00000 */
[----:B------:R0:W1:Y:S02]  /*6520*/  SHFL.DOWN P2, R8, R8, R9, R27 ;  /* 0x0800000908087389 */ /* 0x000064000004001b */
[----:B01----:R-:W-:Y:S05]  /*6530*/  ENDCOLLECTIVE ;  /* 0x000000000000791b */ /* 0x003fea0003800000 */
.L_x_249:
[----:B------:R-:W-:Y:S01]  /*6540*/  IMAD.MOV.U32 R9, RZ, RZ, 0x8 ;  /* 0x00000008ff097424 */ /* 0x000fe200078e00ff */
[----:B------:R-:W-:Y:S01]  /*6550*/  ISETP.GT.AND P2, PT, R30, R27, PT ;  /* 0x0000001b1e00720c */ /* 0x000fe20003f44270 */
        /* <DEDUP_REMOVED lines=9> */
.L_x_250:
        /* <DEDUP_REMOVED lines=11> */
.L_x_251:
[----:B------:R-:W-:Y:S05]  /*66a0*/  WARPSYNC.COLLECTIVE R26, `(.L_x_252) ;  /* 0x000000001a087348 */ /* 0x000fea0003c00000 */
[----:B------:R-:W-:Y:S01]  /*66b0*/  VOTE.ALL P0, P0 ;  /* 0x0000000000ff7806 */ /* 0x000fe20000000000 */
[----:B------:R-:W-:-:S12]  /*66c0*/  ENDCOLLECTIVE ;  /* 0x000000000000791b */ /* 0x000fd80003800000 */
.L_x_252:
        /* <DEDUP_REMOVED lines=8> */
.L_x_201:
[----:B------:R-:W-:Y:S01]  /*6750*/  BSSY B0, `(.L_x_254) ;  /* 0x0000006000007945 */ /* 0x000fe20003800000 */
[----:B------:R-:W-:Y:S01]  /*6760*/  PLOP3.LUT P0, PT, P0, PT, PT, 0x8, 0x80 ;  /* 0x000000000080781c */ /* 0x000fe2000070e170 */
[----:B------:R-:W-:-:S12]  /*6770*/  IMAD.MOV.U32 R26, RZ, RZ, -0x1 ;  /* 0xffffffffff1a7424 */ /* 0x000fd800078e00ff */
[----:B------:R-:W-:Y:S05]  /*6780*/  WARPSYNC.COLLECTIVE R26, `(.L_x_255) ;  /* 0x000000001a087348 */ /* 0x000fea0003c00000 */
[----:B------:R-:W-:Y:S01]  /*6790*/  VOTE.ANY P0, P0 ;  /* 0x0000000000ff7806 */ /* 0x000fe20000000100 */
[----:B------:R-:W-:-:S12]  /*67a0*/  ENDCOLLECTIVE ;  /* 0x000000000000791b */ /* 0x000fd80003800000 */
.L_x_255:
[----:B------:R-:W-:Y:S05]  /*67b0*/  BSYNC B0 ;  /* 0x0000000000007941 */ /* 0x000fea0003800000 */
.L_x_254:
[----:B------:R-:W-:Y:S05]  /*67c0*/  BRA `(.L_x_256) ;  /* 0xffffffdc00847947 */ /* 0x000fea000383ffff */
.L_x_203:
[----:B------:R-:W-:Y:S01]  /*67d0*/  BSSY B0, `(.L_x_257) ;  /* 0x0000006000007945 */ /* 0x000fe20003800000 */
[----:B------:R-:W-:Y:S01]  /*67e0*/  PLOP3.LUT P0, PT, P0, PT, PT, 0x8, 0x80 ;  /* 0x000000000080781c */ /* 0x000fe2000070e170 */
[----:B------:R-:W-:-:S12]  /*67f0*/  IMAD.MOV.U32 R26, RZ, RZ, -0x1 ;  /* 0xffffffffff1a7424 */ /* 0x000fd800078e00ff */
[----:B------:R-:W-:Y:S05]  /*6800*/  WARPSYNC.COLLECTIVE R26, `(.L_x_258) ;  /* 0x000000001a087348 */ /* 0x000fea0003c00000 */
[----:B------:R-:W-:Y:S01]  /*6810*/  VOTE.ANY P0, P0 ;  /* 0x0000000000ff7806 */ /* 0x000fe20000000100 */
[----:B------:R-:W-:-:S12]  /*6820*/  ENDCOLLECTIVE ;  /* 0x000000000000791b */ /* 0x000fd80003800000 */
.L_x_258:
[----:B------:R-:W-:Y:S05]  /*6830*/  BSYNC B0 ;  /* 0x0000000000007941 */ /* 0x000fea0003800000 */
.L_x_257:
[----:B------:R-:W-:Y:S05]  /*6840*/  BRA `(.L_x_259) ;  /* 0xffffffdc00947947 */ /* 0x000fea000383ffff */
.L_x_205:
[----:B------:R-:W-:Y:S01]  /*6850*/  BSSY B0, `(.L_x_260) ;  /* 0x0000006000007945 */ /* 0x000fe20003800000 */
[----:B------:R-:W-:Y:S01]  /*6860*/  PLOP3.LUT P2, PT, P0, PT, PT, 0x8, 0x80 ;  /* 0x000000000080781c */ /* 0x000fe2000074e170 */
[----:B------:R-:W-:-:S12]  /*6870*/  IMAD.MOV.U32 R26, RZ, RZ, -0x1 ;  /* 0xffffffffff1a7424 */ /* 0x000fd800078e00ff */
[----:B------:R-:W-:Y:S05]  /*6880*/  WARPSYNC.COLLECTIVE R26, `(.L_x_261) ;  /* 0x000000001a087348 */ /* 0x000fea0003c00000 */
[----:B------:R-:W-:Y:S01]  /*6890*/  VOTE.ANY R26, PT, P2 ;  /* 0x00000000001a7806 */ /* 0x000fe200010e0100 */
[----:B------:R-:W-:Y:S06]  /*68a0*/  ENDCOLLECTIVE ;  /* 0x000000000000791b */ /* 0x000fec0003800000 */
.L_x_261:
[----:B------:R-:W-:Y:S05]  /*68b0*/  BSYNC B0 ;  /* 0x0000000000007941 */ /* 0x000fea0003800000 */
.L_x_260:
[----:B------:R-:W-:Y:S01]  /*68c0*/  LOP3.LUT R26, R26, 0x80000000, R37, 0xec, !PT ;  /* 0x800000001a1a7812 */ /* 0x000fe200078eec25 */
[----:B------:R-:W-:Y:S01]  /*68d0*/  VIADD R13, R13, 0xffffffe0 ;  /* 0xffffffe00d0d7836 */ /* 0x000fe20000000000 */
        /* <DEDUP_REMOVED lines=10> */
.L_x_262:
[----:B------:R-:W-:Y:S02]  /*6980*/  @!P0 HADD2 R26, R8.H0_H0, R33.H0_H0 ;  /* 0x20000021081a8230 */ /* 0x000fe40000000800 */
[----:B------:R-:W-:-:S03]  /*6990*/  VIADD R8, R28, 0x2 ;  /* 0x000000021c087836 */ /* 0x000fc60000000000 */
        /* <DEDUP_REMOVED lines=9> */
.L_x_263:
[----:B------:R-:W-:Y:S02]  /*6a30*/  IMAD.MOV.U32 R9, RZ, RZ, 0x4 ;  /* 0x00000004ff097424 */ /* 0x000fe400078e00ff */
[----:B------:R-:W-:Y:S02]  /*6a40*/  IMAD.MOV.U32 R26, RZ, RZ, R8 ;  /* 0x000000ffff1a7224 */ /* 0x000fe400078e0008 */
[----:B------:R-:W-:-:S03]  /*6a50*/  VIADD R8, R28, 0x4 ;  /* 0x000000041c087836 */ /* 0x000fc60000000000 */
        /* <DEDUP_REMOVED lines=9> */
.L_x_264:
[----:B------:R-:W-:-:S05]  /*6af0*/  @!P0 HADD2 R8, R8.H0_H0, R33.H0_H0 ;  /* 0x2000002108088230 */ /* 0x000fca0000000800 */
[----:B------:R-:W-:Y:S01]  /*6b00*/  @!P0 PRMT R33, R8, 0x7610, R33 ;  /* 0x0000761008218816 */ /* 0x000fe20000000021 */
[----:B------:R-:W-:-:S03]  /*6b10*/  VIADD R8, R28, 0x8 ;  /* 0x000000081c087836 */ /* 0x000fc60000000000 */
[----:B------:R-:W-:Y:S02]  /*6b20*/  LOP3.LUT R9, R33, 0xffff, RZ, 0xc0, !PT ;  /* 0x0000ffff21097812 */ /* 0x000fe400078ec0ff */
[----:B------:R-:W-:-:S03]  /*6b30*/  ISETP.GT.AND P0, PT, R8, R27, PT ;  /* 0x0000001b0800720c */ /* 0x000fc60003f04270 */
[----:B------:R-:W-:Y:S02]  /*6b40*/  IMAD.MOV.U32 R8, RZ, RZ, R9 ;  /* 0x000000ffff087224 */ /* 0x000fe400078e0009 */
[----:B------:R-:W-:-:S08]  /*6b50*/  IMAD.MOV.U32 R9, RZ, RZ, 0x8 ;  /* 0x00000008ff097424 */ /* 0x000fd000078e00ff */
[----:B------:R-:W-:Y:S05]  /*6b60*/  WARPSYNC.COLLECTIVE R26, `(.L_x_265) ;  /* 0x000000001a087348 */ /* 0x000fea0003c00000 */
[----:B------:R0:W1:Y:S02]  /*6b70*/  SHFL.DOWN P2, R8, R8, R9, R27 ;  /* 0x0800000908087389 */ /* 0x000064000004001b */
[----:B01----:R-:W-:Y:S05]  /*6b80*/  ENDCOLLECTIVE ;  /* 0x000000000000791b */ /* 0x003fea0003800000 */
.L_x_265:
[----:B------:R-:W-:Y:S02]  /*6b90*/  IMAD.MOV.U32 R9, RZ, RZ, 0x10 ;  /* 0x00000010ff097424 */ /* 0x000fe400078e00ff */
[----:B------:R-:W-:-:S05]  /*6ba0*/  @!P0 HADD2 R8, R8.H0_H0, R33.H0_H0 ;  /* 0x2000002108088230 */ /* 0x000fca0000000800 */
[----:B------:R-:W-:Y:S01]  /*6bb0*/  @!P0 PRMT R33, R8, 0x7610, R33 ;  /* 0x0000761008218816 */ /* 0x000fe20000000021 */
[----:B------:R-:W-:-:S03]  /*6bc0*/  VIADD R8, R28, 0x10 ;  /* 0x000000101c087836 */ /* 0x000fc60000000000 */
[----:B------:R-:W-:Y:S02]  /*6bd0*/  LOP3.LUT R26, R33, 0xffff, RZ, 0xc0, !PT ;  /* 0x0000ffff211a7812 */ /* 0x000fe400078ec0ff */
[----:B------:R-:W-:-:S03]  /*6be0*/  ISETP.GT.AND P0, PT, R8, R27, PT ;  /* 0x0000001b0800720c */ /* 0x000fc60003f04270 */
[----:B------:R-:W-:Y:S02]  /*6bf0*/  IMAD.MOV.U32 R8, RZ, RZ, R26 ;  /* 0x000000ffff087224 */ /* 0x000fe400078e001a */
[----:B------:R-:W-:-:S08]  /*6c00*/  IMAD.MOV.U32 R26, RZ, RZ, -0x1 ;  /* 0xffffffffff1a7424 */ /* 0x000fd000078e00ff */
[----:B------:R-:W-:Y:S05]  /*6c10*/  WARPSYNC.COLLECTIVE R26, `(.L_x_266) ;  /* 0x000000001a087348 */ /* 0x000fea0003c00000 */
[----:B------:R0:W1:Y:S02]  /*6c20*/  SHFL.DOWN P2, R8, R8, R9, R27 ;  /* 0x0800000908087389 */ /* 0x000064000004001b */
[----:B01----:R-:W-:Y:S05]  /*6c30*/  ENDCOLLECTIVE ;  /* 0x000000000000791b */ /* 0x003fea0003800000 */
.L_x_266:
[----:B------:R-:W-:-:S05]  /*6c40*/  @!P0 HADD2 R8, R8.H0_H0, R33.H0_H0 ;  /* 0x2000002108088230 */ /* 0x000fca0000000800 */
[----:B------:R-:W-:Y:S02]  /*6c50*/  @!P0 PRMT R33, R8, 0x7610, R33 ;  /* 0x0000761008218816 */ /* 0x000fe40000000021 */
[----:B------:R-:W-:-:S03]  /*6c60*/  ISETP.NE.AND P0, PT, R35, 0x65, PT ;  /* 0x000000652300780c */ /* 0x000fc60003f05270 */
[----:B------:R-:W-:-:S10]  /*6c70*/  HADD2 R14, R33.H0_H0, R14.H0_H0 ;  /* 0x2000000e210e7230 */ /* 0x000fd40000000800 */
[----:B------:R-:W-:Y:S05]  /*6c80*/  WARPSYNC.COLLECTIVE R26, `(.L_x_267) ;  /* 0x000000001a087348 */ /* 0x000fea0003c00000 */
[----:B------:R-:W-:Y:S01]  /*6c90*/  VOTE.ALL P0, P0 ;  /* 0x0000000000ff7806 */ /* 0x000fe20000000000 */
[----:B------:R-:W-:-:S12]  /*6ca0*/  ENDCOLLECTIVE ;  /* 0x000000000000791b */ /* 0x000fd80003800000 */
.L_x_267:
[----:B------:R-:W-:Y:S05]  /*6cb0*/  BRA `(.L_x_268) ;  /* 0xffffffdc002c7947 */ /* 0x000fea000383ffff */
.L_x_269:
        /* <DEDUP_REMOVED lines=12> */
.L_x_498:


//--------------------- .text._ZN3cub18CUB_300001_SM_10006detail4scan20DeviceScanInitKernelINS0_13ScanTileStateI6__halfLb1EEEEEvT_i --------------------------
	.section	.text._ZN3cub18CUB_300001_SM_10006detail4scan20DeviceScanInitKernelINS0_13ScanTileStateI6__halfLb1EEEEEvT_i,"ax",@progbits
	.align	128
        .global         _ZN3cub18CUB_300001_SM_10006detail4scan20DeviceScanInitKernelINS0_13ScanTileStateI6__halfLb1EEEEEvT_i
        .type           _ZN3cub18CUB_300001_SM_10006detail4scan20DeviceScanInitKernelINS0_13ScanTileStateI6__halfLb1EEEEEvT_i,@function
        .size           _ZN3cub18CUB_300001_SM_10006detail4scan20DeviceScanInitKernelINS0_13ScanTileStateI6__halfLb1EEEEEvT_i,(.L_x_499 - _ZN3cub18CUB_300001_SM_10006detail4scan20DeviceScanInitKernelINS0_13ScanTileStateI6__halfLb1EEEEEvT_i)
        .other          _ZN3cub18CUB_300001_SM_10006detail4scan20DeviceScanInitKernelINS0_13ScanTileStateI6__halfLb1EEEEEvT_i,@"STO_CUDA_ENTRY STV_DEFAULT"
_ZN3cub18CUB_300001_SM_10006detail4scan20DeviceScanInitKernelINS0_13ScanTileStateI6__halfLb1EEEEEvT_i:
.text._ZN3cub18CUB_300001_SM_10006detail4scan20DeviceScanInitKernelINS0_13ScanTileStateI6__halfLb1EEEEEvT_i:
[----:B------:R-:W-:Y:S01]  /*0000*/  LDC R1, c[0x0][0x37c] ;  /* 0x0000df00ff017b82 */ /* 0x000fe20000000800 */
[----:B------:R-:W0:Y:S07]  /*0010*/  S2R R0, SR_TID.X ;  /* 0x0000000000007919 */ /* 0x000e2e0000002100 */
[----:B------:R-:W1:Y:S01]  /*0020*/  S2UR UR6, SR_CTAID.X ;  /* 0x00000000000679c3 */ /* 0x000e620000002500 */
[----:B------:R-:W2:Y:S07]  /*0030*/  LDCU UR4, c[0x0][0x388] ;  /* 0x00007100ff0477ac */ /* 0x000eae0008000800 */
[----:B------:R-:W1:Y:S01]  /*0040*/  LDC R5, c[0x0][0x360] ;  /* 0x0000d800ff057b82 */ /* 0x000e620000000800 */
[----:B0-----:R-:W-:Y:S01]  /*0050*/  ISETP.GT.U32.AND P0, PT, R0, 0x1f, PT ;  /* 0x0000001f0000780c */ /* 0x001fe20003f04070 */
[----:B-1----:R-:W-:-:S03]  /*0060*/  IMAD R5, R5, UR6, R0 ;  /* 0x0000000605057c24 */ /* 0x002fc6000f8e0200 */
[----:B------:R-:W-:Y:S02]  /*0070*/  ISETP.NE.OR P0, PT, RZ, UR6, P0 ;  /* 0x00000006ff007c0c */ /* 0x000fe40008705670 */
[----:B--2---:R-:W-:Y:S01]  /*0080*/  ISETP.GE.AND P1, PT, R5, UR4, PT ;  /* 0x0000000405007c0c */ /* 0x004fe2000bf26270 */
[----:B------:R-:W0:-:S12]  /*0090*/  LDCU.64 UR4, c[0x0][0x358] ;  /* 0x00006b00ff0477ac */ /* 0x000e180008000a00 */
[----:B------:R-:W1:Y:S02]  /*00a0*/  @!P1 LDC.64 R2, c[0x0][0x380] ;  /* 0x0000e000ff029b82 */ /* 0x000e640000000a00 */
[----:B-1----:R-:W-:Y:S01]  /*00b0*/  @!P1 IMAD.WIDE R2, R5, 0x4, R2 ;  /* 0x0000000405029825 */ /* 0x002fe200078e0202 */
[----:B------:R-:W-:-:S05]  /*00c0*/  @!P1 MOV R5, 0x63 ;  /* 0x0000006300059802 */ /* 0x000fca0000000f00 */
[----:B0-----:R0:W-:Y:S01]  /*00d0*/  @!P1 STG.E desc[UR4][R2.64+0x80], R5 ;  /* 0x0000800502009986 */ /* 0x0011e2000c101904 */
[----:B------:R-:W-:Y:S05]  /*00e0*/  @P0 EXIT ;  /* 0x000000000000094d */ /* 0x000fea0003800000 */
[----:B0-----:R-:W0:Y:S02]  /*00f0*/  LDC.64 R2, c[0x0][0x380] ;  /* 0x0000e000ff027b82 */ /* 0x001e240000000a00 */
[----:B0-----:R-:W-:-:S05]  /*0100*/  IMAD.WIDE.U32 R2, R0, 0x4, R2 ;  /* 0x0000000400027825 */ /* 0x001fca00078e0002 */
[----:B------:R-:W-:Y:S01]  /*0110*/  STG.E desc[UR4][R2.64], RZ ;  /* 0x000000ff02007986 */ /* 0x000fe2000c101904 */
[----:B------:R-:W-:Y:S05]  /*0120*/  EXIT ;  /* 0x000000000000794d */ /* 0x000fea0003800000 */
.L_x_270:
        /* <DEDUP_REMOVED lines=13> */
.L_x_499:


//--------------------- .text._ZN3cub18CUB_300001_SM_10006detail10radix_sort29DeviceRadixSortOnesweepKernelINS1_5radix10policy_hubI6__halfjjE10Policy1000ELNS0_9SortOrderE1ES6_jjiiNS1_21identity_decomposer_tEEEvPT5_SC_PT3_PKSD_PT1_PKSH_PT2_PKSL_T4_iiT6_ --------------------------
	.section	.text._ZN3cub18CUB_300001_SM_10006detail10radix_sort29DeviceRadixSortOnesweepKernelINS1_5radix10policy_hubI6__halfjjE10Policy1000ELNS0_9SortOrderE1ES6_jjiiNS1_21identity_decomposer_tEEEvPT5_SC_PT3_PKSD_PT1_PKSH_PT2_PKSL_T4_iiT6_,"ax",@progbits
	.align	128
        .global         _ZN3cub18CUB_300001_SM_10006detail10radix_sort29DeviceRadixSortOnesweepKernelINS1_5radix10policy_hubI6__halfjjE10Policy1000ELNS0_9SortOrderE1ES6_jjiiNS1_21identity_decomposer_tEEEvPT5_SC_PT3_PKSD_PT1_PKSH_PT2_PKSL_T4_iiT6_
        .type           _ZN3cub18CUB_300001_SM_10006detail10radix_sort29DeviceRadixSortOnesweepKernelINS1_5radix10policy_hubI6__halfjjE10Policy1000ELNS0_9SortOrderE1ES6_jjiiNS1_21identity_decomposer_tEEEvPT5_SC_PT3_PKSD_PT1_PKSH_PT2_PKSL_T4_iiT6_,@function
        .size           _ZN3cub18CUB_300001_SM_10006detail10radix_sort29DeviceRadixSortOnesweepKernelINS1_5radix10policy_hubI6__halfjjE10Policy1000ELNS0_9SortOrderE1ES6_jjiiNS1_21identity_decomposer_tEEEvPT5_SC_PT3_PKSD_PT1_PKSH_PT2_PKSL_T4_iiT6_,(.L_x_500 - _ZN3cub18CUB_300001_SM_10006detail10radix_sort29DeviceRadixSortOnesweepKernelINS1_5radix10policy_hubI6__halfjjE10Policy1000ELNS0_9SortOrderE1ES6_jjiiNS1_21identity_decomposer_tEEEvPT5_SC_PT3_PKSD_PT1_PKSH_PT2_PKSL_T4_iiT6_)
        .other          _ZN3cub18CUB_300001_SM_10006detail10radix_sort29DeviceRadixSortOnesweepKernelINS1_5radix10policy_hubI6__halfjjE10Policy1000ELNS0_9SortOrderE1ES6_jjiiNS1_21identity_decomposer_tEEEvPT5_SC_PT3_PKSD_PT1_PKSH_PT2_PKSL_T4_iiT6_,@"STO_CUDA_ENTRY STV_DEFAULT"
_ZN3cub18CUB_300001_SM_10006detail10radix_sort29DeviceRadixSortOnesweepKernelINS1_5radix10policy_hubI6__halfjjE10Policy1000ELNS0_9SortOrderE1ES6_jjiiNS1_21identity_decomposer_tEEEvPT5_SC_PT3_PKSD_PT1_PKSH_PT2_PKSL_T4_iiT6_:
.text._ZN3cub18CUB_300001_SM_10006detail10radix_sort29DeviceRadixSortOnesweepKernelINS1_5radix10policy_hubI6__halfjjE10Policy1000ELNS0_9SortOrderE1ES6_jjiiNS1_21identity_decomposer_tEEEvPT5_SC_PT3_PKSD_PT1_PKSH_PT2_PKSL_T4_iiT6_:
[----:B------:R-:W-:Y:S01]  /*0000*/  LDC R1, c[0x0][0x37c] ;  /* 0x0000df00ff017b82 */ /* 0x000fe20000000800 */
[----:B------:R-:W0:Y:S01]  /*0010*/  S2R R0, SR_TID.X ;  /* 0x0000000000007919 */ /* 0x000e220000002100 */
[----:B------:R-:W-:Y:S01]  /*0020*/  MOV R27, 0x400 ;  /* 0x00000400001b7802 */ /* 0x000fe20000000f00 */
[----:B------:R-:W1:Y:S01]  /*0030*/  LDCU.64 UR8, c[0x0][0x358] ;  /* 0x00006b00ff0877ac */ /* 0x000e620008000a00 */
[----:B------:R-:W-:Y:S01]  /*0040*/  BSSY.RECONVERGENT B0, `(.L_x_271) ;  /* 0x000000c000007945 */ /* 0x000fe20003800200 */
[----:B------:R-:W2:Y:S01]  /*0050*/  S2R R2, SR_CgaCtaId ;  /* 0x0000000000027919 */ /* 0x000ea20000008800 */
[----:B0-----:R-:W-:Y:S02]  /*0060*/  ISETP.NE.AND P0, PT, R0, RZ, PT ;  /* 0x000000ff0000720c */ /* 0x001fe40003f05270 */
[----:B--2---:R-:W-:-:S11]  /*0070*/  LEA R27, R2, R27, 0x18 ;  /* 0x0000001b021b7211 */ /* 0x004fd600078ec0ff */
[----:B-1----:R-:W-:Y:S05]  /*0080*/  @P0 BRA `(.L_x_272) ;  /* 0x00000000001c0947 */ /* 0x002fea0003800000 */
[----:B------:R-:W0:Y:S01]  /*0090*/  LDC.64 R2, c[0x0][0x388] ;  /* 0x0000e200ff027b82 */ /* 0x000e220000000a00 */
[----:B------:R-:W-:-:S05]  /*00a0*/  IMAD.MOV.U32 R5, RZ, RZ, 0x1 ;  /* 0x00000001ff057424 */ /* 0x000fca00078e00ff */
[----:B0-----:R-:W2:Y:S02]  /*00b0*/  ATOMG.E.ADD.STRONG.GPU PT, R2, desc[UR8][R2.64], R5 ;  /* 0x80000005020279a8 */ /* 0x001ea400081ef108 */
[----:B------:R-:W0:Y:S01]  /*00c0*/  S2UR UR5, SR_CgaCtaId ;  /* 0x00000000000579c3 */ /* 0x000e220000008800 */
[----:B------:R-:W-:Y:S02]  /*00d0*/  UMOV UR4, 0x400 ;  /* 0x0000040000047882 */ /* 0x000fe40000000000 */
[----:B0-----:R-:W-:-:S09]  /*00e0*/  ULEA UR4, UR5, UR4, 0x18 ;  /* 0x0000000405047291 */ /* 0x001fd2000f8ec0ff */
[----:B--2---:R0:W-:Y:S03]  /*00f0*/  STS [UR4+0x8800], R2 ;  /* 0x00880002ff007988 */ /* 0x0041e60008000804 */
.L_x_272:
[----:B------:R-:W-:Y:S05]  /*0100*/  BSYNC.RECONVERGENT B0 ;  /* 0x0000000000007941 */ /* 0x000fea0003800200 */
.L_x_271:
[----:B------:R-:W-:Y:S01]  /*0110*/  BAR.SYNC.DEFER_BLOCKING 0x0 ;  /* 0x0000000000007b1d */ /* 0x000fe20000010000 */
[----:B------:R-:W-:-:S05]  /*0120*/  SHF.R.U32.HI R4, RZ, 0x5, R0 ;  /* 0x00000005ff047819 */ /* 0x000fca0000011600 */
[----:B------:R-:W1:Y:S01]  /*0130*/  LDCU UR4, c[0x0][0x3c0] ;  /* 0x00007800ff0477ac */ /* 0x000e620008000800 */
[----:B------:R-:W2:Y:S01]  /*0140*/  S2R R15, SR_LANEID ;  /* 0x00000000000f7919 */ /* 0x000ea20000000000 */
[----:B------:R-:W3:Y:S02]  /*0150*/  LDS R5, [R27+0x8800] ;  /* 0x008800001b057984 */ /* 0x000ee40000000800 */
[----:B---3--:R-:W-:-:S04]  /*0160*/  IMAD R31, R5, 0x2200, RZ ;  /* 0x00002200051f7824 */ /* 0x008fc800078e02ff */
[----:B------:R-:W-:-:S05]  /*0170*/  VIADD R57, R31, 0x2200 ;  /* 0x000022001f397836 */ /* 0x000fca0000000000 */
[----:B-1----:R-:W-:-:S13]  /*0180*/  ISETP.GT.AND P0, PT, R57, UR4, PT ;  /* 0x0000000439007c0c */ /* 0x002fda000bf04270 */
[----:B--2---:R-:W-:Y:S05]  /*0190*/  @P0 BRA `(.L_x_273) ;  /* 0x0000000000680947 */ /* 0x004fea0003800000 */
[----:B------:R-:W1:Y:S01]  /*01a0*/  LDCU.64 UR4, c[0x0][0x3a8] ;  /* 0x00007500ff0477ac */ /* 0x000e620008000a00 */
[C---:B0-----:R-:W-:Y:S02]  /*01b0*/  LOP3.LUT R2, R0.reuse, 0x1f, RZ, 0xc0, !PT ;  /* 0x0000001f00027812 */ /* 0x041fe400078ec0ff */
[----:B------:R-:W-:-:S05]  /*01c0*/  LOP3.LUT R3, R0, 0x3e0, RZ, 0xc0, !PT ;  /* 0x000003e000037812 */ /* 0x000fca00078ec0ff */
[----:B------:R-:W-:-:S05]  /*01d0*/  IMAD R2, R3, 0x11, R2 ;  /* 0x0000001103027824 */ /* 0x000fca00078e0202 */
[----:B------:R-:W-:-:S05]  /*01e0*/  IADD3 R3, P0, PT, R31, R2, RZ ;  /* 0x000000021f037210 */ /* 0x000fca0007f1e0ff */
[----:B------:R-:W-:Y:S01]  /*01f0*/  IMAD.X R6, RZ, RZ, RZ, P0 ;  /* 0x000000ffff067224 */ /* 0x000fe200000e06ff */
[----:B-1----:R-:W-:-:S04]  /*0200*/  LEA R2, P0, R3, UR4, 0x1 ;  /* 0x0000000403027c11 */ /* 0x002fc8000f8008ff */
[----:B------:R-:W-:-:S05]  /*0210*/  LEA.HI.X R3, R3, UR5, R6, 0x1, P0 ;  /* 0x0000000503037c11 */ /* 0x000fca00080f0c06 */
[----:B------:R0:W5:Y:S04]  /*0220*/  LDG.E.U16 R56, desc[UR8][R2.64] ;  /* 0x0000000802387981 */ /* 0x000168000c1e1500 */
        /* <DEDUP_REMOVED lines=15> */
[----:B------:R0:W5:Y:S01]  /*0320*/  LDG.E.U16 R10, desc[UR8][R2.64+0x400] ;  /* 0x00040008020a7981 */ /* 0x000162000c1e1500 */
[----:B------:R-:W-:Y:S05]  /*0330*/  BRA `(.L_x_274) ;  /* 0x0000000400307947 */ /* 0x000fea0003800000 */
.L_x_273:
[C---:B0-----:R-:W-:Y:S01]  /*0340*/  LOP3.LUT R2, R0.reuse, 0x1f, RZ, 0xc0, !PT ;  /* 0x0000001f00027812 */ /* 0x041fe200078ec0ff */
[----:B------:R-:W0:Y:S01]  /*0350*/  LDCU.64 UR6, c[0x0][0x3a8] ;  /* 0x00007500ff0677ac */ /* 0x000e220008000a00 */
[----:B------:R-:W-:Y:S01]  /*0360*/  LOP3.LUT R3, R0, 0x3e0, RZ, 0xc0, !PT ;  /* 0x000003e000037812 */ /* 0x000fe200078ec0ff */
[----:B------:R-:W-:Y:S01]  /*0370*/  IMAD.MOV.U32 R56, RZ, RZ, 0xffff ;  /* 0x0000ffffff387424 */ /* 0x000fe200078e00ff */
[----:B------:R-:W-:Y:S01]  /*0380*/  IADD3 R6, PT, PT, -R31, UR4, RZ ;  /* 0x000000041f067c10 */ /* 0x000fe2000fffe1ff */
[----:B------:R-:W-:Y:S02]  /*0390*/  IMAD.MOV.U32 R55, RZ, RZ, 0xffff ;  /* 0x0000ffffff377424 */ /* 0x000fe400078e00ff */
[----:B------:R-:W-:Y:S02]  /*03a0*/  IMAD R8, R3, 0x11, R2 ;  /* 0x0000001103087824 */ /* 0x000fe400078e0202 */
[----:B------:R-:W-:Y:S02]  /*03b0*/  IMAD.MOV.U32 R54, RZ, RZ, 0xffff ;  /* 0x0000ffffff367424 */ /* 0x000fe400078e00ff */
[C---:B------:R-:W-:Y:S01]  /*03c0*/  VIADD R3, R8.reuse, 0x20 ;  /* 0x0000002008037836 */ /* 0x040fe20000000000 */
[C---:B------:R-:W-:Y:S01]  /*03d0*/  ISETP.GE.AND P2, PT, R8.reuse, R6, PT ;  /* 0x000000060800720c */ /* 0x040fe20003f46270 */
[----:B------:R-:W-:-:S02]  /*03e0*/  VIADD R9, R8, 0x60 ;  /* 0x0000006008097836 */ /* 0x000fc40000000000 */
[C---:B------:R-:W-:Y:S01]  /*03f0*/  VIADD R7, R8.reuse, 0x40 ;  /* 0x0000004008077836 */ /* 0x040fe20000000000 */
[-C--:B------:R-:W-:Y:S01]  /*0400*/  ISETP.GE.AND P3, PT, R3, R6.reuse, PT ;  /* 0x000000060300720c */ /* 0x080fe20003f66270 */
[C---:B------:R-:W-:Y:S01]  /*0410*/  VIADD R3, R8.reuse, 0x80 ;  /* 0x0000008008037836 */ /* 0x040fe20000000000 */
[----:B------:R-:W-:Y:S02]  /*0420*/  ISETP.GE.AND P5, PT, R9, R6, PT ;  /* 0x000000060900720c */ /* 0x000fe40003fa6270 */
[----:B------:R-:W-:Y:S02]  /*0430*/  IADD3 R9, P0, PT, R31, R8, RZ ;  /* 0x000000081f097210 */ /* 0x000fe40007f1e0ff */
[-C--:B------:R-:W-:Y:S01]  /*0440*/  ISETP.GE.AND P6, PT, R3, R6.reuse, PT ;  /* 0x000000060300720c */ /* 0x080fe20003fc6270 */
[C---:B------:R-:W-:Y:S01]  /*0450*/  VIADD R3, R8.reuse, 0xa0 ;  /* 0x000000a008037836 */ /* 0x040fe20000000000 */
[-C--:B------:R-:W-:Y:S01]  /*0460*/  ISETP.GE.AND P4, PT, R7, R6.reuse, PT ;  /* 0x000000060700720c */ /* 0x080fe20003f86270 */
[----:B------:R-:W-:Y:S01]  /*0470*/  IMAD.X R10, RZ, RZ, RZ, P0 ;  /* 0x000000ffff0a7224 */ /* 0x000fe200000e06ff */
[----:B0-----:R-:W-:Y:S01]  /*0480*/  LEA R2, P1, R9, UR6, 0x1 ;  /* 0x0000000609027c11 */ /* 0x001fe2000f8208ff */
[----:B------:R-:W-:Y:S01]  /*0490*/  VIADD R7, R8, 0xc0 ;  /* 0x000000c008077836 */ /* 0x000fe20000000000 */
[----:B------:R-:W-:-:S02]  /*04a0*/  ISETP.GE.AND P0, PT, R3, R6, PT ;  /* 0x000000060300720c */ /* 0x000fc40003f06270 */
[----:B------:R-:W-:Y:S02]  /*04b0*/  LEA.HI.X R3, R9, UR7, R10, 0x1, P1 ;  /* 0x0000000709037c11 */ /* 0x000fe400088f0c0a */
[-C--:B------:R-:W-:Y:S01]  /*04c0*/  ISETP.GE.AND P1, PT, R7, R6.reuse, PT ;  /* 0x000000060700720c */ /* 0x080fe20003f26270 */
[C---:B------:R-:W-:Y:S02]  /*04d0*/  VIADD R7, R8.reuse, 0xe0 ;  /* 0x000000e008077836 */ /* 0x040fe40000000000 */
[----:B------:R1:W5:Y:S01]  /*04e0*/  @!P2 LDG.E.U16 R56, desc[UR8][R2.64] ;  /* 0x000000080238a981 */ /* 0x000362000c1e1500 */
[----:B------:R-:W-:Y:S02]  /*04f0*/  IMAD.MOV.U32 R53, RZ, RZ, 0xffff ;  /* 0x0000ffffff357424 */ /* 0x000fe400078e00ff */
[----:B------:R-:W-:Y:S01]  /*0500*/  ISETP.GE.AND P2, PT, R7, R6, PT ;  /* 0x000000060700720c */ /* 0x000fe20003f46270 */
[----:B------:R-:W-:Y:S01]  /*0510*/  VIADD R7, R8, 0x100 ;  /* 0x0000010008077836 */ /* 0x000fe20000000000 */
[----:B------:R1:W5:Y:S01]  /*0520*/  @!P3 LDG.E.U16 R55, desc[UR8][R2.64+0x40] ;  /* 0x000040080237b981 */ /* 0x000362000c1e1500 */
[----:B------:R-:W-:-:S02]  /*0530*/  IMAD.MOV.U32 R52, RZ, RZ, 0xffff ;  /* 0x0000ffffff347424 */ /* 0x000fc400078e00ff */
[----:B------:R-:W-:Y:S01]  /*0540*/  IMAD.MOV.U32 R50, RZ, RZ, 0xffff ;  /* 0x0000ffffff327424 */ /* 0x000fe200078e00ff */
[----:B------:R-:W-:Y:S01]  /*0550*/  ISETP.GE.AND P3, PT, R7, R6, PT ;  /* 0x000000060700720c */ /* 0x000fe20003f66270 */
[C---:B------:R-:W-:Y:S01]  /*0560*/  VIADD R7, R8.reuse, 0x120 ;  /* 0x0000012008077836 */ /* 0x040fe20000000000 */
[----:B------:R1:W5:Y:S01]  /*0570*/  @!P4 LDG.E.U16 R54, desc[UR8][R2.64+0x80] ;  /* 0x000080080236c981 */ /* 0x000362000c1e1500 */
[----:B------:R-:W-:-:S03]  /*0580*/  VIADD R9, R8, 0x140 ;  /* 0x0000014008097836 */ /* 0x000fc60000000000 */
[-C--:B------:R-:W-:Y:S01]  /*0590*/  ISETP.GE.AND P4, PT, R7, R6.reuse, PT ;  /* 0x000000060700720c */ /* 0x080fe20003f86270 */
[C---:B------:R-:W-:Y:S01]  /*05a0*/  VIADD R7, R8.reuse, 0x160 ;  /* 0x0000016008077836 */ /* 0x040fe20000000000 */
[----:B------:R1:W5:Y:S04]  /*05b0*/  @!P6 LDG.E.U16 R52, desc[UR8][R2.64+0x100] ;  /* 0x000100080234e981 */ /* 0x000368000c1e1500 */
[-C--:B------:R-:W-:Y:S01]  /*05c0*/  ISETP.GE.AND P6, PT, R7, R6.reuse, PT ;  /* 0x000000060700720c */ /* 0x080fe20003fc6270 */
[C---:B------:R-:W-:Y:S01]  /*05d0*/  VIADD R7, R8.reuse, 0x1a0 ;  /* 0x000001a008077836 */ /* 0x040fe20000000000 */
[----:B------:R1:W5:Y:S01]  /*05e0*/  @!P5 LDG.E.U16 R53, desc[UR8][R2.64+0xc0] ;  /* 0x0000c0080235d981 */ /* 0x000362000c1e1500 */
[----:B------:R-:W-:Y:S01]  /*05f0*/  IMAD.MOV.U32 R51, RZ, RZ, 0xffff ;  /* 0x0000ffffff337424 */ /* 0x000fe200078e00ff */
[-C--:B------:R-:W-:Y:S01]  /*0600*/  ISETP.GE.AND P5, PT, R9, R6.reuse, PT ;  /* 0x000000060900720c */ /* 0x080fe20003fa6270 */
[----:B------:R-:W-:Y:S01]  /*0610*/  IMAD.MOV.U32 R48, RZ, RZ, 0xffff ;  /* 0x0000ffffff307424 */ /* 0x000fe200078e00ff */
[----:B------:R1:W5:Y:S01]  /*0620*/  @!P1 LDG.E.U16 R50, desc[UR8][R2.64+0x180] ;  /* 0x0001800802329981 */ /* 0x000362000c1e1500 */
[----:B------:R-:W-:Y:S01]  /*0630*/  ISETP.GE.AND P1, PT, R7, R6, PT ;  /* 0x000000060700720c */ /* 0x000fe20003f26270 */
[----:B------:R-:W-:-:S02]  /*0640*/  VIADD R9, R8, 0x180 ;  /* 0x0000018008097836 */ /* 0x000fc40000000000 */
[C---:B------:R-:W-:Y:S01]  /*0650*/  VIADD R7, R8.reuse, 0x1c0 ;  /* 0x000001c008077836 */ /* 0x040fe20000000000 */
[----:B------:R1:W5:Y:S01]  /*0660*/  @!P0 LDG.E.U16 R51, desc[UR8][R2.64+0x140] ;  /* 0x0001400802338981 */ /* 0x000362000c1e1500 */
[----:B------:R-:W-:Y:S01]  /*0670*/  IMAD.MOV.U32 R23, RZ, RZ, 0xffff ;  /* 0x0000ffffff177424 */ /* 0x000fe200078e00ff */
[-C--:B------:R-:W-:Y:S01]  /*0680*/  ISETP.GE.AND P0, PT, R9, R6.reuse, PT ;  /* 0x000000060900720c */ /* 0x080fe20003f06270 */
[----:B------:R-:W-:Y:S01]  /*0690*/  IMAD.MOV.U32 R22, RZ, RZ, 0xffff ;  /* 0x0000ffffff167424 */ /* 0x000fe200078e00ff */
[----:B------:R1:W5:Y:S01]  /*06a0*/  @!P2 LDG.E.U16 R48, desc[UR8][R2.64+0x1c0] ;  /* 0x0001c0080230a981 */ /* 0x000362000c1e1500 */
[-C--:B------:R-:W-:Y:S01]  /*06b0*/  ISETP.GE.AND P2, PT, R7, R6.reuse, PT ;  /* 0x000000060700720c */ /* 0x080fe20003f46270 */
[C---:B------:R-:W-:Y:S02]  /*06c0*/  VIADD R9, R8.reuse, 0x1e0 ;  /* 0x000001e008097836 */ /* 0x040fe40000000000 */
[----:B------:R-:W-:Y:S01]  /*06d0*/  VIADD R7, R8, 0x200 ;  /* 0x0000020008077836 */ /* 0x000fe20000000000 */
[----:B------:R1:W5:Y:S02]  /*06e0*/  @!P3 LDG.E.U16 R23, desc[UR8][R2.64+0x200] ;  /* 0x000200080217b981 */ /* 0x000364000c1e1500 */
[----:B------:R-:W-:-:S02]  /*06f0*/  ISETP.GE.AND P3, PT, R9, R6, PT ;  /* 0x000000060900720c */ /* 0x000fc40003f66270 */
[----:B------:R1:W5:Y:S01]  /*0700*/  @!P4 LDG.E.U16 R22, desc[UR8][R2.64+0x240] ;  /* 0x000240080216c981 */ /* 0x000362000c1e1500 */
[----:B------:R-:W-:Y:S01]  /*0710*/  ISETP.GE.AND P4, PT, R7, R6, PT ;  /* 0x000000060700720c */ /* 0x000fe20003f86270 */
[----:B------:R-:W-:Y:S02]  /*0720*/  IMAD.MOV.U32 R20, RZ, RZ, 0xffff ;  /* 0x0000ffffff147424 */ /* 0x000fe400078e00ff */
[----:B------:R-:W-:Y:S02]  /*0730*/  IMAD.MOV.U32 R19, RZ, RZ, 0xffff ;  /* 0x0000ffffff137424 */ /* 0x000fe400078e00ff */
[----:B------:R-:W-:Y:S02]  /*0740*/  IMAD.MOV.U32 R18, RZ, RZ, 0xffff ;  /* 0x0000ffffff127424 */ /* 0x000fe400078e00ff */
[----:B------:R-:W-:Y:S01]  /*0750*/  IMAD.MOV.U32 R16, RZ, RZ, 0xffff ;  /* 0x0000ffffff107424 */ /* 0x000fe200078e00ff */
[----:B------:R1:W5:Y:S01]  /*0760*/  @!P5 LDG.E.U16 R20, desc[UR8][R2.64+0x280] ;  /* 0x000280080214d981 */ /* 0x000362000c1e1500 */
[----:B------:R-:W-:-:S02]  /*0770*/  IMAD.MOV.U32 R14, RZ, RZ, 0xffff ;  /* 0x0000ffffff0e7424 */ /* 0x000fc400078e00ff */
[----:B------:R-:W-:Y:S01]  /*0780*/  IMAD.MOV.U32 R12, RZ, RZ, 0xffff ;  /* 0x0000ffffff0c7424 */ /* 0x000fe200078e00ff */
[----:B------:R1:W5:Y:S01]  /*0790*/  @!P6 LDG.E.U16 R19, desc[UR8][R2.64+0x2c0] ;  /* 0x0002c0080213e981 */ /* 0x000362000c1e1500 */
[----:B------:R-:W-:-:S03]  /*07a0*/  IMAD.MOV.U32 R10, RZ, RZ, 0xffff ;  /* 0x0000ffffff0a7424 */ /* 0x000fc600078e00ff */
[----:B------:R1:W5:Y:S04]  /*07b0*/  @!P0 LDG.E.U16 R18, desc[UR8][R2.64+0x300] ;  /* 0x0003000802128981 */ /* 0x000368000c1e1500 */
[----:B------:R1:W5:Y:S04]  /*07c0*/  @!P1 LDG.E.U16 R16, desc[UR8][R2.64+0x340] ;  /* 0x0003400802109981 */ /* 0x000368000c1e1500 */
[----:B------:R1:W5:Y:S04]  /*07d0*/  @!P2 LDG.E.U16 R14, desc[UR8][R2.64+0x380] ;  /* 0x00038008020ea981 */ /* 0x000368000c1e1500 */
[----:B------:R1:W5:Y:S04]  /*07e0*/  @!P3 LDG.E.U16 R12, desc[UR8][R2.64+0x3c0] ;  /* 0x0003c008020cb981 */ /* 0x000368000c1e1500 */
[----:B------:R1:W5:Y:S02]  /*07f0*/  @!P4 LDG.E.U16 R10, desc[UR8][R2.64+0x400] ;  /* 0x00040008020ac981 */ /* 0x000364000c1e1500 */
.L_x_274:
[----:B01---5:R-:W-:Y:S01]  /*0800*/  PRMT R2, R50, 0x9910, RZ ;  /* 0x0000991032027816 */ /* 0x023fe200000000ff */
[----:B------:R-:W0:Y:S01]  /*0810*/  LDCU UR4, c[0x0][0x3c8] ;  /* 0x00007900ff0477ac */ /* 0x000e220008000800 */
[----:B------:R-:W-:Y:S01]  /*0820*/  PRMT R3, R48, 0x9910, RZ ;  /* 0x0000991030037816 */ /* 0x000fe200000000ff */
[----:B------:R-:W-:Y:S01]  /*0830*/  BSSY.RECONVERGENT B0, `(.L_x_275) ;  /* 0x0000033000007945 */ /* 0x000fe20003800200 */
[----:B------:R-:W-:Y:S01]  /*0840*/  ISETP.GE.AND P0, PT, R2, RZ, PT ;  /* 0x000000ff0200720c */ /* 0x000fe20003f06270 */
[----:B------:R-:W-:Y:S01]  /*0850*/  UMOV UR5, 0xffffffff ;  /* 0xffffffff00057882 */ /* 0x000fe20000000000 */
[----:B------:R-:W-:Y:S01]  /*0860*/  VIMNMX R2, PT, PT, R15, 0xe0, !PT ;  /* 0x000000e00f027848 */ /* 0x000fe20007fe0100 */
[--C-:B------:R-:W-:Y:S01]  /*0870*/  IMAD.MOV.U32 R9, RZ, RZ, R15.reuse ;  /* 0x000000ffff097224 */ /* 0x100fe200078e000f */
[----:B------:R-:W-:Y:S02]  /*0880*/  PRMT R6, R23, 0x9910, RZ ;  /* 0x0000991017067816 */ /* 0x000fe400000000ff */
[----:B------:R-:W-:-:S02]  /*0890*/  IADD3 R2, PT, PT, R2, 0x1f, -R15 ;  /* 0x0000001f02027810 */ /* 0x000fc40007ffe80f */
[----:B------:R-:W-:Y:S02]  /*08a0*/  PRMT R7, R22, 0x9910, RZ ;  /* 0x0000991016077816 */ /* 0x000fe400000000ff */
[C---:B------:R-:W-:Y:S02]  /*08b0*/  ISETP.GE.U32.AND P4, PT, R2.reuse, 0x1e0, PT ;  /* 0x000001e00200780c */ /* 0x040fe40003f86070 */
[----:B------:R-:W-:Y:S02]  /*08c0*/  ISETP.GE.AND P1, PT, R3, RZ, PT ;  /* 0x000000ff0300720c */ /* 0x000fe40003f26270 */
[----:B------:R-:W-:Y:S01]  /*08d0*/  LEA.HI R8, R2, 0x1, RZ, 0x1b ;  /* 0x0000000102087811 */ /* 0x000fe200078fd8ff */
[----:B0-----:R-:W-:Y:S01]  /*08e0*/  USHF.L.U32 UR4, UR5, UR4, URZ ;  /* 0x0000000405047299 */ /* 0x001fe200080006ff */
[----:B------:R-:W-:Y:S01]  /*08f0*/  ISETP.GE.AND P2, PT, R6, RZ, PT ;  /* 0x000000ff0600720c */ /* 0x000fe20003f46270 */
[----:B------:R-:W-:Y:S01]  /*0900*/  IMAD.SHL.U32 R6, R4, 0x400, RZ ;  /* 0x0000040004067824 */ /* 0x000fe200078e00ff */
[----:B------:R-:W-:-:S02]  /*0910*/  ISETP.GE.AND P3, PT, R7, RZ, PT ;  /* 0x000000ff0700720c */ /* 0x000fc40003f66270 */
[----:B------:R-:W-:Y:S01]  /*0920*/  LOP3.LUT R11, R8, 0xf, RZ, 0xc0, !PT ;  /* 0x0000000f080b7812 */ /* 0x000fe200078ec0ff */
[----:B------:R-:W-:Y:S01]  /*0930*/  IMAD.IADD R2, R27, 0x1, R6 ;  /* 0x000000011b027824 */ /* 0x000fe200078e0206 */
[----:B------:R-:W-:Y:S02]  /*0940*/  SEL R45, RZ, 0x7fff, !P0 ;  /* 0x00007fffff2d7807 */ /* 0x000fe40004000000 */
[----:B------:R-:W-:Y:S02]  /*0950*/  SEL R3, RZ, 0x7fff, !P1 ;  /* 0x00007fffff037807 */ /* 0x000fe40004800000 */
[----:B------:R-:W-:Y:S02]  /*0960*/  ISETP.NE.AND P5, PT, R11, RZ, PT ;  /* 0x000000ff0b00720c */ /* 0x000fe40003fa5270 */
[----:B------:R-:W-:Y:S02]  /*0970*/  SEL R4, RZ, 0x7fff, !P2 ;  /* 0x00007fffff047807 */ /* 0x000fe40005000000 */
[----:B------:R-:W-:-:S02]  /*0980*/  SEL R7, RZ, 0x7fff, !P3 ;  /* 0x00007fffff077807 */ /* 0x000fc40005800000 */
[----:B------:R-:W-:Y:S02]  /*0990*/  LOP3.LUT R45, R45, R50, RZ, 0x3c, !PT ;  /* 0x000000322d2d7212 */ /* 0x000fe400078e3cff */
[----:B------:R-:W-:Y:S01]  /*09a0*/  LOP3.LUT R44, R3, R48, RZ, 0x3c, !PT ;  /* 0x00000030032c7212 */ /* 0x000fe200078e3cff */
[----:B------:R-:W-:Y:S06]  /*09b0*/  @!P4 BRA `(.L_x_276) ;  /* 0x000000000068c947 */ /* 0x000fec0003800000 */
[----:B------:R-:W-:Y:S01]  /*09c0*/  IMAD R24, R15, 0x4, R6 ;  /* 0x000000040f187824 */ /* 0x000fe200078e0206 */
[----:B------:R-:W-:Y:S01]  /*09d0*/  LOP3.LUT R3, R8, 0xffffff0, RZ, 0xc0, !PT ;  /* 0x0ffffff008037812 */ /* 0x000fe200078ec0ff */
[----:B------:R-:W-:-:S03]  /*09e0*/  IMAD.MOV.U32 R9, RZ, RZ, R15 ;  /* 0x000000ffff097224 */ /* 0x000fc600078e000f */
[----:B------:R-:W-:Y:S01]  /*09f0*/  IADD3 R24, PT, PT, R24, 0x400, R27 ;  /* 0x0000040018187810 */ /* 0x000fe20007ffe01b */
[----:B------:R-:W-:-:S07]  /*0a00*/  IMAD.MOV R3, RZ, RZ, -R3 ;  /* 0x000000ffff037224 */ /* 0x000fce00078e0a03 */
.L_x_277:
[----:B------:R-:W-:Y:S01]  /*0a10*/  VIADD R3, R3, 0x10 ;  /* 0x0000001003037836 */ /* 0x000fe20000000000 */
[----:B------:R-:W-:Y:S01]  /*0a20*/  STS [R24+-0x400], RZ ;  /* 0xfffc00ff18007388 */ /* 0x000fe20000000800 */
[----:B------:R-:W-:-:S03]  /*0a30*/  VIADD R9, R9, 0x200 ;  /* 0x0000020009097836 */ /* 0x000fc60000000000 */
[----:B------:R-:W-:Y:S01]  /*0a40*/  ISETP.NE.AND P0, PT, R3, RZ, PT ;  /* 0x000000ff0300720c */ /* 0x000fe20003f05270 */
[----:B------:R-:W-:Y:S04]  /*0a50*/  STS [R24+-0x380], RZ ;  /* 0xfffc80ff18007388 */ /* 0x000fe80000000800 */
[----:B------:R-:W-:Y:S04]  /*0a60*/  STS [R24+-0x300], RZ ;  /* 0xfffd00ff18007388 */ /* 0x000fe80000000800 */
[----:B------:R-:W-:Y:S04]  /*0a70*/  STS [R24+-0x280], RZ ;  /* 0xfffd80ff18007388 */ /* 0x000fe80000000800 */
[----:B------:R-:W-:Y:S04]  /*0a80*/  STS [R24+-0x200], RZ ;  /* 0xfffe00ff18007388 */ /* 0x000fe80000000800 */
[----:B------:R-:W-:Y:S04]  /*0a90*/  STS [R24+-0x180], RZ ;  /* 0xfffe80ff18007388 */ /* 0x000fe80000000800 */
[----:B------:R-:W-:Y:S04]  /*0aa0*/  STS [R24+-0x100], RZ ;  /* 0xffff00ff18007388 */ /* 0x000fe80000000800 */
[----:B------:R-:W-:Y:S04]  /*0ab0*/  STS [R24+-0x80], RZ ;  /* 0xffff80ff18007388 */ /* 0x000fe80000000800 */
[----:B------:R-:W-:Y:S04]  /*0ac0*/  STS [R24], RZ ;  /* 0x000000ff18007388 */ /* 0x000fe80000000800 */
[----:B------:R-:W-:Y:S04]  /*0ad0*/  STS [R24+0x80], RZ ;  /* 0x000080ff18007388 */ /* 0x000fe80000000800 */
[----:B------:R-:W-:Y:S04]  /*0ae0*/  STS [R24+0x100], RZ ;  /* 0x000100ff18007388 */ /* 0x000fe80000000800 */
[----:B------:R-:W-:Y:S04]  /*0af0*/  STS [R24+0x180], RZ ;  /* 0x000180ff18007388 */ /* 0x000fe80000000800 */
[----:B------:R-:W-:Y:S04]  /*0b00*/  STS [R24+0x200], RZ ;  /* 0x000200ff18007388 */ /* 0x000fe80000000800 */
[----:B------:R-:W-:Y:S04]  /*0b10*/  STS [R24+0x280], RZ ;  /* 0x000280ff18007388 */ /* 0x000fe80000000800 */
[----:B------:R-:W-:Y:S04]  /*0b20*/  STS [R24+0x300], RZ ;  /* 0x000300ff18007388 */ /* 0x000fe80000000800 */
[----:B------:R0:W-:Y:S02]  /*0b30*/  STS [R24+0x380], RZ ;  /* 0x000380ff18007388 */ /* 0x0001e40000000800 */
[----:B0-----:R-:W-:Y:S01]  /*0b40*/  VIADD R24, R24, 0x800 ;  /* 0x0000080018187836 */ /* 0x001fe20000000000 */
[----:B------:R-:W-:Y:S06]  /*0b50*/  @P0 BRA `(.L_x_277) ;  /* 0xfffffffc00ac0947 */ /* 0x000fec000383ffff */
.L_x_276:
[----:B------:R-:W-:Y:S05]  /*0b60*/  BSYNC.RECONVERGENT B0 ;  /* 0x0000000000007941 */ /* 0x000fea0003800200 */
.L_x_275:
[----:B------:R-:W-:Y:S01]  /*0b70*/  BSSY.RECONVERGENT B0, `(.L_x_278) ;  /* 0x0000027000007945 */ /* 0x000fe20003800200 */
[----:B------:R-:W-:Y:S02]  /*0b80*/  LOP3.LUT R43, R4, R23, RZ, 0x3c, !PT ;  /* 0x00000017042b7212 */ /* 0x000fe400078e3cff */
[----:B------:R-:W-:Y:S01]  /*0b90*/  LOP3.LUT R42, R7, R22, RZ, 0x3c, !PT ;  /* 0x00000016072a7212 */ /* 0x000fe200078e3cff */
[----:B------:R-:W-:Y:S06]  /*0ba0*/  @!P5 BRA `(.L_x_279) ;  /* 0x00000000008cd947 */ /* 0x000fec0003800000 */
[----:B------:R-:W-:Y:S01]  /*0bb0*/  ISETP.GE.U32.AND P0, PT, R11, 0x8, PT ;  /* 0x000000080b00780c */ /* 0x000fe20003f06070 */
[----:B------:R-:W-:Y:S01]  /*0bc0*/  BSSY.RECONVERGENT B1, `(.L_x_280) ;  /* 0x000000e000017945 */ /* 0x000fe20003800200 */
[----:B------:R-:W-:-:S04]  /*0bd0*/  LOP3.LUT R4, R8, 0x7, RZ, 0xc0, !PT ;  /* 0x0000000708047812 */ /* 0x000fc800078ec0ff */
[----:B------:R-:W-:-:S07]  /*0be0*/  ISETP.NE.AND P1, PT, R4, RZ, PT ;  /* 0x000000ff0400720c */ /* 0x000fce0003f25270 */
[----:B------:R-:W-:Y:S06]  /*0bf0*/  @!P0 BRA `(.L_x_281) ;  /* 0x0000000000288947 */ /* 0x000fec0003800000 */
[C---:B------:R-:W-:Y:S02]  /*0c00*/  IMAD R3, R9.reuse, 0x4, R2 ;  /* 0x0000000409037824 */ /* 0x040fe400078e0202 */
[----:B------:R-:W-:-:S03]  /*0c10*/  VIADD R9, R9, 0x100 ;  /* 0x0000010009097836 */ /* 0x000fc60000000000 */
[----:B------:R0:W-:Y:S04]  /*0c20*/  STS [R3], RZ ;  /* 0x000000ff03007388 */ /* 0x0001e80000000800 */
[----:B------:R0:W-:Y:S04]  /*0c30*/  STS [R3+0x80], RZ ;  /* 0x000080ff03007388 */ /* 0x0001e80000000800 */
[----:B------:R0:W-:Y:S04]  /*0c40*/  STS [R3+0x100], RZ ;  /* 0x000100ff03007388 */ /* 0x0001e80000000800 */
[----:B------:R0:W-:Y:S04]  /*0c50*/  STS [R3+0x180], RZ ;  /* 0x000180ff03007388 */ /* 0x0001e80000000800 */
[----:B------:R0:W-:Y:S04]  /*0c60*/  STS [R3+0x200], RZ ;  /* 0x000200ff03007388 */ /* 0x0001e80000000800 */
[----:B------:R0:W-:Y:S04]  /*0c70*/  STS [R3+0x280], RZ ;  /* 0x000280ff03007388 */ /* 0x0001e80000000800 */
[----:B------:R0:W-:Y:S04]  /*0c80*/  STS [R3+0x300], RZ ;  /* 0x000300ff03007388 */ /* 0x0001e80000000800 */
[----:B------:R0:W-:Y:S02]  /*0c90*/  STS [R3+0x380], RZ ;  /* 0x000380ff03007388 */ /* 0x0001e40000000800 */
.L_x_281:
[----:B------:R-:W-:Y:S05]  /*0ca0*/  BSYNC.RECONVERGENT B1 ;  /* 0x0000000000017941 */ /* 0x000fea0003800200 */
.L_x_280:
[----:B------:R-:W-:Y:S05]  /*0cb0*/  @!P1 BRA `(.L_x_279) ;  /* 0x0000000000489947 */ /* 0x000fea0003800000 */
[----:B------:R-:W-:Y:S02]  /*0cc0*/  ISETP.GE.U32.AND P0, PT, R4, 0x4, PT ;  /* 0x000000040400780c */ /* 0x000fe40003f06070 */
[----:B------:R-:W-:-:S04]  /*0cd0*/  LOP3.LUT R8, R8, 0x3, RZ, 0xc0, !PT ;  /* 0x0000000308087812 */ /* 0x000fc800078ec0ff */
[----:B------:R-:W-:-:S07]  /*0ce0*/  ISETP.NE.AND P1, PT, R8, RZ, PT ;  /* 0x000000ff0800720c */ /* 0x000fce0003f25270 */
[C---:B0-----:R-:W-:Y:S02]  /*0cf0*/  @P0 IMAD R3, R9.reuse, 0x4, R2 ;  /* 0x0000000409030824 */ /* 0x041fe400078e0202 */
[----:B------:R-:W-:-:S03]  /*0d00*/  @P0 VIADD R9, R9, 0x80 ;  /* 0x0000008009090836 */ /* 0x000fc60000000000 */
[----:B------:R1:W-:Y:S04]  /*0d10*/  @P0 STS [R3], RZ ;  /* 0x000000ff03000388 */ /* 0x0003e80000000800 */
[----:B------:R1:W-:Y:S04]  /*0d20*/  @P0 STS [R3+0x80], RZ ;  /* 0x000080ff03000388 */ /* 0x0003e80000000800 */
[----:B------:R1:W-:Y:S04]  /*0d30*/  @P0 STS [R3+0x100], RZ ;  /* 0x000100ff03000388 */ /* 0x0003e80000000800 */
[----:B------:R1:W-:Y:S01]  /*0d40*/  @P0 STS [R3+0x180], RZ ;  /* 0x000180ff03000388 */ /* 0x0003e20000000800 */
[----:B------:R-:W-:Y:S05]  /*0d50*/  @!P1 BRA `(.L_x_279) ;  /* 0x0000000000209947 */ /* 0x000fea0003800000 */
[----:B------:R-:W-:Y:S02]  /*0d60*/  IMAD R6, R9, 0x4, R6 ;  /* 0x0000000409067824 */ /* 0x000fe400078e0206 */
[----:B------:R-:W-:Y:S02]  /*0d70*/  IMAD.MOV R8, RZ, RZ, -R8 ;  /* 0x000000ffff087224 */ /* 0x000fe400078e0a08 */
[----:B------:R-:W-:-:S07]  /*0d80*/  IMAD.IADD R6, R27, 0x1, R6 ;  /* 0x000000011b067824 */ /* 0x000fce00078e0206 */
.L_x_282:
[----:B------:R-:W-:Y:S01]  /*0d90*/  VIADD R8, R8, 0x1 ;  /* 0x0000000108087836 */ /* 0x000fe20000000000 */
[----:B------:R0:W-:Y:S04]  /*0da0*/  STS [R6], RZ ;  /* 0x000000ff06007388 */ /* 0x0001e80000000800 */
[----:B------:R-:W-:Y:S01]  /*0db0*/  ISETP.NE.AND P0, PT, R8, RZ, PT ;  /* 0x000000ff0800720c */ /* 0x000fe20003f05270 */
[----:B0-----:R-:W-:-:S12]  /*0dc0*/  VIADD R6, R6, 0x80 ;  /* 0x0000008006067836 */ /* 0x001fd80000000000 */
[----:B------:R-:W-:Y:S05]  /*0dd0*/  @P0 BRA `(.L_x_282) ;  /* 0xfffffffc00ec0947 */ /* 0x000fea000383ffff */
.L_x_279:
[----:B------:R-:W-:Y:S05]  /*0de0*/  BSYNC.RECONVERGENT B0 ;  /* 0x0000000000007941 */ /* 0x000fea0003800200 */
.L_x_278:
[----:B01----:R-:W-:Y:S01]  /*0df0*/  PRMT R3, R56, 0x9910, RZ ;  /* 0x0000991038037816 */ /* 0x003fe200000000ff */
[----:B------:R-:W0:Y:S01]  /*0e00*/  LDCU UR5, c[0x0][0x3c4] ;  /* 0x00007880ff0577ac */ /* 0x000e220008000800 */
[----:B------:R-:W-:Y:S01]  /*0e10*/  PRMT R6, R54, 0x9910, RZ ;  /* 0x0000991036067816 */ /* 0x000fe200000000ff */
[----:B------:R-:W-:Y:S01]  /*0e20*/  BSSY.RECONVERGENT B0, `(.L_x_283) ;  /* 0x0000106000007945 */ /* 0x000fe20003800200 */
[----:B------:R-:W-:Y:S02]  /*0e30*/  PRMT R4, R55, 0x9910, RZ ;  /* 0x0000991037047816 */ /* 0x000fe400000000ff */
[----:B------:R-:W-:Y:S01]  /*0e40*/  ISETP.GE.AND P0, PT, R3, RZ, PT ;  /* 0x000000ff0300720c */ /* 0x000fe20003f06270 */
[----:B------:R-:W-:Y:S01]  /*0e50*/  IMAD.MOV.U32 R3, RZ, RZ, R6 ;  /* 0x000000ffff037224 */ /* 0x000fe200078e0006 */
[----:B------:R-:W-:Y:S02]  /*0e60*/  PRMT R8, R51, 0x9910, RZ ;  /* 0x0000991033087816 */ /* 0x000fe400000000ff */
[----:B------:R-:W-:-:S02]  /*0e70*/  ISETP.GE.AND P4, PT, R4, RZ, PT ;  /* 0x000000ff0400720c */ /* 0x000fc40003f86270 */
[----:B------:R-:W-:Y:S02]  /*0e80*/  PRMT R7, R52, 0x9910, RZ ;  /* 0x0000991034077816 */ /* 0x000fe400000000ff */
[----:B------:R-:W-:Y:S02]  /*0e90*/  PRMT R4, R53, 0x9910, RZ ;  /* 0x0000991035047816 */ /* 0x000fe400000000ff */
[----:B------:R-:W-:Y:S01]  /*0ea0*/  ISETP.GE.AND P6, PT, R3, RZ, PT ;  /* 0x000000ff0300720c */ /* 0x000fe20003fc6270 */
[----:B------:R-:W-:Y:S01]  /*0eb0*/  IMAD.MOV.U32 R3, RZ, RZ, R8 ;  /* 0x000000ffff037224 */ /* 0x000fe200078e0008 */
[----:B------:R-:W-:Y:S01]  /*0ec0*/  ISETP.GE.AND P3, PT, R4, RZ, PT ;  /* 0x000000ff0400720c */ /* 0x000fe20003f66270 */
[----:B------:R-:W-:Y:S01]  /*0ed0*/  IMAD.MOV.U32 R6, RZ, RZ, R7 ;  /* 0x000000ffff067224 */ /* 0x000fe200078e0007 */
[----:B------:R-:W-:Y:S01]  /*0ee0*/  SEL R4, RZ, 0x7fff, !P4 ;  /* 0x00007fffff047807 */ /* 0x000fe20006000000 */
[----:B0-----:R-:W-:Y:S01]  /*0ef0*/  ULOP3.LUT UR5, UR5, 0xffff, URZ, 0xc0, !UPT ;  /* 0x0000ffff05057892 */ /* 0x001fe2000f8ec0ff */
[----:B------:R-:W-:-:S02]  /*0f00*/  PRMT R7, R44, 0x9910, RZ ;  /* 0x000099102c077816 */ /* 0x000fc400000000ff */
[----:B------:R-:W-:Y:S02]  /*0f10*/  ISETP.GE.AND P1, PT, R3, RZ, PT ;  /* 0x000000ff0300720c */ /* 0x000fe40003f26270 */
[----:B------:R-:W-:Y:S02]  /*0f20*/  SEL R3, RZ, 0x7fff, !P0 ;  /* 0x00007fffff037807 */ /* 0x000fe40004000000 */
[----:B------:R-:W-:Y:S01]  /*0f30*/  LOP3.LUT R41, R4, R55, RZ, 0x3c, !PT ;  /* 0x0000003704297212 */ /* 0x000fe200078e3cff */
[----:B------:R-:W-:Y:S01]  /*0f40*/  IMAD.MOV.U32 R4, RZ, RZ, R7 ;  /* 0x000000ffff047224 */ /* 0x000fe200078e0007 */
[----:B------:R-:W-:Y:S02]  /*0f50*/  ISETP.GE.AND P2, PT, R6, RZ, PT ;  /* 0x000000ff0600720c */ /* 0x000fe40003f46270 */
[----:B------:R-:W-:Y:S02]  /*0f60*/  LOP3.LUT R46, R3, R56, RZ, 0x3c, !PT ;  /* 0x00000038032e7212 */ /* 0x000fe400078e3cff */
[----:B------:R-:W-:-:S02]  /*0f70*/  PRMT R6, R45, 0x9910, RZ ;  /* 0x000099102d067816 */ /* 0x000fc400000000ff */
[----:B------:R-:W-:Y:S02]  /*0f80*/  SEL R3, RZ, 0x7fff, !P6 ;  /* 0x00007fffff037807 */ /* 0x000fe40007000000 */
[----:B------:R-:W-:Y:S02]  /*0f90*/  ISETP.NE.AND P6, PT, R4, 0x7fff, PT ;  /* 0x00007fff0400780c */ /* 0x000fe40003fc5270 */
[----:B------:R-:W-:Y:S02]  /*0fa0*/  SEL R4, RZ, 0x7fff, !P3 ;  /* 0x00007fffff047807 */ /* 0x000fe40005800000 */
[----:B------:R-:W-:Y:S02]  /*0fb0*/  ISETP.NE.AND P5, PT, R6, 0x7fff, PT ;  /* 0x00007fff0600780c */ /* 0x000fe40003fa5270 */
[----:B------:R-:W-:Y:S02]  /*0fc0*/  PRMT R6, R46, 0x9910, RZ ;  /* 0x000099102e067816 */ /* 0x000fe400000000ff */
[----:B------:R-:W-:-:S02]  /*0fd0*/  LOP3.LUT R40, R3, R54, RZ, 0x3c, !PT ;  /* 0x0000003603287212 */ /* 0x000fc400078e3cff */
[----:B------:R-:W-:Y:S02]  /*0fe0*/  LOP3.LUT R4, R4, R53, RZ, 0x3c, !PT ;  /* 0x0000003504047212 */ /* 0x000fe400078e3cff */
[----:B------:R-:W-:Y:S02]  /*0ff0*/  PRMT R7, R41, 0x9910, RZ ;  /* 0x0000991029077816 */ /* 0x000fe400000000ff */
[----:B------:R-:W-:Y:S02]  /*1000*/  SEL R3, RZ, 0x7fff, !P2 ;  /* 0x00007fffff037807 */ /* 0x000fe40005000000 */
[----:B------:R-:W-:Y:S02]  /*1010*/  ISETP.NE.AND P0, PT, R6, 0x7fff, PT ;  /* 0x00007fff0600780c */ /* 0x000fe40003f05270 */
[----:B------:R-:W-:Y:S02]  /*1020*/  PRMT R8, R40, 0x9910, RZ ;  /* 0x0000991028087816 */ /* 0x000fe400000000ff */
[----:B------:R-:W-:-:S02]  /*1030*/  PRMT R9, R4, 0x9910, RZ ;  /* 0x0000991004097816 */ /* 0x000fc400000000ff */
[----:B------:R-:W-:Y:S02]  /*1040*/  ISETP.NE.AND P4, PT, R7, 0x7fff, PT ;  /* 0x00007fff0700780c */ /* 0x000fe40003f85270 */
[----:B------:R-:W-:Y:S02]  /*1050*/  LOP3.LUT R3, R3, R52, RZ, 0x3c, !PT ;  /* 0x0000003403037212 */ /* 0x000fe400078e3cff */
[----:B------:R-:W-:Y:S02]  /*1060*/  SEL R7, R46, 0x8000, P0 ;  /* 0x000080002e077807 */ /* 0x000fe40000000000 */
[----:B------:R-:W-:Y:S02]  /*1070*/  SEL R6, RZ, 0x7fff, !P1 ;  /* 0x00007fffff067807 */ /* 0x000fe40004800000 */
[----:B------:R-:W-:Y:S01]  /*1080*/  ISETP.NE.AND P0, PT, R8, 0x7fff, PT ;  /* 0x00007fff0800780c */ /* 0x000fe20003f05270 */
[----:B------:R-:W-:Y:S01]  /*1090*/  IMAD.MOV.U32 R8, RZ, RZ, R9 ;  /* 0x000000ffff087224 */ /* 0x000fe200078e0009 */
[----:B------:R-:W-:-:S02]  /*10a0*/  PRMT R9, R3, 0x9910, RZ ;  /* 0x0000991003097816 */ /* 0x000fc400000000ff */
[----:B------:R-:W-:Y:S02]  /*10b0*/  LOP3.LUT R6, R6, R51, RZ, 0x3c, !PT ;  /* 0x0000003306067212 */ /* 0x000fe400078e3cff */
[----:B------:R-:W-:Y:S02]  /*10c0*/  SEL R11, R41, 0x8000, P4 ;  /* 0x00008000290b7807 */ /* 0x000fe40002000000 */
[----:B------:R-:W-:Y:S01]  /*10d0*/  ISETP.NE.AND P4, PT, R8, 0x7fff, PT ;  /* 0x00007fff0800780c */ /* 0x000fe20003f85270 */
[----:B------:R-:W-:Y:S01]  /*10e0*/  IMAD.MOV.U32 R8, RZ, RZ, R9 ;  /* 0x000000ffff087224 */ /* 0x000fe200078e0009 */
[----:B------:R-:W-:Y:S02]  /*10f0*/  PRMT R13, R6, 0x9910, RZ ;  /* 0x00009910060d7816 */ /* 0x000fe400000000ff */
[----:B------:R-:W-:Y:S02]  /*1100*/  SEL R28, R40, 0x8000, P0 ;  /* 0x00008000281c7807 */ /* 0x000fe40000000000 */
[----:B------:R-:W-:Y:S01]  /*1110*/  ISETP.NE.AND P0, PT, R8, 0x7fff, PT ;  /* 0x00007fff0800780c */ /* 0x000fe20003f05270 */
[----:B------:R-:W-:Y:S01]  /*1120*/  IMAD.MOV.U32 R8, RZ, RZ, R13 ;  /* 0x000000ffff087224 */ /* 0x000fe200078e000d */
[----:B------:R-:W-:-:S02]  /*1130*/  PRMT R17, R42, 0x9910, RZ ;  /* 0x000099102a117816 */ /* 0x000fc400000000ff */
[----:B------:R-:W-:Y:S02]  /*1140*/  SEL R25, R3, 0x8000, P0 ;  /* 0x0000800003197807 */ /* 0x000fe40000000000 */
[----:B------:R-:W-:Y:S01]  /*1150*/  SEL R26, R4, 0x8000, P4 ;  /* 0x00008000041a7807 */ /* 0x000fe20002000000 */
[----:B------:R-:W-:Y:S01]  /*1160*/  IMAD.MOV.U32 R3, RZ, RZ, R17 ;  /* 0x000000ffff037224 */ /* 0x000fe200078e0011 */
[----:B------:R-:W-:Y:S02]  /*1170*/  ISETP.NE.AND P0, PT, R8, 0x7fff, PT ;  /* 0x00007fff0800780c */ /* 0x000fe40003f05270 */
[----:B------:R-:W-:Y:S02]  /*1180*/  PRMT R4, R20, 0x9910, RZ ;  /* 0x0000991014047816 */ /* 0x000fe400000000ff */
[----:B------:R-:W-:Y:S02]  /*1190*/  PRMT R8, R19, 0x9910, RZ ;  /* 0x0000991013087816 */ /* 0x000fe400000000ff */
[----:B------:R-:W-:-:S02]  /*11a0*/  SEL R13, R6, 0x8000, P0 ;  /* 0x00008000060d7807 */ /* 0x000fc40000000000 */
[----:B------:R-:W-:Y:S01]  /*11b0*/  ISETP.NE.AND P0, PT, R3, 0x7fff, PT ;  /* 0x00007fff0300780c */ /* 0x000fe20003f05270 */
[----:B------:R-:W-:Y:S01]  /*11c0*/  IMAD.MOV.U32 R3, RZ, RZ, R4 ;  /* 0x000000ffff037224 */ /* 0x000fe200078e0004 */
[----:B------:R-:W-:Y:S01]  /*11d0*/  PRMT R9, R43, 0x9910, RZ ;  /* 0x000099102b097816 */ /* 0x000fe200000000ff */
[----:B------:R-:W-:Y:S01]  /*11e0*/  IMAD.MOV.U32 R4, RZ, RZ, R8 ;  /* 0x000000ffff047224 */ /* 0x000fe200078e0008 */
[----:B------:R-:W-:Y:S02]  /*11f0*/  PRMT R6, R18, 0x9910, RZ ;  /* 0x0000991012067816 */ /* 0x000fe400000000ff */
[----:B------:R-:W-:Y:S02]  /*1200*/  ISETP.NE.AND P4, PT, R9, 0x7fff, PT ;  /* 0x00007fff0900780c */ /* 0x000fe40003f85270 */
[----:B------:R-:W-:Y:S02]  /*1210*/  SEL R24, R45, 0x8000, P5 ;  /* 0x000080002d187807 */ /* 0x000fe40002800000 */
[----:B------:R-:W-:Y:S01]  /*1220*/  ISETP.GE.AND P5, PT, R3, RZ, PT ;  /* 0x000000ff0300720c */ /* 0x000fe20003fa6270 */
[----:B------:R-:W-:Y:S01]  /*1230*/  IMAD.MOV.U32 R3, RZ, RZ, R6 ;  /* 0x000000ffff037224 */ /* 0x000fe200078e0006 */
[----:B------:R-:W-:-:S02]  /*1240*/  SEL R9, R44, 0x8000, P6 ;  /* 0x000080002c097807 */ /* 0x000fc40003000000 */
[----:B------:R-:W-:Y:S02]  /*1250*/  ISETP.GE.AND P6, PT, R4, RZ, PT ;  /* 0x000000ff0400720c */ /* 0x000fe40003fc6270 */
[----:B------:R-:W-:Y:S02]  /*1260*/  PRMT R4, R16, 0x9910, RZ ;  /* 0x0000991010047816 */ /* 0x000fe400000000ff */
[----:B------:R-:W-:Y:S02]  /*1270*/  PRMT R6, R14, 0x9910, RZ ;  /* 0x000099100e067816 */ /* 0x000fe400000000ff */
[----:B------:R-:W-:Y:S02]  /*1280*/  SEL R8, R43, 0x8000, P4 ;  /* 0x000080002b087807 */ /* 0x000fe40002000000 */
[----:B------:R-:W-:Y:S01]  /*1290*/  ISETP.GE.AND P4, PT, R3, RZ, PT ;  /* 0x000000ff0300720c */ /* 0x000fe20003f86270 */
[----:B------:R-:W-:Y:S01]  /*12a0*/  IMAD.MOV.U32 R3, RZ, RZ, R4 ;  /* 0x000000ffff037224 */ /* 0x000fe200078e0004 */
[----:B------:R-:W-:Y:S01]  /*12b0*/  PRMT R17, R12, 0x9910, RZ ;  /* 0x000099100c117816 */ /* 0x000fe200000000ff */
[----:B------:R-:W-:Y:S01]  /*12c0*/  IMAD.MOV.U32 R4, RZ, RZ, R6 ;  /* 0x000000ffff047224 */ /* 0x000fe200078e0006 */
[----:B------:R-:W-:-:S02]  /*12d0*/  SEL R21, R42, 0x8000, P0 ;  /* 0x000080002a157807 */ /* 0x000fc40000000000 */
[----:B------:R-:W-:Y:S01]  /*12e0*/  ISETP.GE.AND P0, PT, R3, RZ, PT ;  /* 0x000000ff0300720c */ /* 0x000fe20003f06270 */
[----:B------:R-:W-:Y:S01]  /*12f0*/  IMAD.MOV.U32 R3, RZ, RZ, R17 ;  /* 0x000000ffff037224 */ /* 0x000fe200078e0011 */
[----:B------:R-:W-:Y:S02]  /*1300*/  SEL R39, RZ, 0x7fff, !P5 ;  /* 0x00007fffff277807 */ /* 0x000fe40006800000 */
[----:B------:R-:W-:Y:S02]  /*1310*/  ISETP.GE.AND P5, PT, R4, RZ, PT ;  /* 0x000000ff0400720c */ /* 0x000fe40003fa6270 */
[----:B------:R-:W-:Y:S02]  /*1320*/  PRMT R4, R10, 0x9910, RZ ;  /* 0x000099100a047816 */ /* 0x000fe400000000ff */
[----:B------:R-:W-:Y:S02]  /*1330*/  SEL R38, RZ, 0x7fff, !P6 ;  /* 0x00007fffff267807 */ /* 0x000fe40007000000 */
[----:B------:R-:W-:-:S02]  /*1340*/  LOP3.LUT R39, R39, R20, RZ, 0x3c, !PT ;  /* 0x0000001427277212 */ /* 0x000fc400078e3cff */
[----:B------:R-:W-:Y:S01]  /*1350*/  ISETP.GE.AND P6, PT, R3, RZ, PT ;  /* 0x000000ff0300720c */ /* 0x000fe20003fc6270 */
[----:B------:R-:W-:Y:S01]  /*1360*/  IMAD.MOV.U32 R3, RZ, RZ, R4 ;  /* 0x000000ffff037224 */ /* 0x000fe200078e0004 */
[----:B------:R-:W-:Y:S02]  /*1370*/  LOP3.LUT R38, R38, R19, RZ, 0x3c, !PT ;  /* 0x0000001326267212 */ /* 0x000fe400078e3cff */
[----:B------:R-:W-:Y:S02]  /*1380*/  SEL R37, RZ, 0x7fff, !P4 ;  /* 0x00007fffff257807 */ /* 0x000fe40006000000 */
[----:B------:R-:W-:Y:S02]  /*1390*/  PRMT R4, R39, 0x9910, RZ ;  /* 0x0000991027047816 */ /* 0x000fe400000000ff */
[----:B------:R-:W-:Y:S02]  /*13a0*/  PRMT R6, R38, 0x9910, RZ ;  /* 0x0000991026067816 */ /* 0x000fe400000000ff */
[----:B------:R-:W-:-:S02]  /*13b0*/  ISETP.GE.AND P4, PT, R3, RZ, PT ;  /* 0x000000ff0300720c */ /* 0x000fc40003f86270 */
[----:B------:R-:W-:Y:S02]  /*13c0*/  LOP3.LUT R37, R37, R18, RZ, 0x3c, !PT ;  /* 0x0000001225257212 */ /* 0x000fe400078e3cff */
[----:B------:R-:W-:Y:S02]  /*13d0*/  SEL R3, RZ, 0x7fff, !P0 ;  /* 0x00007fffff037807 */ /* 0x000fe40004000000 */
[----:B------:R-:W-:Y:S01]  /*13e0*/  ISETP.NE.AND P0, PT, R4, 0x7fff, PT ;  /* 0x00007fff0400780c */ /* 0x000fe20003f05270 */
[----:B------:R-:W-:Y:S01]  /*13f0*/  IMAD.MOV.U32 R4, RZ, RZ, R6 ;  /* 0x000000ffff047224 */ /* 0x000fe200078e0006 */
[----:B------:R-:W-:Y:S02]  /*1400*/  PRMT R6, R37, 0x9910, RZ ;  /* 0x0000991025067816 */ /* 0x000fe400000000ff */
[----:B------:R-:W-:Y:S02]  /*1410*/  LOP3.LUT R36, R3, R16, RZ, 0x3c, !PT ;  /* 0x0000001003247212 */ /* 0x000fe400078e3cff */
[----:B------:R-:W-:-:S02]  /*1420*/  SEL R35, RZ, 0x7fff, !P5 ;  /* 0x00007fffff237807 */ /* 0x000fc40006800000 */
[----:B------:R-:W-:Y:S01]  /*1430*/  ISETP.NE.AND P5, PT, R4, 0x7fff, PT ;  /* 0x00007fff0400780c */ /* 0x000fe20003fa5270 */
[----:B------:R-:W-:Y:S01]  /*1440*/  IMAD.MOV.U32 R4, RZ, RZ, R6 ;  /* 0x000000ffff047224 */ /* 0x000fe200078e0006 */
[----:B------:R-:W-:Y:S02]  /*1450*/  PRMT R6, R36, 0x9910, RZ ;  /* 0x0000991024067816 */ /* 0x000fe400000000ff */
[----:B------:R-:W-:Y:S02]  /*1460*/  SEL R3, R39, 0x8000, P0 ;  /* 0x0000800027037807 */ /* 0x000fe40000000000 */
[----:B------:R-:W-:Y:S01]  /*1470*/  ISETP.NE.AND P0, PT, R4, 0x7fff, PT ;  /* 0x00007fff0400780c */ /* 0x000fe20003f05270 */
[----:B------:R-:W-:Y:S01]  /*1480*/  IMAD.MOV.U32 R4, RZ, RZ, R6 ;  /* 0x000000ffff047224 */ /* 0x000fe200078e0006 */
[----:B------:R-:W-:Y:S02]  /*1490*/  LOP3.LUT R35, R35, R14, RZ, 0x3c, !PT ;  /* 0x0000000e23237212 */ /* 0x000fe400078e3cff */
[----:B------:R-:W-:-:S02]  /*14a0*/  SEL R17, RZ, 0x7fff, !P6 ;  /* 0x00007fffff117807 */ /* 0x000fc40007000000 */
[----:B------:R-:W-:Y:S02]  /*14b0*/  SEL R29, RZ, 0x7fff, !P4 ;  /* 0x00007fffff1d7807 */ /* 0x000fe40006000000 */
[----:B------:R-:W-:Y:S02]  /*14c0*/  PRMT R30, R35, 0x9910, RZ ;  /* 0x00009910231e7816 */ /* 0x000fe400000000ff */
[----:B------:R-:W-:Y:S02]  /*14d0*/  ISETP.NE.AND P6, PT, R4, 0x7fff, PT ;  /* 0x00007fff0400780c */ /* 0x000fe40003fc5270 */
[----:B------:R-:W-:Y:S02]  /*14e0*/  LOP3.LUT R34, R17, R12, RZ, 0x3c, !PT ;  /* 0x0000000c11227212 */ /* 0x000fe400078e3cff */
[----:B------:R-:W-:Y:S02]  /*14f0*/  LOP3.LUT R4, R29, R10, RZ, 0x3c, !PT ;  /* 0x0000000a1d047212 */ /* 0x000fe400078e3cff */
[----:B------:R-:W-:-:S02]  /*1500*/  SEL R6, R38, 0x8000, P5 ;  /* 0x0000800026067807 */ /* 0x000fc40002800000 */
[----:B------:R-:W-:Y:S02]  /*1510*/  ISETP.NE.AND P5, PT, R30, 0x7fff, PT ;  /* 0x00007fff1e00780c */ /* 0x000fe40003fa5270 */
[----:B------:R-:W-:Y:S02]  /*1520*/  PRMT R30, R34, 0x9910, RZ ;  /* 0x00009910221e7816 */ /* 0x000fe400000000ff */
[----:B------:R-:W-:Y:S02]  /*1530*/  PRMT R32, R4, 0x9910, RZ ;  /* 0x0000991004207816 */ /* 0x000fe400000000ff */
[----:B------:R-:W-:Y:S02]  /*1540*/  LOP3.LUT R17, R7, 0xffff, RZ, 0xc0, !PT ;  /* 0x0000ffff07117812 */ /* 0x000fe400078ec0ff */
[----:B------:R-:W-:Y:S02]  /*1550*/  SEL R7, R37, 0x8000, P0 ;  /* 0x0000800025077807 */ /* 0x000fe40000000000 */
[----:B------:R-:W-:Y:S01]  /*1560*/  ISETP.NE.AND P0, PT, R30, 0x7fff, PT ;  /* 0x00007fff1e00780c */ /* 0x000fe20003f05270 */
[----:B------:R-:W-:Y:S01]  /*1570*/  IMAD.MOV.U32 R30, RZ, RZ, R32 ;  /* 0x000000ffff1e7224 */ /* 0x000fe200078e0020 */
[----:B------:R-:W-:-:S02]  /*1580*/  LOP3.LUT R28, R28, 0xffff, RZ, 0xc0, !PT ;  /* 0x0000ffff1c1c7812 */ /* 0x000fc400078ec0ff */
[----:B------:R-:W-:Y:S02]  /*1590*/  LOP3.LUT R29, R11, 0xffff, RZ, 0xc0, !PT ;  /* 0x0000ffff0b1d7812 */ /* 0x000fe400078ec0ff */
[----:B------:R-:W-:Y:S02]  /*15a0*/  SHF.R.U32.HI R11, RZ, UR5, R17 ;  /* 0x00000005ff0b7c19 */ /* 0x000fe40008011611 */
[----:B------:R-:W-:Y:S02]  /*15b0*/  LOP3.LUT R26, R26, 0xffff, RZ, 0xc0, !PT ;  /* 0x0000ffff1a1a7812 */ /* 0x000fe400078ec0ff */
[----:B------:R-:W-:Y:S02]  /*15c0*/  LOP3.LUT R25, R25, 0xffff, RZ, 0xc0, !PT ;  /* 0x0000ffff19197812 */ /* 0x000fe400078ec0ff */
[----:B------:R-:W-:Y:S02]  /*15d0*/  SHF.R.U32.HI R28, RZ, UR5, R28 ;  /* 0x00000005ff1c7c19 */ /* 0x000fe4000801161c */
[----:B------:R-:W-:-:S02]  /*15e0*/  SEL R17, R36, 0x8000, P6 ;  /* 0x0000800024117807 */ /* 0x000fc40003000000 */
[----:B------:R-:W-:Y:S02]  /*15f0*/  SHF.R.U32.HI R29, RZ, UR5, R29 ;  /* 0x00000005ff1d7c19 */ /* 0x000fe4000801161d */
[----:B------:R-:W-:Y:S02]  /*1600*/  LOP3.LUT R11, R11, UR4, RZ, 0x30, !PT ;  /* 0x000000040b0b7c12 */ /* 0x000fe4000f8e30ff */
[----:B------:R-:W-:Y:S02]  /*1610*/  ISETP.NE.AND P6, PT, R30, 0x7fff, PT ;  /* 0x00007fff1e00780c */ /* 0x000fe40003fc5270 */
[----:B------:R-:W-:Y:S02]  /*1620*/  SHF.R.U32.HI R26, RZ, UR5, R26 ;  /* 0x00000005ff1a7c19 */ /* 0x000fe4000801161a */
[----:B------:R-:W-:Y:S02]  /*1630*/  SHF.R.U32.HI R30, RZ, UR5, R25 ;  /* 0x00000005ff1e7c19 */ /* 0x000fe40008011619 */
[----:B------:R-:W-:-:S02]  /*1640*/  LOP3.LUT R25, R28, UR4, RZ, 0x30, !PT ;  /* 0x000000041c197c12 */ /* 0x000fc4000f8e30ff */
[----:B------:R-:W-:Y:S02]  /*1650*/  LOP3.LUT R28, R13, 0xffff, RZ, 0xc0, !PT ;  /* 0x0000ffff0d1c7812 */ /* 0x000fe400078ec0ff */
[----:B------:R-:W-:Y:S01]  /*1660*/  LOP3.LUT R33, R29, UR4, RZ, 0x30, !PT ;  /* 0x000000041d217c12 */ /* 0x000fe2000f8e30ff */
[----:B------:R-:W-:Y:S01]  /*1670*/  IMAD R29, R11, 0x4, R2 ;  /* 0x000000040b1d7824 */ /* 0x000fe200078e0202 */
[----:B------:R-:W-:Y:S01]  /*1680*/  LOP3.LUT R13, R26, UR4, RZ, 0x30, !PT ;  /* 0x000000041a0d7c12 */ /* 0x000fe2000f8e30ff */
[----:B------:R-:W-:Y:S01]  /*1690*/  NOP ;  /* 0x0000000000007918 */ /* 0x000fe20000000000 */
[----:B------:R-:W-:Y:S02]  /*16a0*/  LOP3.LUT R26, R24, 0xffff, RZ, 0xc0, !PT ;  /* 0x0000ffff181a7812 */ /* 0x000fe400078ec0ff */
[----:B------:R0:W-:Y:S01]  /*16b0*/  ATOMS.POPC.INC.32 RZ, [R29+URZ] ;  /* 0x000000001dff7f8c */ /* 0x0001e2000d8000ff */
[----:B------:R-:W-:Y:S01]  /*16c0*/  SHF.R.U32.HI R28, RZ, UR5, R28 ;  /* 0x00000005ff1c7c19 */ /* 0x000fe2000801161c */
[--C-:B------:R-:W-:Y:S01]  /*16d0*/  IMAD R24, R13, 0x4, R2.reuse ;  /* 0x000000040d187824 */ /* 0x100fe200078e0202 */
[----:B------:R-:W-:Y:S01]  /*16e0*/  LOP3.LUT R47, R30, UR4, RZ, 0x30, !PT ;  /* 0x000000041e2f7c12 */ /* 0x000fe2000f8e30ff */
[----:B------:R-:W-:Y:S01]  /*16f0*/  IMAD R33, R33, 0x4, R2 ;  /* 0x0000000421217824 */ /* 0x000fe200078e0202 */
[----:B------:R-:W-:Y:S01]  /*1700*/  SHF.R.U32.HI R13, RZ, UR5, R26 ;  /* 0x00000005ff0d7c19 */ /* 0x000fe2000801161a */
[--C-:B------:R-:W-:Y:S01]  /*1710*/  IMAD R25, R25, 0x4, R2.reuse ;  /* 0x0000000419197824 */ /* 0x100fe200078e0202 */
[----:B------:R-:W-:Y:S01]  /*1720*/  SEL R30, R4, 0x8000, P6 ;  /* 0x00008000041e7807 */ /* 0x000fe20003000000 */
[----:B------:R-:W-:Y:S01]  /*1730*/  IMAD R47, R47, 0x4, R2 ;  /* 0x000000042f2f7824 */ /* 0x000fe200078e0202 */
[----:B0-----:R-:W-:Y:S01]  /*1740*/  LOP3.LUT R29, R28, UR4, RZ, 0x30, !PT ;  /* 0x000000041c1d7c12 */ /* 0x001fe2000f8e30ff */
[----:B------:R-:W-:Y:S01]  /*1750*/  ATOMS.POPC.INC.32 RZ, [R33+URZ] ;  /* 0x0000000021ff7f8c */ /* 0x000fe2000d8000ff */
[----:B------:R-:W-:-:S02]  /*1760*/  LOP3.LUT R13, R13, UR4, RZ, 0x30, !PT ;  /* 0x000000040d0d7c12 */ /* 0x000fc4000f8e30ff */
[----:B------:R-:W-:Y:S01]  /*1770*/  SEL R4, R35, 0x8000, P5 ;  /* 0x0000800023047807 */ /* 0x000fe20002800000 */
[--C-:B------:R-:W-:Y:S01]  /*1780*/  IMAD R29, R29, 0x4, R2.reuse ;  /* 0x000000041d1d7824 */ /* 0x100fe200078e0202 */
[----:B------:R-:W-:Y:S01]  /*1790*/  ATOMS.POPC.INC.32 RZ, [R25+URZ] ;  /* 0x0000000019ff7f8c */ /* 0x000fe2000d8000ff */
[----:B------:R-:W-:Y:S01]  /*17a0*/  IMAD R28, R13, 0x4, R2 ;  /* 0x000000040d1c7824 */ /* 0x000fe200078e0202 */
[----:B------:R-:W-:Y:S02]  /*17b0*/  LOP3.LUT R9, R9, 0xffff, RZ, 0xc0, !PT ;  /* 0x0000ffff09097812 */ /* 0x000fe400078ec0ff */
[----:B------:R-:W-:Y:S01]  /*17c0*/  ATOMS.POPC.INC.32 RZ, [R24+URZ] ;  /* 0x0000000018ff7f8c */ /* 0x000fe2000d8000ff */
[----:B------:R-:W-:Y:S02]  /*17d0*/  LOP3.LUT R8, R8, 0xffff, RZ, 0xc0, !PT ;  /* 0x0000ffff08087812 */ /* 0x000fe400078ec0ff */
[----:B------:R-:W-:Y:S01]  /*17e0*/  LOP3.LUT R21, R21, 0xffff, RZ, 0xc0, !PT ;  /* 0x0000ffff15157812 */ /* 0x000fe200078ec0ff */
[----:B------:R-:W-:Y:S01]  /*17f0*/  ATOMS.POPC.INC.32 RZ, [R47+URZ] ;  /* 0x000000002fff7f8c */ /* 0x000fe2000d8000ff */
[----:B------:R-:W-:-:S02]  /*1800*/  LOP3.LUT R3, R3, 0xffff, RZ, 0xc0, !PT ;  /* 0x0000ffff03037812 */ /* 0x000fc400078ec0ff */
[----:B------:R-:W-:Y:S01]  /*1810*/  LOP3.LUT R7, R7, 0xffff, RZ, 0xc0, !PT ;  /* 0x0000ffff07077812 */ /* 0x000fe200078ec0ff */
[----:B------:R0:W-:Y:S01]  /*1820*/  ATOMS.POPC.INC.32 RZ, [R29+URZ] ;  /* 0x000000001dff7f8c */ /* 0x0001e2000d8000ff */
[----:B------:R-:W-:Y:S02]  /*1830*/  LOP3.LUT R17, R17, 0xffff, RZ, 0xc0, !PT ;  /* 0x0000ffff11117812 */ /* 0x000fe400078ec0ff */
[----:B------:R-:W-:Y:S01]  /*1840*/  LOP3.LUT R32, R30, 0xffff, RZ, 0xc0, !PT ;  /* 0x0000ffff1e207812 */ /* 0x000fe200078ec0ff */
[----:B------:R1:W-:Y:S01]  /*1850*/  ATOMS.POPC.INC.32 RZ, [R28+URZ] ;  /* 0x000000001cff7f8c */ /* 0x0003e2000d8000ff */
[----:B------:R-:W-:Y:S02]  /*1860*/  SHF.R.U32.HI R9, RZ, UR5, R9 ;  /* 0x00000005ff097c19 */ /* 0x000fe40008011609 */
[----:B------:R-:W-:Y:S02]  /*1870*/  LOP3.LUT R6, R6, 0xffff, RZ, 0xc0, !PT ;  /* 0x0000ffff06067812 */ /* 0x000fe400078ec0ff */
[----:B0-----:R-:W-:-:S02]  /*1880*/  SEL R29, R34, 0x8000, P0 ;  /* 0x00008000221d7807 */ /* 0x001fc40000000000 */
[----:B------:R-:W-:Y:S02]  /*1890*/  SHF.R.U32.HI R8, RZ, UR5, R8 ;  /* 0x00000005ff087c19 */ /* 0x000fe40008011608 */
[----:B-1----:R-:W-:Y:S02]  /*18a0*/  LOP3.LUT R28, R4, 0xffff, RZ, 0xc0, !PT ;  /* 0x0000ffff041c7812 */ /* 0x002fe400078ec0ff */
[----:B------:R-:W-:Y:S02]  /*18b0*/  LOP3.LUT R29, R29, 0xffff, RZ, 0xc0, !PT ;  /* 0x0000ffff1d1d7812 */ /* 0x000fe400078ec0ff */
[----:B------:R-:W-:Y:S02]  /*18c0*/  SHF.R.U32.HI R21, RZ, UR5, R21 ;  /* 0x00000005ff157c19 */ /* 0x000fe40008011615 */
[----:B------:R-:W-:Y:S02]  /*18d0*/  SHF.R.U32.HI R3, RZ, UR5, R3 ;  /* 0x00000005ff037c19 */ /* 0x000fe40008011603 */
[----:B------:R-:W-:-:S02]  /*18e0*/  SHF.R.U32.HI R7, RZ, UR5, R7 ;  /* 0x00000005ff077c19 */ /* 0x000fc40008011607 */
[----:B------:R-:W-:Y:S02]  /*18f0*/  SHF.R.U32.HI R4, RZ, UR5, R17 ;  /* 0x00000005ff047c19 */ /* 0x000fe40008011611 */
[----:B------:R-:W-:Y:S02]  /*1900*/  SHF.R.U32.HI R28, RZ, UR5, R28 ;  /* 0x00000005ff1c7c19 */ /* 0x000fe4000801161c */
[----:B------:R-:W-:Y:S02]  /*1910*/  SHF.R.U32.HI R30, RZ, UR5, R29 ;  /* 0x00000005ff1e7c19 */ /* 0x000fe4000801161d */
[----:B------:R-:W-:Y:S02]  /*1920*/  SHF.R.U32.HI R32, RZ, UR5, R32 ;  /* 0x00000005ff207c19 */ /* 0x000fe40008011620 */
[----:B------:R-:W-:Y:S02]  /*1930*/  LOP3.LUT R49, R9, UR4, RZ, 0x30, !PT ;  /* 0x0000000409317c12 */ /* 0x000fe4000f8e30ff */
[----:B------:R-:W-:-:S02]  /*1940*/  SHF.R.U32.HI R6, RZ, UR5, R6 ;  /* 0x00000005ff067c19 */ /* 0x000fc40008011606 */
[----:B------:R-:W-:Y:S01]  /*1950*/  LOP3.LUT R47, R8, UR4, RZ, 0x30, !PT ;  /* 0x00000004082f7c12 */ /* 0x000fe2000f8e30ff */
[--C-:B------:R-:W-:Y:S01]  /*1960*/  IMAD R24, R49, 0x4, R2.reuse ;  /* 0x0000000431187824 */ /* 0x100fe200078e0202 */
[----:B------:R-:W-:Y:S01]  /*1970*/  LOP3.LUT R21, R21, UR4, RZ, 0x30, !PT ;  /* 0x0000000415157c12 */ /* 0x000fe2000f8e30ff */
[----:B------:R-:W0:Y:S01]  /*1980*/  LDC.64 R8, c[0x0][0x380] ;  /* 0x0000e000ff087b82 */ /* 0x000e220000000a00 */
[----:B------:R-:W-:Y:S01]  /*1990*/  LOP3.LUT R3, R3, UR4, RZ, 0x30, !PT ;  /* 0x0000000403037c12 */ /* 0x000fe2000f8e30ff */
[--C-:B------:R-:W-:Y:S01]  /*19a0*/  IMAD R26, R47, 0x4, R2.reuse ;  /* 0x000000042f1a7824 */ /* 0x100fe200078e0202 */
        /* <DEDUP_REMOVED lines=12> */
[----:B------:R-:W-:Y:S01]  /*1a70*/  ISETP.GT.U32.AND P6, PT, R0, 0xff, PT ;  /* 0x000000ff0000780c */ /* 0x000fe20003fc4070 */
[--C-:B------:R-:W-:Y:S01]  /*1a80*/  IMAD R61, R61, 0x4, R2.reuse ;  /* 0x000000043d3d7824 */ /* 0x100fe200078e0202 */
[----:B------:R-:W-:Y:S01]  /*1a90*/  ATOMS.POPC.INC.32 RZ, [R24+URZ] ;  /* 0x0000000018ff7f8c */ /* 0x000fe2000d8000ff */
[----:B------:R-:W-:-:S02]  /*1aa0*/  IMAD R2, R17, 0x4, R2 ;  /* 0x0000000411027824 */ /* 0x000fc400078e0202 */
[----:B------:R-:W-:Y:S01]  /*1ab0*/  IMAD R29, R0, 0x4, R27 ;  /* 0x00000004001d7824 */ /* 0x000fe200078e021b */
[----:B------:R1:W-:Y:S04]  /*1ac0*/  ATOMS.POPC.INC.32 RZ, [R26+URZ] ;  /* 0x000000001aff7f8c */ /* 0x0003e8000d8000ff */
[----:B------:R-:W-:Y:S04]  /*1ad0*/  ATOMS.POPC.INC.32 RZ, [R25+URZ] ;  /* 0x0000000019ff7f8c */ /* 0x000fe8000d8000ff */
[----:B------:R-:W-:Y:S01]  /*1ae0*/  ATOMS.POPC.INC.32 RZ, [R3+URZ] ;  /* 0x0000000003ff7f8c */ /* 0x000fe2000d8000ff */
[----:B-1----:R-:W-:-:S03]  /*1af0*/  IMAD.MOV.U32 R26, RZ, RZ, RZ ;  /* 0x000000ffff1a7224 */ /* 0x002fc600078e00ff */
[----:B------:R1:W-:Y:S04]  /*1b00*/  ATOMS.POPC.INC.32 RZ, [R2+URZ] ;  /* 0x0000000002ff7f8c */ /* 0x0003e8000d8000ff */
[----:B------:R2:W-:Y:S04]  /*1b10*/  ATOMS.POPC.INC.32 RZ, [R7+URZ] ;  /* 0x0000000007ff7f8c */ /* 0x0005e8000d8000ff */
[----:B------:R2:W-:Y:S01]  /*1b20*/  ATOMS.POPC.INC.32 RZ, [R4+URZ] ;  /* 0x0000000004ff7f8c */ /* 0x0005e2000d8000ff */
[----:B-1----:R-:W-:-:S03]  /*1b30*/  P2R R2, PR, RZ, 0x40 ;  /* 0x00000040ff027803 */ /* 0x002fc60000000000 */
[----:B------:R2:W-:Y:S04]  /*1b40*/  ATOMS.POPC.INC.32 RZ, [R33+URZ] ;  /* 0x0000000021ff7f8c */ /* 0x0005e8000d8000ff */
[----:B------:R2:W-:Y:S04]  /*1b50*/  ATOMS.POPC.INC.32 RZ, [R59+URZ] ;  /* 0x000000003bff7f8c */ /* 0x0005e8000d8000ff */
[----:B------:R2:W-:Y:S01]  /*1b60*/  ATOMS.POPC.INC.32 RZ, [R61+URZ] ;  /* 0x000000003dff7f8c */ /* 0x0005e2000d8000ff */
[----:B------:R-:W-:Y:S06]  /*1b70*/  BAR.SYNC.DEFER_BLOCKING 0x0 ;  /* 0x0000000000007b1d */ /* 0x000fec0000010000 */
[----:B0-----:R-:W-:Y:S05]  /*1b80*/  @P6 BRA `(.L_x_284) ;  /* 0x0000000000bc6947 */ /* 0x001fea0003800000 */
[----:B------:R-:W-:Y:S04]  /*1b90*/  LDS R58, [R29] ;  /* 0x000000001d3a7984 */ /* 0x000fe80000000800 */
[----:B------:R-:W0:Y:S04]  /*1ba0*/  LDS R3, [R29+0x400] ;  /* 0x000400001d037984 */ /* 0x000e280000000800 */
[----:B--2---:R-:W1:Y:S04]  /*1bb0*/  LDS R7, [R29+0x800] ;  /* 0x000800001d077984 */ /* 0x004e680000000800 */
[----:B------:R-:W2:Y:S04]  /*1bc0*/  LDS R4, [R29+0xc00] ;  /* 0x000c00001d047984 */ /* 0x000ea80000000800 */
[----:B------:R-:W3:Y:S04]  /*1bd0*/  LDS R30, [R29+0x1000] ;  /* 0x001000001d1e7984 */ /* 0x000ee80000000800 */
[----:B------:R-:W4:Y:S04]  /*1be0*/  LDS R61, [R29+0x1400] ;  /* 0x001400001d3d7984 */ /* 0x000f280000000800 */
[----:B------:R-:W5:Y:S04]  /*1bf0*/  LDS R59, [R29+0x1800] ;  /* 0x001800001d3b7984 */ /* 0x000f680000000800 */
[----:B------:R-:W5:Y:S04]  /*1c00*/  LDS R33, [R29+0x1c00] ;  /* 0x001c00001d217984 */ /* 0x000f680000000800 */
[----:B------:R-:W5:Y:S04]  /*1c10*/  LDS R25, [R29+0x2000] ;  /* 0x002000001d197984 */ /* 0x000f680000000800 */
[----:B------:R-:W5:Y:S04]  /*1c20*/  LDS R24, [R29+0x2400] ;  /* 0x002400001d187984 */ /* 0x000f680000000800 */
[----:B------:R-:W5:Y:S01]  /*1c30*/  LDS R2, [R29+0x2800] ;  /* 0x002800001d027984 */ /* 0x000f620000000800 */
[----:B0-----:R-:W-:-:S03]  /*1c40*/  IMAD.IADD R26, R58, 0x1, R3 ;  /* 0x000000013a1a7824 */ /* 0x001fc600078e0203 */
[----:B------:R-:W-:Y:S04]  /*1c50*/  LDS R6, [R29+0x3400] ;  /* 0x003400001d067984 */ /* 0x000fe80000000800 */
[----:B------:R-:W0:Y:S04]  /*1c60*/  LDS R3, [R29+0x2c00] ;  /* 0x002c00001d037984 */ /* 0x000e280000000800 */
[----:B------:R1:W-:Y:S04]  /*1c70*/  STS [R29+0x800], R26 ;  /* 0x0008001a1d007388 */ /* 0x0003e80000000800 */
[----:B------:R-:W-:Y:S04]  /*1c80*/  LDS R28, [R29+0x3800] ;  /* 0x003800001d1c7984 */ /* 0x000fe80000000800 */
[----:B------:R5:W-:Y:S01]  /*1c90*/  STS [R29+0x400], R58 ;  /* 0x0004003a1d007388 */ /* 0x000be20000000800 */
[----:B-1----:R-:W-:-:S03]  /*1ca0*/  IMAD.IADD R26, R26, 0x1, R7 ;  /* 0x000000011a1a7824 */ /* 0x002fc600078e0207 */
[----:B------:R-:W1:Y:S01]  /*1cb0*/  LDS R7, [R29+0x3000] ;  /* 0x003000001d077984 */ /* 0x000e620000000800 */
[----:B--2---:R-:W-:-:S03]  /*1cc0*/  IMAD.IADD R4, R26, 0x1, R4 ;  /* 0x000000011a047824 */ /* 0x004fc600078e0204 */
[----:B------:R-:W-:Y:S01]  /*1cd0*/  STS [R29], RZ ;  /* 0x000000ff1d007388 */ /* 0x000fe20000000800 */
[----:B---3--:R-:W-:-:S03]  /*1ce0*/  IMAD.IADD R30, R4, 0x1, R30 ;  /* 0x00000001041e7824 */ /* 0x008fc600078e021e */
[----:B------:R-:W-:Y:S01]  /*1cf0*/  STS [R29+0x1000], R4 ;  /* 0x001000041d007388 */ /* 0x000fe20000000800 */
[----:B----4-:R-:W-:-:S03]  /*1d00*/  IMAD.IADD R32, R30, 0x1, R61 ;  /* 0x000000011e207824 */ /* 0x010fc600078e023d */
[----:B------:R-:W-:Y:S01]  /*1d10*/  STS [R29+0x1400], R30 ;  /* 0x0014001e1d007388 */ /* 0x000fe20000000800 */
[----:B-----5:R-:W-:-:S03]  /*1d20*/  IMAD.IADD R58, R32, 0x1, R59 ;  /* 0x00000001203a7824 */ /* 0x020fc600078e023b */
[----:B------:R-:W-:Y:S01]  /*1d30*/  STS [R29+0x1800], R32 ;  /* 0x001800201d007388 */ /* 0x000fe20000000800 */
[----:B------:R-:W-:-:S03]  /*1d40*/  IMAD.IADD R60, R58, 0x1, R33 ;  /* 0x000000013a3c7824 */ /* 0x000fc600078e0221 */
[----:B------:R-:W-:Y:S01]  /*1d50*/  STS [R29+0x1c00], R58 ;  /* 0x001c003a1d007388 */ /* 0x000fe20000000800 */
[----:B------:R-:W-:-:S03]  /*1d60*/  IMAD.IADD R25, R60, 0x1, R25 ;  /* 0x000000013c197824 */ /* 0x000fc600078e0219 */
[----:B------:R-:W-:Y:S01]  /*1d70*/  STS [R29+0x2000], R60 ;  /* 0x0020003c1d007388 */ /* 0x000fe20000000800 */
[----:B------:R-:W-:-:S03]  /*1d80*/  IMAD.IADD R33, R25, 0x1, R24 ;  /* 0x0000000119217824 */ /* 0x000fc600078e0218 */
[----:B------:R-:W2:Y:S01]  /*1d90*/  LDS R24, [R29+0x3c00] ;  /* 0x003c00001d187984 */ /* 0x000ea20000000800 */
[----:B------:R-:W-:-:S03]  /*1da0*/  IMAD.IADD R2, R33, 0x1, R2 ;  /* 0x0000000121027824 */ /* 0x000fc600078e0202 */
[----:B------:R-:W-:Y:S01]  /*1db0*/  STS [R29+0x2400], R25 ;  /* 0x002400191d007388 */ /* 0x000fe20000000800 */
[----:B0-----:R-:W-:-:S03]  /*1dc0*/  IMAD.IADD R3, R2, 0x1, R3 ;  /* 0x0000000102037824 */ /* 0x001fc600078e0203 */
[----:B------:R-:W-:Y:S01]  /*1dd0*/  STS [R29+0x2800], R33 ;  /* 0x002800211d007388 */ /* 0x000fe20000000800 */
[----:B-1----:R-:W-:-:S03]  /*1de0*/  IMAD.IADD R7, R3, 0x1, R7 ;  /* 0x0000000103077824 */ /* 0x002fc600078e0207 */
[----:B------:R-:W-:Y:S01]  /*1df0*/  STS [R29+0x2c00], R2 ;  /* 0x002c00021d007388 */ /* 0x000fe20000000800 */
[----:B------:R-:W-:-:S03]  /*1e00*/  IMAD.IADD R6, R7, 0x1, R6 ;  /* 0x0000000107067824 */ /* 0x000fc600078e0206 */
[----:B------:R-:W-:Y:S01]  /*1e10*/  STS [R29+0x3000], R3 ;  /* 0x003000031d007388 */ /* 0x000fe20000000800 */
[----:B------:R-:W-:-:S03]  /*1e20*/  IMAD.IADD R28, R6, 0x1, R28 ;  /* 0x00000001061c7824 */ /* 0x000fc600078e021c */
[----:B------:R-:W-:Y:S04]  /*1e30*/  STS [R29+0x3400], R7 ;  /* 0x003400071d007388 */ /* 0x000fe80000000800 */
[----:B------:R-:W-:Y:S04]  /*1e40*/  STS [R29+0x3800], R6 ;  /* 0x003800061d007388 */ /* 0x000fe80000000800 */
[----:B------:R-:W-:Y:S04]  /*1e50*/  STS [R29+0x3c00], R28 ;  /* 0x003c001c1d007388 */ /* 0x000fe80000000800 */
[----:B------:R2:W-:Y:S02]  /*1e60*/  STS [R29+0xc00], R26 ;  /* 0x000c001a1d007388 */ /* 0x0005e40000000800 */
[----:B--2---:R-:W-:-:S07]  /*1e70*/  IMAD.IADD R26, R28, 0x1, R24 ;  /* 0x000000011c1a7824 */ /* 0x004fce00078e0218 */
.L_x_284:
[----:B------:R-:W-:Y:S05]  /*1e80*/  BSYNC.RECONVERGENT B0 ;  /* 0x0000000000007941 */ /* 0x000fea0003800200 */
.L_x_283:
[C---:B------:R-:W-:Y:S01]  /*1e90*/  ISETP.NE.AND P0, PT, R26.reuse, 0x2200, PT ;  /* 0x000022001a00780c */ /* 0x040fe20003f05270 */
[----:B------:R-:W-:Y:S01]  /*1ea0*/  IMAD R3, R5, 0x100, R0 ;  /* 0x0000010005037824 */ /* 0x000fe200078e0200 */
[----:B--2---:R-:W-:Y:S01]  /*1eb0*/  @!P6 LOP3.LUT R59, R26, 0x40000000, RZ, 0xfc, !PT ;  /* 0x400000001a3be812 */ /* 0x004fe200078efcff */
[----:B------:R-:W0:Y:S01]  /*1ec0*/  LDCU.64 UR6, c[0x0][0x3b8] ;  /* 0x00007700ff0677ac */ /* 0x000e220008000a00 */
[C---:B------:R-:W-:Y:S01]  /*1ed0*/  ISETP.LT.U32.AND P0, PT, R0.reuse, 0x100, !P0 ;  /* 0x000001000000780c */ /* 0x040fe20004701070 */
[----:B------:R-:W-:Y:S01]  /*1ee0*/  IMAD.WIDE R8, R3, 0x4, R8 ;  /* 0x0000000403087825 */ /* 0x000fe200078e0208 */
[C---:B------:R-:W-:Y:S01]  /*1ef0*/  LOP3.LUT R4, R0.reuse, 0x3e0, RZ, 0xc0, !PT ;  /* 0x000003e000047812 */ /* 0x040fe200078ec0ff */
[----:B------:R-:W1:Y:S01]  /*1f00*/  LDC.64 R24, c[0x0][0x398] ;  /* 0x0000e600ff187b82 */ /* 0x000e620000000a00 */
[----:B------:R-:W-:Y:S02]  /*1f10*/  LOP3.LUT R7, R0, 0x1f, RZ, 0xc0, !PT ;  /* 0x0000001f00077812 */ /* 0x000fe400078ec0ff */
[----:B------:R2:W-:Y:S01]  /*1f20*/  @!P6 STG.E.STRONG.SYS desc[UR8][R8.64], R59 ;  /* 0x0000003b0800e986 */ /* 0x0005e2000c115908 */
[----:B------:R-:W-:-:S02]  /*1f30*/  SEL R33, RZ, 0x7fff, !P4 ;  /* 0x00007fffff217807 */ /* 0x000fc40006000000 */
[----:B------:R-:W-:Y:S01]  /*1f40*/  IMAD R4, R4, 0x11, R7 ;  /* 0x0000001104047824 */ /* 0x000fe200078e0207 */
[----:B------:R-:W-:Y:S01]  /*1f50*/  SEL R32, RZ, 0x7fff, !P3 ;  /* 0x00007fffff207807 */ /* 0x000fe20005800000 */
[----:B------:R-:W3:Y:S01]  /*1f60*/  LDC.64 R6, c[0x0][0x390] ;  /* 0x0000e400ff067b82 */ /* 0x000ee20000000a00 */
[----:B------:R-:W-:-:S07]  /*1f70*/  LOP3.LUT R33, R33, R10, RZ, 0x3c, !PT ;  /* 0x0000000a21217212 */ /* 0x000fce00078e3cff */
[----:B------:R-:W-:Y:S06]  /*1f80*/  BAR.RED.OR.DEFER_BLOCKING 0x0, P0 ;  /* 0x0000000000007b1d */ /* 0x000fec0000014800 */
[----:B------:R-:W4:Y:S01]  /*1f90*/  B2R.RESULT RZ, P0 ;  /* 0x0000000000ff731c */ /* 0x000f220000004000 */
[----:B------:R-:W-:Y:S02]  /*1fa0*/  IADD3 R3, P5, PT, R31, R4, RZ ;  /* 0x000000041f037210 */ /* 0x000fe40007fbe0ff */
[----:B------:R-:W-:Y:S02]  /*1fb0*/  LOP3.LUT R32, R32, R53, RZ, 0x3c, !PT ;  /* 0x0000003520207212 */ /* 0x000fe400078e3cff */
[----:B--2---:R-:W-:Y:S01]  /*1fc0*/  SEL R59, RZ, 0x7fff, !P2 ;  /* 0x00007fffff3b7807 */ /* 0x004fe20005000000 */
[----:B------:R-:W-:Y:S01]  /*1fd0*/  IMAD.X R28, RZ, RZ, RZ, P5 ;  /* 0x000000ffff1c7224 */ /* 0x000fe200028e06ff */
[----:B0-----:R-:W-:-:S02]  /*1fe0*/  LEA R2, P5, R3, UR6, 0x2 ;  /* 0x0000000603027c11 */ /* 0x001fc4000f8a10ff */
[----:B------:R-:W-:Y:S02]  /*1ff0*/  LOP3.LUT R30, R59, R52, RZ, 0x3c, !PT ;  /* 0x000000343b1e7212 */ /* 0x000fe400078e3cff */
[----:B------:R-:W-:Y:S02]  /*2000*/  LEA.HI.X R3, R3, UR7, R28, 0x2, P5 ;  /* 0x0000000703037c11 */ /* 0x000fe4000a8f141c */
[----:B------:R-:W-:Y:S01]  /*2010*/  SEL R28, RZ, 0x7fff, !P1 ;  /* 0x00007fffff1c7807 */ /* 0x000fe20004800000 */
[----:B-1----:R-:W-:-:S03]  /*2020*/  IMAD.WIDE.U32 R24, R0, 0x4, R24 ;  /* 0x0000000400187825 */ /* 0x002fc600078e0018 */
[----:B------:R-:W-:Y:S01]  /*2030*/  LOP3.LUT R28, R28, R51, RZ, 0x3c, !PT ;  /* 0x000000331c1c7212 */ /* 0x000fe200078e3cff */
[----:B----4-:R-:W-:Y:S06]  /*2040*/  @!P0 BRA `(.L_x_285) ;  /* 0x0000001000808947 */ /* 0x010fec0003800000 */
[C---:B------:R-:W-:Y:S01]  /*2050*/  ISETP.GT.U32.AND P0, PT, R0.reuse, R11, PT ;  /* 0x0000000b0000720c */ /* 0x040fe20003f04070 */
[----:B------:R-:W-:Y:S01]  /*2060*/  BSSY B1, `(.L_x_286) ;  /* 0x0000029000017945 */ /* 0x000fe20003800000 */
[----:B---3--:R-:W-:Y:S02]  /*2070*/  IMAD.WIDE.U32 R6, R0, 0x4, R6 ;  /* 0x0000000400067825 */ /* 0x008fe400078e0006 */
[----:B------:R-:W-:Y:S01]  /*2080*/  SEL R27, RZ, 0x2200, !P0 ;  /* 0x00002200ff1b7807 */ /* 0x000fe20004000000 */
[----:B------:R-:W-:Y:S08]  /*2090*/  @P6 BRA `(.L_x_287) ;  /* 0x0000000000946947 */ /* 0x000ff00003800000 */
[----:B------:R-:W2:Y:S01]  /*20a0*/  LDG.E R24, desc[UR8][R24.64] ;  /* 0x0000000818187981 */ /* 0x000ea2000c1e1900 */
[----:B------:R-:W-:Y:S01]  /*20b0*/  ISETP.GE.AND P0, PT, R5, 0x1, PT ;  /* 0x000000010500780c */ /* 0x000fe20003f06270 */
[----:B------:R-:W-:Y:S02]  /*20c0*/  IMAD.MOV.U32 R15, RZ, RZ, R26 ;  /* 0x000000ffff0f7224 */ /* 0x000fe400078e001a */
[----:B--2---:R-:W-:-:S05]  /*20d0*/  IMAD.IADD R13, R24, 0x1, -R27 ;  /* 0x00000001180d7824 */ /* 0x004fca00078e0a1b */
[----:B------:R0:W-:Y:S05]  /*20e0*/  STS [R29+0x8800], R13 ;  /* 0x0088000d1d007388 */ /* 0x0001ea0000000800 */
[----:B------:R-:W-:Y:S05]  /*20f0*/  @!P0 BRA `(.L_x_288) ;  /* 0x00000000006c8947 */ /* 0x000fea0003800000 */
[----:B------:R-:W-:Y:S01]  /*2100*/  BSSY B0, `(.L_x_289) ;  /* 0x0000019000007945 */ /* 0x000fe20003800000 */
[----:B0-----:R-:W-:Y:S02]  /*2110*/  IMAD.MOV.U32 R13, RZ, RZ, -0x1 ;  /* 0xffffffffff0d7424 */ /* 0x001fe400078e00ff */
[----:B------:R-:W-:Y:S02]  /*2120*/  IMAD.MOV.U32 R17, RZ, RZ, R5 ;  /* 0x000000ffff117224 */ /* 0x000fe400078e0005 */
[----:B------:R-:W-:-:S07]  /*2130*/  IMAD.MOV.U32 R15, RZ, RZ, R26 ;  /* 0x000000ffff0f7224 */ /* 0x000fce00078e001a */
.L_x_293:
[----:B------:R-:W0:Y:S01]  /*2140*/  LDC.64 R24, c[0x0][0x380] ;  /* 0x0000e000ff187b82 */ /* 0x000e220000000a00 */
[----:B------:R-:W-:Y:S01]  /*2150*/  VIADD R33, R17, 0xffffffff ;  /* 0xffffffff11217836 */ /* 0x000fe20000000000 */
[----:B------:R-:W-:Y:S03]  /*2160*/  BSSY B2, `(.L_x_290) ;  /* 0x0000008000027945 */ /* 0x000fe60003800000 */
[----:B------:R-:W-:-:S04]  /*2170*/  IMAD R21, R33, 0x100, R0 ;  /* 0x0000010021157824 */ /* 0x000fc800078e0200 */
[----:B0-----:R-:W-:-:S07]  /*2180*/  IMAD.WIDE R24, R21, 0x4, R24 ;  /* 0x0000000415187825 */ /* 0x001fce00078e0218 */
.L_x_291:
[----:B------:R-:W-:Y:S05]  /*2190*/  YIELD ;  /* 0x0000000000007946 */ /* 0x000fea0003800000 */
[----:B------:R0:W-:Y:S06]  /*21a0*/  MEMBAR.SC.CTA ;  /* 0x0000000000007992 */ /* 0x0001ec0000000000 */
[----:B0-----:R-:W2:Y:S02]  /*21b0*/  LDG.E.STRONG.SYS R21, desc[UR8][R24.64] ;  /* 0x0000000818157981 */ /* 0x001ea4000c1f5900 */
[----:B--2---:R-:W-:-:S13]  /*21c0*/  ISETP.NE.AND P0, PT, R21, RZ, PT ;  /* 0x000000ff1500720c */ /* 0x004fda0003f05270 */
[----:B------:R-:W-:Y:S05]  /*21d0*/  @!P0 BRA `(.L_x_291) ;  /* 0xfffffffc00ec8947 */ /* 0x000fea000383ffff */
[----:B------:R-:W-:Y:S05]  /*21e0*/  BSYNC B2 ;  /* 0x0000000000027941 */ /* 0x000fea0003800000 */
.L_x_290:
[----:B------:R-:W-:Y:S01]  /*21f0*/  BSSY.RECONVERGENT B2, `(.L_x_292) ;  /* 0x0000006000027945 */ /* 0x000fe20003800200 */
[C---:B------:R-:W-:Y:S02]  /*2200*/  ISETP.GT.AND P0, PT, R21.reuse, -0x1, PT ;  /* 0xffffffff1500780c */ /* 0x040fe40003f04270 */
[----:B------:R-:W-:Y:S01]  /*2210*/  LOP3.LUT R24, R21, 0x3fffffff, RZ, 0xc0, !PT ;  /* 0x3fffffff15187812 */ /* 0x000fe200078ec0ff */
[----:B------:R-:W-:Y:S05]  /*2220*/  WARPSYNC.EXCLUSIVE R13 ;  /* 0x000000000d007348 */ /* 0x000fea0003a00000 */
[----:B------:R-:W-:-:S05]  /*2230*/  IMAD.IADD R15, R24, 0x1, R15 ;  /* 0x00000001180f7824 */ /* 0x000fca00078e020f */
[----:B------:R-:W-:-:S07]  /*2240*/  VOTE.ANY R13, PT, P0 ;  /* 0x00000000000d7806 */ /* 0x000fce00000e0100 */
[----:B------:R-:W-:Y:S05]  /*2250*/  BSYNC.RECONVERGENT B2 ;  /* 0x0000000000027941 */ /* 0x000fea0003800200 */
.L_x_292:
[----:B------:R-:W-:Y:S01]  /*2260*/  ISETP.GT.U32.AND P1, PT, R17, 0x1, PT ;  /* 0x000000011100780c */ /* 0x000fe20003f24070 */
[----:B------:R-:W-:-:S12]  /*2270*/  IMAD.MOV.U32 R17, RZ, RZ, R33 ;  /* 0x000000ffff117224 */ /* 0x000fd800078e0021 */
[----:B------:R-:W-:Y:S05]  /*2280*/  @P0 BRA P1, `(.L_x_293) ;  /* 0xfffffffc00ac0947 */ /* 0x000fea000083ffff */
[----:B------:R-:W-:Y:S05]  /*2290*/  BSYNC B0 ;  /* 0x0000000000007941 */ /* 0x000fea0003800000 */
.L_x_289:
[----:B------:R1:W2:Y:S02]  /*22a0*/  LDS R13, [R29+0x8800] ;  /* 0x008800001d0d7984 */ /* 0x0002a40000000800 */
.L_x_288:
[----:B------:R-:W-:Y:S02]  /*22b0*/  LOP3.LUT R17, R15, 0x80000000, RZ, 0xfc, !PT ;  /* 0x800000000f117812 */ /* 0x000fe400078efcff */
[----:B--2---:R-:W-:-:S03]  /*22c0*/  IADD3 R24, PT, PT, R13, R15, -R26 ;  /* 0x0000000f0d187210 */ /* 0x004fc60007ffe81a */
[----:B------:R2:W-:Y:S04]  /*22d0*/  STG.E.STRONG.SYS desc[UR8][R8.64], R17 ;  /* 0x0000001108007986 */ /* 0x0005e8000c115908 */
[----:B------:R2:W-:Y:S02]  /*22e0*/  STS [R29+0x8800], R24 ;  /* 0x008800181d007388 */ /* 0x0005e40000000800 */
.L_x_287:
[----:B------:R-:W-:Y:S05]  /*22f0*/  BSYNC B1 ;  /* 0x0000000000017941 */ /* 0x000fea0003800000 */
.L_x_286:
[----:B--2---:R-:W2:Y:S01]  /*2300*/  LDC.64 R24, c[0x0][0x390] ;  /* 0x0000e400ff187b82 */ /* 0x004ea20000000a00 */
[----:B------:R-:W-:Y:S05]  /*2310*/  WARPSYNC.ALL ;  /* 0x0000000000007948 */ /* 0x000fea0003800000 */
[----:B------:R-:W-:Y:S02]  /*2320*/  UMOV UR6, 0x400 ;  /* 0x0000040000067882 */ /* 0x000fe40000000000 */
[----:B------:R-:W3:Y:S08]  /*2330*/  LDC R8, c[0x0][0x3c0] ;  /* 0x0000f000ff087b82 */ /* 0x000ef00000000800 */
[----:B------:R-:W4:Y:S01]  /*2340*/  S2UR UR7, SR_CgaCtaId ;  /* 0x00000000000779c3 */ /* 0x000f220000008800 */
[----:B--2---:R-:W-:-:S02]  /*2350*/  ISETP.EQ.U32.AND P1, PT, R24, RZ, PT ;  /* 0x000000ff1800720c */ /* 0x004fc40003f22070 */
[----:B---3--:R-:W-:-:S04]  /*2360*/  ISETP.GE.AND P0, PT, R57, R8, PT ;  /* 0x000000083900720c */ /* 0x008fc80003f06270 */
[----:B------:R-:W-:-:S04]  /*2370*/  ISETP.EQ.OR.EX P0, PT, R25, RZ, !P0, P1 ;  /* 0x000000ff1900720c */ /* 0x000fc80004702710 */
[----:B------:R-:W-:Y:S01]  /*2380*/  ISETP.GT.U32.OR P0, PT, R0, 0xff, P0 ;  /* 0x000000ff0000780c */ /* 0x000fe20000704470 */
[----:B----4-:R-:W-:-:S06]  /*2390*/  ULEA UR6, UR7, UR6, 0x18 ;  /* 0x0000000607067291 */ /* 0x010fcc000f8ec0ff */
[----:B------:R-:W-:-:S06]  /*23a0*/  LEA R11, R11, UR6, 0x2 ;  /* 0x000000060b0b7c11 */ /* 0x000fcc000f8e10ff */
[----:B------:R-:W2:Y:S02]  /*23b0*/  @!P0 LDS R9, [R29+0x8800] ;  /* 0x008800001d098984 */ /* 0x000ea40000000800 */
[----:B--2---:R-:W-:-:S05]  /*23c0*/  @!P0 IADD3 R9, PT, PT, R9, R27, R26 ;  /* 0x0000001b09098210 */ /* 0x004fca0007ffe01a */
[----:B------:R2:W-:Y:S01]  /*23d0*/  @!P0 STG.E desc[UR8][R6.64], R9 ;  /* 0x0000000906008986 */ /* 0x0005e2000c101908 */
[----:B------:R-:W-:Y:S01]  /*23e0*/  BAR.SYNC.DEFER_BLOCKING 0x0 ;  /* 0x0000000000007b1d */ /* 0x000fe20000010000 */
[----:B------:R-:W-:-:S05]  /*23f0*/  ISETP.GT.AND P0, PT, R57, R8, PT ;  /* 0x000000083900720c */ /* 0x000fca0003f04270 */
[----:B0-----:R2:W0:Y:S08]  /*2400*/  LDS R13, [R11+0x8800] ;  /* 0x008800000b0d7984 */ /* 0x0014300000000800 */
[----:B--2---:R-:W-:Y:S05]  /*2410*/  @P0 BRA `(.L_x_294) ;  /* 0x00000000005c0947 */ /* 0x004fea0003800000 */
[----:B------:R-:W2:Y:S01]  /*2420*/  LDCU.64 UR4, c[0x0][0x3a0] ;  /* 0x00007400ff0477ac */ /* 0x000ea20008000a00 */
[----:B0-----:R-:W-:-:S05]  /*2430*/  IADD3 R0, P1, PT, R4, R13, RZ ;  /* 0x0000000d04007210 */ /* 0x001fca0007f3e0ff */
[----:B------:R-:W-:Y:S01]  /*2440*/  IMAD.X R9, RZ, RZ, RZ, P1 ;  /* 0x000000ffff097224 */ /* 0x000fe200008e06ff */
[----:B--2---:R-:W-:-:S04]  /*2450*/  LEA R6, P1, R0, UR4, 0x1 ;  /* 0x0000000400067c11 */ /* 0x004fc8000f8208ff */
[----:B------:R-:W-:-:S05]  /*2460*/  LEA.HI.X R7, R0, UR5, R9, 0x1, P1 ;  /* 0x0000000500077c11 */ /* 0x000fca00088f0c09 */
[----:B------:R2:W-:Y:S04]  /*2470*/  STG.E.U16 desc[UR8][R6.64], R56 ;  /* 0x0000003806007986 */ /* 0x0005e8000c101508 */
        /* <DEDUP_REMOVED lines=15> */
[----:B------:R2:W-:Y:S01]  /*2570*/  STG.E.U16 desc[UR8][R6.64+0x400], R10 ;  /* 0x0004000a06007986 */ /* 0x0005e2000c101508 */
[----:B------:R-:W-:Y:S05]  /*2580*/  BRA `(.L_x_295) ;  /* 0x0000000000e07947 */ /* 0x000fea0003800000 */
.L_x_294:
[----:B------:R-:W2:Y:S01]  /*2590*/  LDCU.64 UR4, c[0x0][0x3a0] ;  /* 0x00007400ff0477ac */ /* 0x000ea20008000a00 */
[----:B------:R-:W-:Y:S01]  /*25a0*/  IMAD R11, R5, -0x2200, R8 ;  /* 0xffffde00050b7824 */ /* 0x000fe200078e0208 */
[C---:B0-----:R-:W-:Y:S01]  /*25b0*/  IADD3 R0, P1, PT, R4.reuse, R13, RZ ;  /* 0x0000000d04007210 */ /* 0x041fe20007f3e0ff */
[C---:B------:R-:W-:Y:S02]  /*25c0*/  VIADD R24, R4.reuse, 0x40 ;  /* 0x0000004004187836 */ /* 0x040fe40000000000 */
[C---:B------:R-:W-:Y:S01]  /*25d0*/  VIADD R6, R4.reuse, 0x20 ;  /* 0x0000002004067836 */ /* 0x040fe20000000000 */
[-C--:B------:R-:W-:Y:S01]  /*25e0*/  ISETP.GE.AND P5, PT, R4, R11.reuse, PT ;  /* 0x0000000b0400720c */ /* 0x080fe20003fa6270 */
[----:B------:R-:W-:Y:S01]  /*25f0*/  IMAD.X R9, RZ, RZ, RZ, P1 ;  /* 0x000000ffff097224 */ /* 0x000fe200008e06ff */
[-C--:B------:R-:W-:Y:S01]  /*2600*/  ISETP.GE.AND P3, PT, R24, R11.reuse, PT ;  /* 0x0000000b1800720c */ /* 0x080fe20003f66270 */
[----:B------:R-:W-:Y:S01]  /*2610*/  VIADD R24, R4, 0x60 ;  /* 0x0000006004187836 */ /* 0x000fe20000000000 */
[----:B------:R-:W-:Y:S01]  /*2620*/  ISETP.GE.AND P4, PT, R6, R11, PT ;  /* 0x0000000b0600720c */ /* 0x000fe20003f86270 */
[----:B------:R-:W-:-:S02]  /*2630*/  VIADD R26, R4, 0x80 ;  /* 0x00000080041a7836 */ /* 0x000fc40000000000 */
[----:B------:R-:W-:Y:S01]  /*2640*/  VIADD R28, R4, 0xa0 ;  /* 0x000000a0041c7836 */ /* 0x000fe20000000000 */
[-C--:B------:R-:W-:Y:S01]  /*2650*/  ISETP.GE.AND P2, PT, R24, R11.reuse, PT ;  /* 0x0000000b1800720c */ /* 0x080fe20003f46270 */
[----:B------:R-:W-:Y:S01]  /*2660*/  VIADD R24, R4, 0xc0 ;  /* 0x000000c004187836 */ /* 0x000fe20000000000 */
[----:B--2---:R-:W-:Y:S02]  /*2670*/  LEA R6, P1, R0, UR4, 0x1 ;  /* 0x0000000400067c11 */ /* 0x004fe4000f8208ff */
[-C--:B------:R-:W-:Y:S02]  /*2680*/  ISETP.GE.AND P6, PT, R28, R11.reuse, PT ;  /* 0x0000000b1c00720c */ /* 0x080fe40003fc6270 */
[----:B------:R-:W-:Y:S02]  /*2690*/  LEA.HI.X R7, R0, UR5, R9, 0x1, P1 ;  /* 0x0000000500077c11 */ /* 0x000fe400088f0c09 */
[----:B------:R-:W-:Y:S01]  /*26a0*/  ISETP.GE.AND P1, PT, R26, R11, PT ;  /* 0x0000000b1a00720c */ /* 0x000fe20003f26270 */
[----:B------:R-:W-:-:S02]  /*26b0*/  VIADD R26, R4, 0xe0 ;  /* 0x000000e0041a7836 */ /* 0x000fc40000000000 */
[----:B------:R0:W-:Y:S01]  /*26c0*/  @!P5 STG.E.U16 desc[UR8][R6.64], R56 ;  /* 0x000000380600d986 */ /* 0x0001e2000c101508 */
[-C--:B------:R-:W-:Y:S01]  /*26d0*/  ISETP.GE.AND P5, PT, R24, R11.reuse, PT ;  /* 0x0000000b1800720c */ /* 0x080fe20003fa6270 */
[----:B------:R-:W-:Y:S02]  /*26e0*/  VIADD R24, R4, 0x100 ;  /* 0x0000010004187836 */ /* 0x000fe40000000000 */
[----:B------:R0:W-:Y:S01]  /*26f0*/  @!P4 STG.E.U16 desc[UR8][R6.64+0x40], R55 ;  /* 0x000040370600c986 */ /* 0x0001e2000c101508 */
[-C--:B------:R-:W-:Y:S01]  /*2700*/  ISETP.GE.AND P4, PT, R26, R11.reuse, PT ;  /* 0x0000000b1a00720c */ /* 0x080fe20003f86270 */
[----:B------:R-:W-:Y:S02]  /*2710*/  VIADD R26, R4, 0x120 ;  /* 0x00000120041a7836 */ /* 0x000fe40000000000 */
[----:B------:R0:W-:Y:S01]  /*2720*/  @!P3 STG.E.U16 desc[UR8][R6.64+0x80], R54 ;  /* 0x000080360600b986 */ /* 0x0001e2000c101508 */
        /* <DEDUP_REMOVED lines=29> */
[----:B------:R0:W-:Y:S02]  /*2900*/  @!P1 STG.E.U16 desc[UR8][R6.64+0x400], R10 ;  /* 0x0004000a06009986 */ /* 0x0001e4000c101508 */
.L_x_295:
[----:B------:R-:W-:Y:S05]  /*2910*/  @P0 BRA `(.L_x_296) ;  /* 0x0000000000480947 */ /* 0x000fea0003800000 */
[----:B0-2---:R0:W5:Y:S04]  /*2920*/  LDG.E R7, desc[UR8][R2.64+0x800] ;  /* 0x0008000802077981 */ /* 0x005168000c1e1900 */
[----:B------:R0:W5:Y:S04]  /*2930*/  LDG.E R25, desc[UR8][R2.64] ;  /* 0x0000000802197981 */ /* 0x000168000c1e1900 */
[----:B------:R0:W5:Y:S04]  /*2940*/  LDG.E R27, desc[UR8][R2.64+0x80] ;  /* 0x00008008021b7981 */ /* 0x000168000c1e1900 */
[----:B-1----:R0:W5:Y:S04]  /*2950*/  LDG.E R29, desc[UR8][R2.64+0x100] ;  /* 0x00010008021d7981 */ /* 0x002168000c1e1900 */
[----:B------:R0:W5:Y:S04]  /*2960*/  LDG.E R31, desc[UR8][R2.64+0x180] ;  /* 0x00018008021f7981 */ /* 0x000168000c1e1900 */
        /* <DEDUP_REMOVED lines=11> */
[----:B------:R0:W5:Y:S01]  /*2a20*/  LDG.E R11, desc[UR8][R2.64+0x780] ;  /* 0x00078008020b7981 */ /* 0x000162000c1e1900 */
[----:B------:R-:W-:Y:S05]  /*2a30*/  BRA `(.L_x_297) ;  /* 0x0000000000cc7947 */ /* 0x000fea0003800000 */
.L_x_296:
[----:B------:R-:W-:Y:S02]  /*2a40*/  IMAD.IADD R43, R8, 0x1, -R31 ;  /* 0x00000001082b7824 */ /* 0x000fe400078e0a1f */
[C---:B0-2---:R-:W-:Y:S02]  /*2a50*/  VIADD R6, R4.reuse, 0x20 ;  /* 0x0000002004067836 */ /* 0x045fe40000000000 */
[C---:B------:R-:W-:Y:S01]  /*2a60*/  VIADD R10, R4.reuse, 0x40 ;  /* 0x00000040040a7836 */ /* 0x040fe20000000000 */
[CC--:B------:R-:W-:Y:S01]  /*2a70*/  ISETP.GE.AND P5, PT, R4.reuse, R43.reuse, PT ;  /* 0x0000002b0400720c */ /* 0x0c0fe20003fa6270 */
[----:B------:R-:W-:Y:S01]  /*2a80*/  VIADD R12, R4, 0x80 ;  /* 0x00000080040c7836 */ /* 0x000fe20000000000 */
[-C--:B------:R-:W-:Y:S01]  /*2a90*/  ISETP.GE.AND P4, PT, R6, R43.reuse, PT ;  /* 0x0000002b0600720c */ /* 0x080fe20003f86270 */
[----:B------:R-:W-:Y:S01]  /*2aa0*/  VIADD R6, R4, 0x60 ;  /* 0x0000006004067836 */ /* 0x000fe20000000000 */
[-C--:B------:R-:W-:Y:S01]  /*2ab0*/  ISETP.GE.AND P3, PT, R10, R43.reuse, PT ;  /* 0x0000002b0a00720c */ /* 0x080fe20003f66270 */
[----:B------:R-:W-:Y:S01]  /*2ac0*/  VIADD R10, R4, 0xa0 ;  /* 0x000000a0040a7836 */ /* 0x000fe20000000000 */
[----:B------:R-:W-:-:S02]  /*2ad0*/  ISETP.GE.AND P1, PT, R12, R43, PT ;  /* 0x0000002b0c00720c */ /* 0x000fc40003f26270 */
[-C--:B------:R-:W-:Y:S01]  /*2ae0*/  ISETP.GE.AND P2, PT, R6, R43.reuse, PT ;  /* 0x0000002b0600720c */ /* 0x080fe20003f46270 */
[----:B------:R-:W-:Y:S01]  /*2af0*/  VIADD R6, R4, 0xc0 ;  /* 0x000000c004067836 */ /* 0x000fe20000000000 */
[-C--:B------:R-:W-:Y:S01]  /*2b00*/  ISETP.GE.AND P6, PT, R10, R43.reuse, PT ;  /* 0x0000002b0a00720c */ /* 0x080fe20003fc6270 */
[----:B------:R-:W-:Y:S02]  /*2b10*/  VIADD R10, R4, 0xe0 ;  /* 0x000000e0040a7836 */ /* 0x000fe40000000000 */
[----:B------:R2:W5:Y:S01]  /*2b20*/  @!P5 LDG.E R25, desc[UR8][R2.64] ;  /* 0x000000080219d981 */ /* 0x000562000c1e1900 */
[-C--:B------:R-:W-:Y:S01]  /*2b30*/  ISETP.GE.AND P5, PT, R6, R43.reuse, PT ;  /* 0x0000002b0600720c */ /* 0x080fe20003fa6270 */
[----:B------:R-:W-:Y:S02]  /*2b40*/  VIADD R6, R4, 0x100 ;  /* 0x0000010004067836 */ /* 0x000fe40000000000 */
[----:B------:R2:W5:Y:S01]  /*2b50*/  @!P4 LDG.E R27, desc[UR8][R2.64+0x80] ;  /* 0x00008008021bc981 */ /* 0x000562000c1e1900 */
[----:B------:R-:W-:Y:S01]  /*2b60*/  ISETP.GE.AND P4, PT, R10, R43, PT ;  /* 0x0000002b0a00720c */ /* 0x000fe20003f86270 */
[----:B------:R-:W-:-:S02]  /*2b70*/  VIADD R10, R4, 0x120 ;  /* 0x00000120040a7836 */ /* 0x000fc40000000000 */
[----:B-1----:R2:W5:Y:S01]  /*2b80*/  @!P3 LDG.E R29, desc[UR8][R2.64+0x100] ;  /* 0x00010008021db981 */ /* 0x002562000c1e1900 */
        /* <DEDUP_REMOVED lines=8> */
[----:B------:R2:W5:Y:S01]  /*2c10*/  @!P6 LDG.E R35, desc[UR8][R2.64+0x280] ;  /* 0x000280080223e981 */ /* 0x000562000c1e1900 */
        /* <DEDUP_REMOVED lines=12> */
[----:B------:R-:W-:-:S03]  /*2ce0*/  ISETP.GE.AND P2, PT, R10, R43, PT ;  /* 0x0000002b0a00720c */ /* 0x000fc60003f46270 */
[----:B------:R2:W5:Y:S01]  /*2cf0*/  @!P1 LDG.E R21, desc[UR8][R2.64+0x500] ;  /* 0x0005000802159981 */ /* 0x000562000c1e1900 */
[----:B------:R-:W-:-:S03]  /*2d00*/  ISETP.GE.AND P1, PT, R6, R43, PT ;  /* 0x0000002b0600720c */ /* 0x000fc60003f26270 */
[----:B------:R2:W5:Y:S04]  /*2d10*/  @!P6 LDG.E R19, desc[UR8][R2.64+0x580] ;  /* 0x000580080213e981 */ /* 0x000568000c1e1900 */
[----:B------:R2:W5:Y:S04]  /*2d20*/  @!P5 LDG.E R17, desc[UR8][R2.64+0x600] ;  /* 0x000600080211d981 */ /* 0x000568000c1e1900 */
[----:B------:R2:W5:Y:S04]  /*2d30*/  @!P4 LDG.E R15, desc[UR8][R2.64+0x680] ;  /* 0x00068008020fc981 */ /* 0x000568000c1e1900 */
[----:B------:R2:W5:Y:S04]  /*2d40*/  @!P3 LDG.E R13, desc[UR8][R2.64+0x700] ;  /* 0x00070008020db981 */ /* 0x000568000c1e1900 */
[----:B------:R2:W5:Y:S04]  /*2d50*/  @!P2 LDG.E R11, desc[UR8][R2.64+0x780] ;  /* 0x00078008020ba981 */ /* 0x000568000c1e1900 */
[----:B------:R2:W5:Y:S02]  /*2d60*/  @!P1 LDG.E R7, desc[UR8][R2.64+0x800] ;  /* 0x0008000802079981 */ /* 0x000564000c1e1900 */
.L_x_297:
[----:B------:R-:W-:Y:S05]  /*2d70*/  @P0 BRA `(.L_x_298) ;  /* 0x0000000000540947 */ /* 0x000fea0003800000 */
[----:B------:R-:W0:Y:S02]  /*2d80*/  LDCU.64 UR4, c[0x0][0x3b0] ;  /* 0x00007600ff0477ac */ /* 0x000e240008000a00 */
[----:B0-2---:R-:W-:-:S04]  /*2d90*/  LEA R2, P0, R0, UR4, 0x2 ;  /* 0x0000000400027c11 */ /* 0x005fc8000f8010ff */
[----:B------:R-:W-:-:S05]  /*2da0*/  LEA.HI.X R3, R0, UR5, R9, 0x2, P0 ;  /* 0x0000000500037c11 */ /* 0x000fca00080f1409 */
[----:B-----5:R-:W-:Y:S04]  /*2db0*/  STG.E desc[UR8][R2.64], R25 ;  /* 0x0000001902007986 */ /* 0x020fe8000c101908 */
[----:B------:R-:W-:Y:S04]  /*2dc0*/  STG.E desc[UR8][R2.64+0x80], R27 ;  /* 0x0000801b02007986 */ /* 0x000fe8000c101908 */
        /* <DEDUP_REMOVED lines=14> */
[----:B------:R-:W-:Y:S01]  /*2eb0*/  STG.E desc[UR8][R2.64+0x800], R7 ;  /* 0x0008000702007986 */ /* 0x000fe2000c101908 */
[----:B------:R-:W-:Y:S05]  /*2ec0*/  EXIT ;  /* 0x000000000000794d */ /* 0x000fea0003800000 */
.L_x_298:
[----:B------:R-:W1:Y:S01]  /*2ed0*/  LDCU.64 UR4, c[0x0][0x3b0] ;  /* 0x00007600ff0477ac */ /* 0x000e620008000a00 */
[----:B------:R-:W-:Y:S02]  /*2ee0*/  IMAD R5, R5, -0x2200, R8 ;  /* 0xffffde0005057824 */ /* 0x000fe400078e0208 */
        /* <DEDUP_REMOVED lines=8> */
[----:B------:R-:W-:Y:S01]  /*2f70*/  ISETP.GE.AND P0, PT, R8, R5, PT ;  /* 0x000000050800720c */ /* 0x000fe20003f06270 */
[----:B------:R-:W-:-:S03]  /*2f80*/  VIADD R8, R4, 0xa0 ;  /* 0x000000a004087836 */ /* 0x000fc60000000000 */
[-C--:B------:R-:W-:Y:S01]  /*2f90*/  ISETP.GE.AND P6, PT, R6, R5.reuse, PT ;  /* 0x000000050600720c */ /* 0x080fe20003fc6270 */
[----:B------:R-:W-:Y:S01]  /*2fa0*/  VIADD R6, R4, 0x100 ;  /* 0x0000010004067836 */ /* 0x000fe20000000000 */
[----:B-1----:R-:W-:Y:S02]  /*2fb0*/  LEA R2, P4, R0, UR4, 0x2 ;  /* 0x0000000400027c11 */ /* 0x002fe4000f8810ff */
[-C--:B------:R-:W-:Y:S02]  /*2fc0*/  ISETP.GE.AND P5, PT, R8, R5.reuse, PT ;  /* 0x000000050800720c */ /* 0x080fe40003fa6270 */
[----:B------:R-:W-:Y:S01]  /*2fd0*/  LEA.HI.X R3, R0, UR5, R9, 0x2, P4 ;  /* 0x0000000500037c11 */ /* 0x000fe2000a0f1409 */
[----:B------:R-:W-:Y:S01]  /*2fe0*/  VIADD R0, R4, 0xe0 ;  /* 0x000000e004007836 */ /* 0x000fe20000000000 */
[----:B------:R-:W-:-:S03]  /*2ff0*/  ISETP.GE.AND P4, PT, R10, R5, PT ;  /* 0x000000050a00720c */ /* 0x000fc60003f86270 */
[----:B-----5:R0:W-:Y:S01]  /*3000*/  @!P3 STG.E desc[UR8][R2.64], R25 ;  /* 0x000000190200b986 */ /* 0x0201e2000c101908 */
[-C--:B------:R-:W-:Y:S01]  /*3010*/  ISETP.GE.AND P3, PT, R0, R5.reuse, PT ;  /* 0x000000050000720c */ /* 0x080fe20003f66270 */
[----:B------:R-:W-:Y:S02]  /*3020*/  VIADD R0, R4, 0x120 ;  /* 0x0000012004007836 */ /* 0x000fe40000000000 */
[----:B------:R0:W-:Y:S01]  /*3030*/  @!P2 STG.E desc[UR8][R2.64+0x80], R27 ;  /* 0x0000801b0200a986 */ /* 0x0001e2000c101908 */
[-C--:B------:R-:W-:Y:S01]  /*3040*/  ISETP.GE.AND P2, PT, R6, R5.reuse, PT ;  /* 0x000000050600720c */ /* 0x080fe20003f46270 */
[----:B------:R-:W-:Y:S02]  /*3050*/  VIADD R6, R4, 0x140 ;  /* 0x0000014004067836 */ /* 0x000fe40000000000 */
[----:B------:R0:W-:Y:S01]  /*3060*/  @!P1 STG.E desc[UR8][R2.64+0x100], R29 ;  /* 0x0001001d02009986 */ /* 0x0001e2000c101908 */
[----:B------:R-:W-:Y:S01]  /*3070*/  ISETP.GE.AND P1, PT, R0, R5, PT ;  /* 0x000000050000720c */ /* 0x000fe20003f26270 */
[----:B------:R-:W-:-:S02]  /*3080*/  VIADD R0, R4, 0x160 ;  /* 0x0000016004007836 */ /* 0x000fc40000000000 */
[----:B------:R0:W-:Y:S01]  /*3090*/  @!P0 STG.E desc[UR8][R2.64+0x180], R31 ;  /* 0x0001801f02008986 */ /* 0x0001e2000c101908 */
        /* <DEDUP_REMOVED lines=10> */
[C---:B------:R-:W-:Y:S02]  /*3140*/  VIADD R0, R4.reuse, 0x1e0 ;  /* 0x000001e004007836 */ /* 0x040fe40000000000 */
[----:B------:R-:W-:Y:S01]  /*3150*/  VIADD R4, R4, 0x200 ;  /* 0x0000020004047836 */ /* 0x000fe20000000000 */
[----:B------:R0:W-:Y:S01]  /*3160*/  @!P3 STG.E desc[UR8][R2.64+0x380], R39 ;  /* 0x000380270200b986 */ /* 0x0001e2000c101908 */
[----:B------:R-:W-:-:S03]  /*3170*/  ISETP.GE.AND P3, PT, R6, R5, PT ;  /* 0x000000050600720c */ /* 0x000fc60003f66270 */
[----:B------:R0:W-:Y:S01]  /*3180*/  @!P2 STG.E desc[UR8][R2.64+0x400], R41 ;  /* 0x000400290200a986 */ /* 0x0001e2000c101908 */
[----:B------:R-:W-:-:S03]  /*3190*/  ISETP.GE.AND P2, PT, R0, R5, PT ;  /* 0x000000050000720c */ /* 0x000fc60003f46270 */
[----:B------:R0:W-:Y:S01]  /*31a0*/  @!P1 STG.E desc[UR8][R2.64+0x480], R23 ;  /* 0x0004801702009986 */ /* 0x0001e2000c101908 */
[----:B------:R-:W-:-:S03]  /*31b0*/  ISETP.GE.AND P1, PT, R4, R5, PT ;  /* 0x000000050400720c */ /* 0x000fc60003f26270 */
[----:B------:R0:W-:Y:S04]  /*31c0*/  @!P0 STG.E desc[UR8][R2.64+0x500], R21 ;  /* 0x0005001502008986 */ /* 0x0001e8000c101908 */
[----:B------:R0:W-:Y:S04]  /*31d0*/  @!P6 STG.E desc[UR8][R2.64+0x580], R19 ;  /* 0x000580130200e986 */ /* 0x0001e8000c101908 */
[----:B------:R0:W-:Y:S04]  /*31e0*/  @!P5 STG.E desc[UR8][R2.64+0x600], R17 ;  /* 0x000600110200d986 */ /* 0x0001e8000c101908 */
[----:B------:R0:W-:Y:S04]  /*31f0*/  @!P4 STG.E desc[UR8][R2.64+0x680], R15 ;  /* 0x0006800f0200c986 */ /* 0x0001e8000c101908 */
[----:B------:R0:W-:Y:S04]  /*3200*/  @!P3 STG.E desc[UR8][R2.64+0x700], R13 ;  /* 0x0007000d0200b986 */ /* 0x0001e8000c101908 */
[----:B------:R0:W-:Y:S01]  /*3210*/  @!P2 STG.E desc[UR8][R2.64+0x780], R11 ;  /* 0x0007800b0200a986 */ /* 0x0001e2000c101908 */
[----:B------:R-:W-:Y:S05]  /*3220*/  @P1 EXIT ;  /* 0x000000000000194d */ /* 0x000fea0003800000 */
[----:B------:R-:W-:Y:S01]  /*3230*/  STG.E desc[UR8][R2.64+0x800], R7 ;  /* 0x0008000702007986 */ /* 0x000fe2000c101908 */
[----:B------:R-:W-:Y:S05]  /*3240*/  EXIT ;  /* 0x000000000000794d */ /* 0x000fea0003800000 */
.L_x_285:
[C---:B------:R-:W-:Y:S01]  /*3250*/  ISETP.GT.U32.AND P0, PT, R0.reuse, 0x1f, PT ;  /* 0x0000001f0000780c */ /* 0x040fe20003f04070 */
[----:B------:R-:W-:Y:S05]  /*3260*/  WARPSYNC.ALL ;  /* 0x0000000000007948 */ /* 0x000fea0003800000 */
[----:B---3--:R-:W-:-:S05]  /*3270*/  LEA.HI R6, R0, R0, RZ, 0x1c ;  /* 0x0000000000067211 */ /* 0x008fca00078fe0ff */
[----:B------:R-:W-:-:S05]  /*3280*/  IMAD R23, R6, 0x4, R27 ;  /* 0x0000000406177824 */ /* 0x000fca00078e021b */
[----:B------:R0:W-:Y:S01]  /*3290*/  STS [R23+0x4410], R26 ;  /* 0x0044101a17007388 */ /* 0x0001e20000000800 */
[----:B------:R-:W-:Y:S06]  /*32a0*/  BAR.SYNC.DEFER_BLOCKING 0x0 ;  /* 0x0000000000007b1d */ /* 0x000fec0000010000 */
[----:B------:R-:W-:Y:S05]  /*32b0*/  @P0 BRA `(.L_x_299) ;  /* 0x0000000400140947 */ /* 0x000fea0003800000 */
[----:B------:R-:W-:Y:S01]  /*32c0*/  IMAD R6, R0, 0x44, R27 ;  /* 0x0000004400067824 */ /* 0x000fe200078e021b */
[----:B------:R-:W-:-:S04]  /*32d0*/  UMOV UR6, 0xffffffff ;  /* 0xffffffff00067882 */ /* 0x000fc80000000000 */
[----:B------:R-:W-:Y:S04]  /*32e0*/  LDS R22, [R6+0x4410] ;  /* 0x0044100006167984 */ /* 0x000fe80000000800 */
[----:B------:R-:W-:Y:S04]  /*32f0*/  LDS R57, [R6+0x4414] ;  /* 0x0044140006397984 */ /* 0x000fe80000000800 */
[----:B------:R-:W1:Y:S04]  /*3300*/  LDS R20, [R6+0x4418] ;  /* 0x0044180006147984 */ /* 0x000e680000000800 */
[----:B------:R-:W-:Y:S04]  /*3310*/  LDS R7, [R6+0x441c] ;  /* 0x00441c0006077984 */ /* 0x000fe80000000800 */
[----:B------:R-:W2:Y:S04]  /*3320*/  LDS R8, [R6+0x4420] ;  /* 0x0044200006087984 */ /* 0x000ea80000000800 */
[----:B------:R-:W-:Y:S04]  /*3330*/  LDS R9, [R6+0x4424] ;  /* 0x0044240006097984 */ /* 0x000fe80000000800 */
[----:B------:R-:W3:Y:S04]  /*3340*/  LDS R10, [R6+0x4428] ;  /* 0x00442800060a7984 */ /* 0x000ee80000000800 */
[----:B------:R-:W-:Y:S04]  /*3350*/  LDS R12, [R6+0x442c] ;  /* 0x00442c00060c7984 */ /* 0x000fe80000000800 */
[----:B------:R-:W4:Y:S04]  /*3360*/  LDS R19, [R6+0x4430] ;  /* 0x0044300006137984 */ /* 0x000f280000000800 */
[----:B------:R-:W-:Y:S04]  /*3370*/  LDS R14, [R6+0x4434] ;  /* 0x00443400060e7984 */ /* 0x000fe80000000800 */
[----:B------:R-:W5:Y:S04]  /*3380*/  LDS R51, [R6+0x4438] ;  /* 0x0044380006337984 */ /* 0x000f680000000800 */
[----:B------:R-:W-:Y:S04]  /*3390*/  LDS R16, [R6+0x443c] ;  /* 0x00443c0006107984 */ /* 0x000fe80000000800 */
[----:B------:R-:W0:Y:S01]  /*33a0*/  LDS R53, [R6+0x4440] ;  /* 0x0044400006357984 */ /* 0x000e220000000800 */
[----:B-1----:R-:W-:-:S03]  /*33b0*/  IADD3 R48, PT, PT, R20, R57, R22 ;  /* 0x0000003914307210 */ /* 0x002fc60007ffe016 */
[----:B------:R-:W-:Y:S04]  /*33c0*/  LDS R18, [R6+0x4444] ;  /* 0x0044440006127984 */ /* 0x000fe80000000800 */
[----:B------:R-:W1:Y:S01]  /*33d0*/  LDS R55, [R6+0x4448] ;  /* 0x0044480006377984 */ /* 0x000e620000000800 */
[----:B--2---:R-:W-:-:S03]  /*33e0*/  IADD3 R48, PT, PT, R8, R48, R7 ;  /* 0x0000003008307210 */ /* 0x004fc60007ffe007 */
[----:B------:R-:W2:Y:S01]  /*33f0*/  LDS R59, [R6+0x444c] ;  /* 0x00444c00063b7984 */ /* 0x000ea20000000800 */
[----:B---3--:R-:W-:-:S04]  /*3400*/  IADD3 R48, PT, PT, R10, R48, R9 ;  /* 0x000000300a307210 */ /* 0x008fc80007ffe009 */
[----:B----4-:R-:W-:-:S04]  /*3410*/  IADD3 R48, PT, PT, R19, R48, R12 ;  /* 0x0000003013307210 */ /* 0x010fc80007ffe00c */
[----:B-----5:R-:W-:-:S04]  /*3420*/  IADD3 R48, PT, PT, R51, R48, R14 ;  /* 0x0000003033307210 */ /* 0x020fc80007ffe00e */
[----:B0-----:R-:W-:-:S04]  /*3430*/  IADD3 R48, PT, PT, R53, R48, R16 ;  /* 0x0000003035307210 */ /* 0x001fc80007ffe010 */
[----:B-1----:R-:W-:-:S05]  /*3440*/  IADD3 R48, PT, PT, R55, R48, R18 ;  /* 0x0000003037307210 */ /* 0x002fca0007ffe012 */
[----:B--2---:R-:W-:Y:S01]  /*3450*/  IMAD.IADD R59, R59, 0x1, R48 ;  /* 0x000000013b3b7824 */ /* 0x004fe200078e0230 */
[----:B------:R-:W-:Y:S06]  /*3460*/  BRA.DIV UR6, `(.L_x_300) ;  /* 0x0000008206107947 */ /* 0x000fec000b800000 */
[----:B------:R-:W0:Y:S02]  /*3470*/  SHFL.UP P0, R48, R59, 0x1, RZ ;  /* 0x042000003b307989 */ /* 0x000e2400000000ff */
[----:B0-----:R-:W-:-:S05]  /*3480*/  @P0 IMAD.IADD R48, R59, 0x1, R48 ;  /* 0x000000013b300824 */ /* 0x001fca00078e0230 */
[----:B------:R-:W0:Y:S02]  /*3490*/  SHFL.UP P0, R61, R48, 0x2, RZ ;  /* 0x04400000303d7989 */ /* 0x000e2400000000ff */
[----:B0-----:R-:W-:-:S05]  /*34a0*/  @P0 IMAD.IADD R61, R48, 0x1, R61 ;  /* 0x00000001303d0824 */ /* 0x001fca00078e023d */
[----:B------:R-:W0:Y:S02]  /*34b0*/  SHFL.UP P0, R50, R61, 0x4, RZ ;  /* 0x048000003d327989 */ /* 0x000e2400000000ff */
[----:B0-----:R-:W-:-:S05]  /*34c0*/  @P0 IMAD.IADD R50, R61, 0x1, R50 ;  /* 0x000000013d320824 */ /* 0x001fca00078e0232 */
[----:B------:R-:W0:Y:S02]  /*34d0*/  SHFL.UP P0, R52, R50, 0x8, RZ ;  /* 0x0500000032347989 */ /* 0x000e2400000000ff */
[----:B0-----:R-:W-:-:S05]  /*34e0*/  @P0 IMAD.IADD R52, R50, 0x1, R52 ;  /* 0x0000000132340824 */ /* 0x001fca00078e0234 */
[----:B------:R0:W1:Y:S02]  /*34f0*/  SHFL.UP P0, R54, R52, 0x10, RZ ;  /* 0x0600000034367989 */ /* 0x00006400000000ff */
.L_x_388:
[----:B-1----:R-:W-:-:S04]  /*3500*/  @P0 IMAD.IADD R54, R52, 0x1, R54 ;  /* 0x0000000134360824 */ /* 0x002fc800078e0236 */
[----:B------:R-:W-:-:S04]  /*3510*/  IMAD.IADD R59, R54, 0x1, -R59 ;  /* 0x00000001363b7824 */ /* 0x000fc800078e0a3b */
[----:B------:R-:W-:Y:S01]  /*3520*/  IMAD.IADD R22, R22, 0x1, R59 ;  /* 0x0000000116167824 */ /* 0x000fe200078e023b */
[----:B------:R1:W-:Y:S03]  /*3530*/  STS [R6+0x4410], R59 ;  /* 0x0044103b06007388 */ /* 0x0003e60000000800 */
        /* <DEDUP_REMOVED lines=27> */
[----:B------:R1:W-:Y:S04]  /*36f0*/  STS [R6+0x4448], R18 ;  /* 0x0044481206007388 */ /* 0x0003e80000000800 */
[----:B------:R1:W-:Y:S02]  /*3700*/  STS [R6+0x444c], R55 ;  /* 0x00444c3706007388 */ /* 0x0003e40000000800 */
.L_x_299:
[----:B------:R-:W-:Y:S05]  /*3710*/  WARPSYNC.ALL ;  /* 0x0000000000007948 */ /* 0x000fea0003800000 */
[----:B------:R-:W-:Y:S01]  /*3720*/  BAR.SYNC.DEFER_BLOCKING 0x0 ;  /* 0x0000000000007b1d */ /* 0x000fe20000010000 */
[----:B------:R-:W-:-:S05]  /*3730*/  ISETP.GT.U32.AND P0, PT, R0, 0xff, PT ;  /* 0x000000ff0000780c */ /* 0x000fca0003f04070 */
[----:B------:R-:W-:Y:S01]  /*3740*/  BSSY.RECONVERGENT B0, `(.L_x_301) ;  /* 0x0000033000007945 */ /* 0x000fe20003800200 */
[----:B0-----:R-:W0:Y:S07]  /*3750*/  LDS R23, [R23+0x4410] ;  /* 0x0044100017177984 */ /* 0x001e2e0000000800 */
[----:B------:R-:W-:Y:S05]  /*3760*/  @P0 BRA `(.L_x_302) ;  /* 0x0000000000c00947 */ /* 0x000fea0003800000 */
[----:B-1----:R-:W0:Y:S04]  /*3770*/  LDS R18, [R29] ;  /* 0x000000001d127984 */ /* 0x002e280000000800 */
[----:B------:R-:W1:Y:S04]  /*3780*/  LDS R20, [R29+0x400] ;  /* 0x000400001d147984 */ /* 0x000e680000000800 */
[----:B------:R-:W2:Y:S04]  /*3790*/  LDS R22, [R29+0x800] ;  /* 0x000800001d167984 */ /* 0x000ea80000000800 */
[----:B------:R-:W3:Y:S04]  /*37a0*/  LDS R48, [R29+0xc00] ;  /* 0x000c00001d307984 */ /* 0x000ee80000000800 */
[----:B------:R-:W4:Y:S04]  /*37b0*/  LDS R50, [R29+0x1000] ;  /* 0x001000001d327984 */ /* 0x000f280000000800 */
[----:B------:R-:W5:Y:S04]  /*37c0*/  LDS R52, [R29+0x1400] ;  /* 0x001400001d347984 */ /* 0x000f680000000800 */
[----:B------:R-:W5:Y:S04]  /*37d0*/  LDS R54, [R29+0x1800] ;  /* 0x001800001d367984 */ /* 0x000f680000000800 */
[----:B------:R-:W5:Y:S04]  /*37e0*/  LDS R56, [R29+0x1c00] ;  /* 0x001c00001d387984 */ /* 0x000f680000000800 */
[----:B------:R-:W5:Y:S04]  /*37f0*/  LDS R58, [R29+0x2000] ;  /* 0x002000001d3a7984 */ /* 0x000f680000000800 */
[----:B------:R-:W5:Y:S04]  /*3800*/  LDS R60, [R29+0x2400] ;  /* 0x002400001d3c7984 */ /* 0x000f680000000800 */
[----:B------:R-:W5:Y:S01]  /*3810*/  LDS R16, [R29+0x2800] ;  /* 0x002800001d107984 */ /* 0x000f620000000800 */
[----:B0-----:R-:W-:-:S03]  /*3820*/  IMAD.IADD R18, R23, 0x1, R18 ;  /* 0x0000000117127824 */ /* 0x001fc600078e0212 */
[----:B------:R-:W0:Y:S01]  /*3830*/  LDS R14, [R29+0x2c00] ;  /* 0x002c00001d0e7984 */ /* 0x000e220000000800 */
[----:B-1----:R-:W-:-:S03]  /*3840*/  IMAD.IADD R20, R23, 0x1, R20 ;  /* 0x0000000117147824 */ /* 0x002fc600078e0214 */
[----:B------:R-:W1:Y:S01]  /*3850*/  LDS R6, [R29+0x3000] ;  /* 0x003000001d067984 */ /* 0x000e620000000800 */
[----:B--2---:R-:W-:-:S03]  /*3860*/  IMAD.IADD R22, R23, 0x1, R22 ;  /* 0x0000000117167824 */ /* 0x004fc600078e0216 */
[----:B------:R-:W2:Y:S01]  /*3870*/  LDS R12, [R29+0x3400] ;  /* 0x003400001d0c7984 */ /* 0x000ea20000000800 */
[----:B---3--:R-:W-:-:S03]  /*3880*/  IMAD.IADD R48, R23, 0x1, R48 ;  /* 0x0000000117307824 */ /* 0x008fc600078e0230 */
[----:B------:R-:W3:Y:S01]  /*3890*/  LDS R10, [R29+0x3800] ;  /* 0x003800001d0a7984 */ /* 0x000ee20000000800 */
[----:B----4-:R-:W-:-:S03]  /*38a0*/  IMAD.IADD R50, R23, 0x1, R50 ;  /* 0x0000000117327824 */ /* 0x010fc600078e0232 */
[----:B------:R-:W4:Y:S01]  /*38b0*/  LDS R8, [R29+0x3c00] ;  /* 0x003c00001d087984 */ /* 0x000f220000000800 */
[C---:B-----5:R-:W-:Y:S02]  /*38c0*/  IMAD.IADD R52, R23.reuse, 0x1, R52 ;  /* 0x0000000117347824 */ /* 0x060fe400078e0234 */
[C---:B------:R-:W-:Y:S01]  /*38d0*/  IMAD.IADD R54, R23.reuse, 0x1, R54 ;  /* 0x0000000117367824 */ /* 0x040fe200078e0236 */
[----:B------:R0:W-:Y:S01]  /*38e0*/  STS [R29], R18 ;  /* 0x000000121d007388 */ /* 0x0001e20000000800 */
[----:B------:R-:W-:-:S03]  /*38f0*/  IMAD.IADD R56, R23, 0x1, R56 ;  /* 0x0000000117387824 */ /* 0x000fc600078e0238 */
[----:B------:R0:W-:Y:S01]  /*3900*/  STS [R29+0x400], R20 ;  /* 0x000400141d007388 */ /* 0x0001e20000000800 */
[----:B------:R-:W-:-:S03]  /*3910*/  IMAD.IADD R58, R23, 0x1, R58 ;  /* 0x00000001173a7824 */ /* 0x000fc600078e023a */
[----:B------:R1:W-:Y:S01]  /*3920*/  STS [R29+0x800], R22 ;  /* 0x000800161d007388 */ /* 0x0003e20000000800 */
[----:B------:R-:W-:-:S03]  /*3930*/  IMAD.IADD R60, R23, 0x1, R60 ;  /* 0x00000001173c7824 */ /* 0x000fc600078e023c */
[----:B------:R2:W-:Y:S01]  /*3940*/  STS [R29+0xc00], R48 ;  /* 0x000c00301d007388 */ /* 0x0005e20000000800 */
[----:B------:R-:W-:-:S03]  /*3950*/  IMAD.IADD R16, R23, 0x1, R16 ;  /* 0x0000000117107824 */ /* 0x000fc600078e0210 */
[----:B------:R3:W-:Y:S01]  /*3960*/  STS [R29+0x1000], R50 ;  /* 0x001000321d007388 */ /* 0x0007e20000000800 */
[----:B0-----:R-:W-:-:S03]  /*3970*/  IMAD.IADD R14, R23, 0x1, R14 ;  /* 0x00000001170e7824 */ /* 0x001fc600078e020e */
[----:B------:R0:W-:Y:S01]  /*3980*/  STS [R29+0x1400], R52 ;  /* 0x001400341d007388 */ /* 0x0001e20000000800 */
[----:B-1----:R-:W-:-:S03]  /*3990*/  IMAD.IADD R6, R23, 0x1, R6 ;  /* 0x0000000117067824 */ /* 0x002fc600078e0206 */
[----:B------:R0:W-:Y:S01]  /*39a0*/  STS [R29+0x1800], R54 ;  /* 0x001800361d007388 */ /* 0x0001e20000000800 */
[----:B--2---:R-:W-:-:S03]  /*39b0*/  IMAD.IADD R12, R23, 0x1, R12 ;  /* 0x00000001170c7824 */ /* 0x004fc600078e020c */
[----:B------:R0:W-:Y:S01]  /*39c0*/  STS [R29+0x1c00], R56 ;  /* 0x001c00381d007388 */ /* 0x0001e20000000800 */
[----:B---3--:R-:W-:-:S03]  /*39d0*/  IMAD.IADD R10, R23, 0x1, R10 ;  /* 0x00000001170a7824 */ /* 0x008fc600078e020a */
[----:B------:R0:W-:Y:S01]  /*39e0*/  STS [R29+0x2000], R58 ;  /* 0x0020003a1d007388 */ /* 0x0001e20000000800 */
[----:B----4-:R-:W-:-:S03]  /*39f0*/  IMAD.IADD R8, R23, 0x1, R8 ;  /* 0x0000000117087824 */ /* 0x010fc600078e0208 */
[----:B------:R0:W-:Y:S04]  /*3a00*/  STS [R29+0x2400], R60 ;  /* 0x0024003c1d007388 */ /* 0x0001e80000000800 */
[----:B------:R0:W-:Y:S04]  /*3a10*/  STS [R29+0x2800], R16 ;  /* 0x002800101d007388 */ /* 0x0001e80000000800 */
[----:B------:R0:W-:Y:S04]  /*3a20*/  STS [R29+0x2c00], R14 ;  /* 0x002c000e1d007388 */ /* 0x0001e80000000800 */
[----:B------:R0:W-:Y:S04]  /*3a30*/  STS [R29+0x3000], R6 ;  /* 0x003000061d007388 */ /* 0x0001e80000000800 */
[----:B------:R0:W-:Y:S04]  /*3a40*/  STS [R29+0x3400], R12 ;  /* 0x0034000c1d007388 */ /* 0x0001e80000000800 */
[----:B------:R0:W-:Y:S04]  /*3a50*/  STS [R29+0x3800], R10 ;  /* 0x0038000a1d007388 */ /* 0x0001e80000000800 */
[----:B------:R0:W-:Y:S02]  /*3a60*/  STS [R29+0x3c00], R8 ;  /* 0x003c00081d007388 */ /* 0x0001e40000000800 */
.L_x_302:
[----:B------:R-:W-:Y:S05]  /*3a70*/  BSYNC.RECONVERGENT B0 ;  /* 0x0000000000007941 */ /* 0x000fea0003800200 */
.L_x_301:
[----:B------:R-:W-:Y:S01]  /*3a80*/  BAR.SYNC.DEFER_BLOCKING 0x0 ;  /* 0x0000000000007b1d */ /* 0x000fe20000010000 */
[----:B------:R-:W-:Y:S01]  /*3a90*/  R2P PR, R11, 0x7f ;  /* 0x0000007f0b007804 */ /* 0x000fe20000000000 */
[----:B-1----:R-:W-:-:S04]  /*3aa0*/  IMAD.MOV.U32 R57, RZ, RZ, RZ ;  /* 0x000000ffff397224 */ /* 0x002fc800078e00ff */
[----:B------:R-:W-:Y:S01]  /*3ab0*/  BSSY.RECONVERGENT B0, `(.L_x_303) ;  /* 0x000002a000007945 */ /* 0x000fe20003800200 */
[----:B------:R-:W1:Y:S07]  /*3ac0*/  S2R R22, SR_LEMASK ;  /* 0x0000000000167919 */ /* 0x000e6e0000003a00 */
[----:B0-----:R-:W-:Y:S02]  /*3ad0*/  VOTE.ANY R6, PT, P0 ;  /* 0x0000000000067806 */ /* 0x001fe400000e0100 */
[----:B------:R-:W-:-:S02]  /*3ae0*/  VOTE.ANY R7, PT, P1 ;  /* 0x0000000000077806 */ /* 0x000fc400008e0100 */
[----:B------:R-:W-:Y:S02]  /*3af0*/  @!P0 LOP3.LUT R6, RZ, R6, RZ, 0x33, !PT ;  /* 0x00000006ff068212 */ /* 0x000fe400078e33ff */
[----:B------:R-:W-:Y:S02]  /*3b00*/  VOTE.ANY R9, PT, P2 ;  /* 0x0000000000097806 */ /* 0x000fe400010e0100 */
[----:B------:R-:W-:Y:S02]  /*3b10*/  @!P1 LOP3.LUT R7, RZ, R7, RZ, 0x33, !PT ;  /* 0x00000007ff079212 */ /* 0x000fe400078e33ff */
[----:B------:R-:W-:Y:S02]  /*3b20*/  VOTE.ANY R19, PT, P3 ;  /* 0x0000000000137806 */ /* 0x000fe400018e0100 */
[----:B------:R-:W-:Y:S02]  /*3b30*/  @!P2 LOP3.LUT R9, RZ, R9, RZ, 0x33, !PT ;  /* 0x00000009ff09a212 */ /* 0x000fe400078e33ff */
[----:B------:R-:W-:-:S02]  /*3b40*/  LOP3.LUT R6, R7, R6, RZ, 0xc0, !PT ;  /* 0x0000000607067212 */ /* 0x000fc400078ec0ff */
[----:B------:R-:W-:Y:S02]  /*3b50*/  @!P3 LOP3.LUT R19, RZ, R19, RZ, 0x33, !PT ;  /* 0x00000013ff13b212 */ /* 0x000fe400078e33ff */
[----:B------:R-:W-:Y:S02]  /*3b60*/  LOP3.LUT R6, R9, R6, RZ, 0xc0, !PT ;  /* 0x0000000609067212 */ /* 0x000fe400078ec0ff */
[----:B------:R-:W-:Y:S02]  /*3b70*/  VOTE.ANY R7, PT, P4 ;  /* 0x0000000000077806 */ /* 0x000fe400020e0100 */
[----:B------:R-:W-:Y:S02]  /*3b80*/  LOP3.LUT P0, RZ, R11, 0x80, RZ, 0xc0, !PT ;  /* 0x000000800bff7812 */ /* 0x000fe4000780c0ff */
[----:B------:R-:W-:Y:S02]  /*3b90*/  LOP3.LUT R6, R19, R6, RZ, 0xc0, !PT ;  /* 0x0000000613067212 */ /* 0x000fe400078ec0ff */
[----:B------:R-:W-:-:S02]  /*3ba0*/  VOTE.ANY R9, PT, P5 ;  /* 0x0000000000097806 */ /* 0x000fc400028e0100 */
[----:B------:R-:W-:Y:S02]  /*3bb0*/  @!P4 LOP3.LUT R7, RZ, R7, RZ, 0x33, !PT ;  /* 0x00000007ff07c212 */ /* 0x000fe400078e33ff */
[----:B------:R-:W-:Y:S02]  /*3bc0*/  @!P5 LOP3.LUT R9, RZ, R9, RZ, 0x33, !PT ;  /* 0x00000009ff09d212 */ /* 0x000fe400078e33ff */
[----:B------:R-:W-:Y:S02]  /*3bd0*/  LOP3.LUT R6, R7, R6, RZ, 0xc0, !PT ;  /* 0x0000000607067212 */ /* 0x000fe400078ec0ff */
[----:B------:R-:W-:Y:S02]  /*3be0*/  VOTE.ANY R7, PT, P6 ;  /* 0x0000000000077806 */ /* 0x000fe400030e0100 */
[----:B------:R-:W-:Y:S02]  /*3bf0*/  LOP3.LUT R6, R9, R6, RZ, 0xc0, !PT ;  /* 0x0000000609067212 */ /* 0x000fe400078ec0ff */
[----:B------:R-:W-:-:S02]  /*3c00*/  VOTE.ANY R9, PT, P0 ;  /* 0x0000000000097806 */ /* 0x000fc400000e0100 */
[----:B------:R-:W-:Y:S02]  /*3c10*/  @!P6 LOP3.LUT R7, RZ, R7, RZ, 0x33, !PT ;  /* 0x00000007ff07e212 */ /* 0x000fe400078e33ff */
[----:B------:R-:W-:Y:S02]  /*3c20*/  @!P0 LOP3.LUT R9, RZ, R9, RZ, 0x33, !PT ;  /* 0x00000009ff098212 */ /* 0x000fe400078e33ff */
[----:B------:R-:W-:-:S04]  /*3c30*/  LOP3.LUT R6, R7, R6, RZ, 0xc0, !PT ;  /* 0x0000000607067212 */ /* 0x000fc800078ec0ff */
[----:B------:R-:W-:Y:S02]  /*3c40*/  LOP3.LUT R9, R9, R6, RZ, 0xc0, !PT ;  /* 0x0000000609097212 */ /* 0x000fe400078ec0ff */
[----:B------:R-:W-:Y:S02]  /*3c50*/  PRMT R6, R41, 0x9910, RZ ;  /* 0x0000991029067816 */ /* 0x000fe400000000ff */
[----:B------:R-:W0:Y:S02]  /*3c60*/  FLO.U32 R8, R9 ;  /* 0x0000000900087300 */ /* 0x000e2400000e0000 */
[----:B------:R-:W-:Y:S01]  /*3c70*/  ISETP.NE.AND P0, PT, R6, 0x7fff, PT ;  /* 0x00007fff0600780c */ /* 0x000fe20003f05270 */
[----:B------:R-:W-:-:S03]  /*3c80*/  IMAD.SHL.U32 R6, R0, 0x20, RZ ;  /* 0x0000002000067824 */ /* 0x000fc600078e00ff */
[----:B------:R-:W-:Y:S02]  /*3c90*/  SEL R7, R41, 0x8000, P0 ;  /* 0x0000800029077807 */ /* 0x000fe40000000000 */
[----:B------:R-:W-:Y:S02]  /*3ca0*/  LOP3.LUT R6, R6, 0x7c00, RZ, 0xc0, !PT ;  /* 0x00007c0006067812 */ /* 0x000fe400078ec0ff */
[----:B------:R-:W-:-:S03]  /*3cb0*/  LOP3.LUT R7, R7, 0xffff, RZ, 0xc0, !PT ;  /* 0x0000ffff07077812 */ /* 0x000fc600078ec0ff */
[----:B------:R-:W-:Y:S01]  /*3cc0*/  IMAD.IADD R48, R27, 0x1, R6 ;  /* 0x000000011b307824 */ /* 0x000fe200078e0206 */
[----:B------:R-:W-:Y:S02]  /*3cd0*/  SHF.R.U32.HI R10, RZ, UR5, R7 ;  /* 0x00000005ff0a7c19 */ /* 0x000fe40008011607 */
[----:B-1----:R-:W-:Y:S02]  /*3ce0*/  LOP3.LUT R7, R22, R9, RZ, 0xc0, !PT ;  /* 0x0000000916077212 */ /* 0x002fe400078ec0ff */
[----:B0-----:R-:W-:Y:S02]  /*3cf0*/  ISETP.NE.AND P0, PT, R15, R8, PT ;  /* 0x000000080f00720c */ /* 0x001fe40003f05270 */
[----:B------:R0:W1:Y:S01]  /*3d00*/  POPC R6, R7 ;  /* 0x0000000700067309 */ /* 0x0000620000000000 */
[----:B------:R-:W-:-:S10]  /*3d10*/  LOP3.LUT R9, R10, UR4, RZ, 0x30, !PT ;  /* 0x000000040a097c12 */ /* 0x000fd4000f8e30ff */
[----:B0-----:R-:W-:Y:S05]  /*3d20*/  @P0 BRA `(.L_x_304) ;  /* 0x0000000000080947 */ /* 0x001fea0003800000 */
[----:B------:R-:W-:-:S05]  /*3d30*/  IMAD R11, R11, 0x4, R48 ;  /* 0x000000040b0b7824 */ /* 0x000fca00078e0230 */
[----:B-1----:R0:W2:Y:S02]  /*3d40*/  ATOMS.ADD R57, [R11], R6 ;  /* 0x000000060b39738c */ /* 0x0020a40000000000 */
.L_x_304:
[----:B------:R-:W-:Y:S05]  /*3d50*/  BSYNC.RECONVERGENT B0 ;  /* 0x0000000000007941 */ /* 0x000fea0003800200 */
.L_x_303:
[----:B------:R-:W-:Y:S01]  /*3d60*/  R2P PR, R9, 0x7f ;  /* 0x0000007f09007804 */ /* 0x000fe20000000000 */
[----:B--2---:R2:W3:Y:S01]  /*3d70*/  SHFL.IDX PT, R57, R57, R8, 0x1f ;  /* 0x00001f0839397589 */ /* 0x0044e200000e0000 */
[----:B------:R-:W-:Y:S01]  /*3d80*/  BSSY.RECONVERGENT B0, `(.L_x_305) ;  /* 0x0000027000007945 */ /* 0x000fe20003800200 */
[----:B------:R-:W-:-:S10]  /*3d90*/  IMAD.MOV.U32 R19, RZ, RZ, RZ ;  /* 0x000000ffff137224 */ /* 0x000fd400078e00ff */
[----:B------:R-:W-:Y:S02]  /*3da0*/  VOTE.ANY R7, PT, P0 ;  /* 0x0000000000077806 */ /* 0x000fe400000e0100 */
[----:B------:R-:W-:Y:S02]  /*3db0*/  VOTE.ANY R10, PT, P1 ;  /* 0x00000000000a7806 */ /* 0x000fe400008e0100 */
[----:B------:R-:W-:Y:S02]  /*3dc0*/  @!P0 LOP3.LUT R7, RZ, R7, RZ, 0x33, !PT ;  /* 0x00000007ff078212 */ /* 0x000fe400078e33ff */
[----:B------:R-:W-:Y:S02]  /*3dd0*/  VOTE.ANY R12, PT, P2 ;  /* 0x00000000000c7806 */ /* 0x000fe400010e0100 */
[----:B------:R-:W-:Y:S02]  /*3de0*/  @!P1 LOP3.LUT R10, RZ, R10, RZ, 0x33, !PT ;  /* 0x0000000aff0a9212 */ /* 0x000fe400078e33ff */
[----:B------:R-:W-:-:S02]  /*3df0*/  @!P2 LOP3.LUT R12, RZ, R12, RZ, 0x33, !PT ;  /* 0x0000000cff0ca212 */ /* 0x000fc400078e33ff */
[----:B------:R-:W-:Y:S02]  /*3e00*/  LOP3.LUT R7, R10, R7, RZ, 0xc0, !PT ;  /* 0x000000070a077212 */ /* 0x000fe400078ec0ff */
[----:B------:R-:W-:Y:S02]  /*3e10*/  VOTE.ANY R10, PT, P3 ;  /* 0x00000000000a7806 */ /* 0x000fe400018e0100 */
[----:B------:R-:W-:Y:S02]  /*3e20*/  LOP3.LUT R7, R12, R7, RZ, 0xc0, !PT ;  /* 0x000000070c077212 */ /* 0x000fe400078ec0ff */
[----:B------:R-:W-:Y:S02]  /*3e30*/  LOP3.LUT P0, RZ, R9, 0x80, RZ, 0xc0, !PT ;  /* 0x0000008009ff7812 */ /* 0x000fe4000780c0ff */
[----:B------:R-:W-:Y:S02]  /*3e40*/  VOTE.ANY R12, PT, P4 ;  /* 0x00000000000c7806 */ /* 0x000fe400020e0100 */
[----:B------:R-:W-:-:S02]  /*3e50*/  @!P3 LOP3.LUT R10, RZ, R10, RZ, 0x33, !PT ;  /* 0x0000000aff0ab212 */ /* 0x000fc400078e33ff */
[----:B------:R-:W-:Y:S02]  /*3e60*/  @!P4 LOP3.LUT R12, RZ, R12, RZ, 0x33, !PT ;  /* 0x0000000cff0cc212 */ /* 0x000fe400078e33ff */
[----:B------:R-:W-:Y:S02]  /*3e70*/  LOP3.LUT R7, R10, R7, RZ, 0xc0, !PT ;  /* 0x000000070a077212 */ /* 0x000fe400078ec0ff */
[----:B------:R-:W-:Y:S02]  /*3e80*/  VOTE.ANY R10, PT, P5 ;  /* 0x00000000000a7806 */ /* 0x000fe400028e0100 */
[----:B------:R-:W-:Y:S02]  /*3e90*/  LOP3.LUT R7, R12, R7, RZ, 0xc0, !PT ;  /* 0x000000070c077212 */ /* 0x000fe400078ec0ff */
[----:B------:R-:W-:Y:S02]  /*3ea0*/  VOTE.ANY R12, PT, P6 ;  /* 0x00000000000c7806 */ /* 0x000fe400030e0100 */
[----:B------:R-:W-:-:S02]  /*3eb0*/  @!P5 LOP3.LUT R10, RZ, R10, RZ, 0x33, !PT ;  /* 0x0000000aff0ad212 */ /* 0x000fc400078e33ff */
[----:B------:R-:W-:Y:S02]  /*3ec0*/  VOTE.ANY R14, PT, P0 ;  /* 0x00000000000e7806 */ /* 0x000fe400000e0100 */
[----:B------:R-:W-:Y:S02]  /*3ed0*/  @!P6 LOP3.LUT R12, RZ, R12, RZ, 0x33, !PT ;  /* 0x0000000cff0ce212 */ /* 0x000fe400078e33ff */
[----:B------:R-:W-:Y:S02]  /*3ee0*/  LOP3.LUT R7, R10, R7, RZ, 0xc0, !PT ;  /* 0x000000070a077212 */ /* 0x000fe400078ec0ff */
[----:B------:R-:W-:Y:S02]  /*3ef0*/  @!P0 LOP3.LUT R14, RZ, R14, RZ, 0x33, !PT ;  /* 0x0000000eff0e8212 */ /* 0x000fe400078e33ff */
[----:B------:R-:W-:Y:S02]  /*3f00*/  LOP3.LUT R7, R12, R7, RZ, 0xc0, !PT ;  /* 0x000000070c077212 */ /* 0x000fe400078ec0ff */
[----:B------:R-:W-:-:S02]  /*3f10*/  PRMT R10, R40, 0x9910, RZ ;  /* 0x00009910280a7816 */ /* 0x000fc400000000ff */
[----:B------:R-:W-:Y:S02]  /*3f20*/  LOP3.LUT R7, R14, R7, RZ, 0xc0, !PT ;  /* 0x000000070e077212 */ /* 0x000fe400078ec0ff */
[----:B------:R-:W-:Y:S02]  /*3f30*/  ISETP.NE.AND P0, PT, R10, 0x7fff, PT ;  /* 0x00007fff0a00780c */ /* 0x000fe40003f05270 */
[----:B------:R-:W4:Y:S02]  /*3f40*/  FLO.U32 R18, R7 ;  /* 0x0000000700127300 */ /* 0x000f2400000e0000 */
[----:B------:R-:W-:-:S04]  /*3f50*/  SEL R10, R40, 0x8000, P0 ;  /* 0x00008000280a7807 */ /* 0x000fc80000000000 */
[----:B------:R-:W-:-:S04]  /*3f60*/  LOP3.LUT R10, R10, 0xffff, RZ, 0xc0, !PT ;  /* 0x0000ffff0a0a7812 */ /* 0x000fc800078ec0ff */
[----:B0-----:R-:W-:Y:S02]  /*3f70*/  SHF.R.U32.HI R11, RZ, UR5, R10 ;  /* 0x00000005ff0b7c19 */ /* 0x001fe4000801160a */
[----:B------:R-:W-:Y:S02]  /*3f80*/  LOP3.LUT R10, R22, R7, RZ, 0xc0, !PT ;  /* 0x00000007160a7212 */ /* 0x000fe400078ec0ff */
[----:B------:R-:W-:Y:S02]  /*3f90*/  LOP3.LUT R11, R11, UR4, RZ, 0x30, !PT ;  /* 0x000000040b0b7c12 */ /* 0x000fe4000f8e30ff */
[----:B----4-:R-:W-:Y:S01]  /*3fa0*/  ISETP.NE.AND P0, PT, R15, R18, PT ;  /* 0x000000120f00720c */ /* 0x010fe20003f05270 */
[----:B------:R2:W0:-:S12]  /*3fb0*/  POPC R7, R10 ;  /* 0x0000000a00077309 */ /* 0x0004180000000000 */
[----:B--23--:R-:W-:Y:S05]  /*3fc0*/  @P0 BRA `(.L_x_306) ;  /* 0x0000000000080947 */ /* 0x00cfea0003800000 */
[----:B------:R-:W-:-:S05]  /*3fd0*/  IMAD R8, R9, 0x4, R48 ;  /* 0x0000000409087824 */ /* 0x000fca00078e0230 */
[----:B0-----:R2:W3:Y:S02]  /*3fe0*/  ATOMS.ADD R19, [R8], R7 ;  /* 0x000000070813738c */ /* 0x0014e40000000000 */
.L_x_306:
[----:B------:R-:W-:Y:S05]  /*3ff0*/  BSYNC.RECONVERGENT B0 ;  /* 0x0000000000007941 */ /* 0x000fea0003800200 */
.L_x_305:
[----:B------:R-:W-:Y:S01]  /*4000*/  R2P PR, R11, 0x7f ;  /* 0x0000007f0b007804 */ /* 0x000fe20000000000 */
[----:B---3--:R3:W4:Y:S01]  /*4010*/  SHFL.IDX PT, R18, R19, R18, 0x1f ;  /* 0x00001f1213127589 */ /* 0x00872200000e0000 */
[----:B------:R-:W-:Y:S01]  /*4020*/  BSSY.RECONVERGENT B0, `(.L_x_307) ;  /* 0x0000027000007945 */ /* 0x000fe20003800200 */
[----:B------:R-:W-:-:S10]  /*4030*/  IMAD.MOV.U32 R55, RZ, RZ, RZ ;  /* 0x000000ffff377224 */ /* 0x000fd400078e00ff */
[----:B--2---:R-:W-:Y:S02]  /*4040*/  VOTE.ANY R8, PT, P0 ;  /* 0x0000000000087806 */ /* 0x004fe400000e0100 */
        /* <DEDUP_REMOVED lines=21> */
[----:B------:R-:W-:-:S04]  /*41a0*/  LOP3.LUT R8, R51, R8, RZ, 0xc0, !PT ;  /* 0x0000000833087212 */ /* 0x000fc800078ec0ff */
[----:B------:R-:W-:Y:S02]  /*41b0*/  LOP3.LUT R53, R53, R8, RZ, 0xc0, !PT ;  /* 0x0000000835357212 */ /* 0x000fe400078ec0ff */
[----:B------:R-:W-:Y:S02]  /*41c0*/  PRMT R8, R32, 0x9910, RZ ;  /* 0x0000991020087816 */ /* 0x000fe400000000ff */
[----:B------:R-:W2:Y:S02]  /*41d0*/  FLO.U32 R10, R53 ;  /* 0x00000035000a7300 */ /* 0x000ea400000e0000 */
[----:B------:R-:W-:-:S04]  /*41e0*/  ISETP.NE.AND P0, PT, R8, 0x7fff, PT ;  /* 0x00007fff0800780c */ /* 0x000fc80003f05270 */
[----:B------:R-:W-:-:S04]  /*41f0*/  SEL R8, R32, 0x8000, P0 ;  /* 0x0000800020087807 */ /* 0x000fc80000000000 */
[----:B------:R-:W-:-:S04]  /*4200*/  LOP3.LUT R8, R8, 0xffff, RZ, 0xc0, !PT ;  /* 0x0000ffff08087812 */ /* 0x000fc800078ec0ff */
[----:B------:R-:W-:Y:S02]  /*4210*/  SHF.R.U32.HI R51, RZ, UR5, R8 ;  /* 0x00000005ff337c19 */ /* 0x000fe40008011608 */
[----:B------:R-:W-:Y:S02]  /*4220*/  LOP3.LUT R8, R22, R53, RZ, 0xc0, !PT ;  /* 0x0000003516087212 */ /* 0x000fe400078ec0ff */
[----:B--2---:R-:W-:Y:S02]  /*4230*/  ISETP.NE.AND P0, PT, R15, R10, PT ;  /* 0x0000000a0f00720c */ /* 0x004fe40003f05270 */
[----:B------:R-:W-:Y:S02]  /*4240*/  LOP3.LUT R51, R51, UR4, RZ, 0x30, !PT ;  /* 0x0000000433337c12 */ /* 0x000fe4000f8e30ff */
[----:B------:R-:W2:Y:S09]  /*4250*/  POPC R8, R8 ;  /* 0x0000000800087309 */ /* 0x000eb20000000000 */
[----:B---34-:R-:W-:Y:S05]  /*4260*/  @P0 BRA `(.L_x_308) ;  /* 0x0000000000080947 */ /* 0x018fea0003800000 */
[----:B------:R-:W-:-:S05]  /*4270*/  IMAD R11, R11, 0x4, R48 ;  /* 0x000000040b0b7824 */ /* 0x000fca00078e0230 */
[----:B--2---:R3:W4:Y:S02]  /*4280*/  ATOMS.ADD R55, [R11], R8 ;  /* 0x000000080b37738c */ /* 0x0047240000000000 */
.L_x_308:
[----:B------:R-:W-:Y:S05]  /*4290*/  BSYNC.RECONVERGENT B0 ;  /* 0x0000000000007941 */ /* 0x000fea0003800200 */
.L_x_307:
[----:B------:R-:W-:Y:S01]  /*42a0*/  R2P PR, R51, 0x7f ;  /* 0x0000007f33007804 */ /* 0x000fe20000000000 */
[----:B----4-:R4:W0:Y:S01]  /*42b0*/  SHFL.IDX PT, R55, R55, R10, 0x1f ;  /* 0x00001f0a37377589 */ /* 0x01082200000e0000 */
[----:B---3--:R-:W-:Y:S01]  /*42c0*/  PRMT R11, R30, 0x9910, RZ ;  /* 0x000099101e0b7816 */ /* 0x008fe200000000ff */
[----:B------:R-:W-:Y:S01]  /*42d0*/  BSSY.RECONVERGENT B0, `(.L_x_309) ;  /* 0x0000026000007945 */ /* 0x000fe20003800200 */
[----:B------:R-:W-:-:S09]  /*42e0*/  IMAD.MOV.U32 R19, RZ, RZ, RZ ;  /* 0x000000ffff137224 */ /* 0x000fd200078e00ff */
        /* <DEDUP_REMOVED lines=23> */
[----:B------:R-:W-:-:S02]  /*4460*/  ISETP.NE.AND P0, PT, R11, 0x7fff, PT ;  /* 0x00007fff0b00780c */ /* 0x000fc40003f05270 */
[----:B------:R-:W-:Y:S02]  /*4470*/  LOP3.LUT R9, R16, R9, RZ, 0xc0, !PT ;  /* 0x0000000910097212 */ /* 0x000fe400078ec0ff */
[----:B------:R-:W-:Y:S02]  /*4480*/  SEL R11, R30, 0x8000, P0 ;  /* 0x000080001e0b7807 */ /* 0x000fe40000000000 */
[----:B------:R-:W3:Y:S01]  /*4490*/  FLO.U32 R56, R9 ;  /* 0x0000000900387300 */ /* 0x000ee200000e0000 */
[----:B------:R-:W-:Y:S02]  /*44a0*/  LOP3.LUT R12, R22, R9, RZ, 0xc0, !PT ;  /* 0x00000009160c7212 */ /* 0x000fe400078ec0ff */
[----:B------:R-:W-:-:S04]  /*44b0*/  LOP3.LUT R11, R11, 0xffff, RZ, 0xc0, !PT ;  /* 0x0000ffff0b0b7812 */ /* 0x000fc800078ec0ff */
[----:B------:R-:W-:Y:S01]  /*44c0*/  SHF.R.U32.HI R11, RZ, UR5, R11 ;  /* 0x00000005ff0b7c19 */ /* 0x000fe2000801160b */
[----:B------:R4:W0:Y:S03]  /*44d0*/  POPC R9, R12 ;  /* 0x0000000c00097309 */ /* 0x0008260000000000 */
[----:B------:R-:W-:Y:S02]  /*44e0*/  LOP3.LUT R11, R11, UR4, RZ, 0x30, !PT ;  /* 0x000000040b0b7c12 */ /* 0x000fe4000f8e30ff */
[----:B---3--:R-:W-:-:S13]  /*44f0*/  ISETP.NE.AND P0, PT, R15, R56, PT ;  /* 0x000000380f00720c */ /* 0x008fda0003f05270 */
[----:B0---4-:R-:W-:Y:S05]  /*4500*/  @P0 BRA `(.L_x_310) ;  /* 0x0000000000080947 */ /* 0x011fea0003800000 */
[----:B------:R-:W-:-:S05]  /*4510*/  IMAD R10, R51, 0x4, R48 ;  /* 0x00000004330a7824 */ /* 0x000fca00078e0230 */
[----:B------:R0:W3:Y:S02]  /*4520*/  ATOMS.ADD R19, [R10], R9 ;  /* 0x000000090a13738c */ /* 0x0000e40000000000 */
.L_x_310:
[----:B------:R-:W-:Y:S05]  /*4530*/  BSYNC.RECONVERGENT B0 ;  /* 0x0000000000007941 */ /* 0x000fea0003800200 */
.L_x_309:
[----:B------:R-:W-:Y:S01]  /*4540*/  R2P PR, R11, 0x7f ;  /* 0x0000007f0b007804 */ /* 0x000fe20000000000 */
[----:B---3--:R3:W4:Y:S01]  /*4550*/  SHFL.IDX PT, R56, R19, R56, 0x1f ;  /* 0x00001f3813387589 */ /* 0x00872200000e0000 */
[----:B------:R-:W-:Y:S11]  /*4560*/  BSSY.RECONVERGENT B0, `(.L_x_311) ;  /* 0x0000027000007945 */ /* 0x000ff60003800200 */
[----:B0-----:R-:W-:-:S02]  /*4570*/  VOTE.ANY R10, PT, P0 ;  /* 0x00000000000a7806 */ /* 0x001fc400000e0100 */
[----:B------:R-:W-:Y:S02]  /*4580*/  VOTE.ANY R51, PT, P1 ;  /* 0x0000000000337806 */ /* 0x000fe400008e0100 */
[----:B------:R-:W-:Y:S02]  /*4590*/  @!P0 LOP3.LUT R10, RZ, R10, RZ, 0x33, !PT ;  /* 0x0000000aff0a8212 */ /* 0x000fe400078e33ff */
[----:B------:R-:W-:Y:S02]  /*45a0*/  VOTE.ANY R53, PT, P2 ;  /* 0x0000000000357806 */ /* 0x000fe400010e0100 */
[----:B------:R-:W-:Y:S02]  /*45b0*/  @!P1 LOP3.LUT R51, RZ, R51, RZ, 0x33, !PT ;  /* 0x00000033ff339212 */ /* 0x000fe400078e33ff */
[----:B------:R-:W-:Y:S02]  /*45c0*/  @!P2 LOP3.LUT R53, RZ, R53, RZ, 0x33, !PT ;  /* 0x00000035ff35a212 */ /* 0x000fe400078e33ff */
[----:B------:R-:W-:-:S02]  /*45d0*/  LOP3.LUT R10, R51, R10, RZ, 0xc0, !PT ;  /* 0x0000000a330a7212 */ /* 0x000fc400078ec0ff */
[----:B------:R-:W-:Y:S02]  /*45e0*/  VOTE.ANY R51, PT, P3 ;  /* 0x0000000000337806 */ /* 0x000fe400018e0100 */
[----:B------:R-:W-:Y:S02]  /*45f0*/  LOP3.LUT R10, R53, R10, RZ, 0xc0, !PT ;  /* 0x0000000a350a7212 */ /* 0x000fe400078ec0ff */
[----:B------:R-:W-:Y:S02]  /*4600*/  LOP3.LUT P0, RZ, R11, 0x80, RZ, 0xc0, !PT ;  /* 0x000000800bff7812 */ /* 0x000fe4000780c0ff */
[----:B------:R-:W-:Y:S02]  /*4610*/  VOTE.ANY R53, PT, P4 ;  /* 0x0000000000357806 */ /* 0x000fe400020e0100 */
[----:B------:R-:W-:Y:S02]  /*4620*/  @!P3 LOP3.LUT R51, RZ, R51, RZ, 0x33, !PT ;  /* 0x00000033ff33b212 */ /* 0x000fe400078e33ff */
[----:B------:R-:W-:-:S02]  /*4630*/  @!P4 LOP3.LUT R53, RZ, R53, RZ, 0x33, !PT ;  /* 0x00000035ff35c212 */ /* 0x000fc400078e33ff */
[----:B------:R-:W-:Y:S02]  /*4640*/  LOP3.LUT R10, R51, R10, RZ, 0xc0, !PT ;  /* 0x0000000a330a7212 */ /* 0x000fe400078ec0ff */
[----:B------:R-:W-:Y:S02]  /*4650*/  VOTE.ANY R51, PT, P5 ;  /* 0x0000000000337806 */ /* 0x000fe400028e0100 */
[----:B------:R-:W-:Y:S02]  /*4660*/  LOP3.LUT R10, R53, R10, RZ, 0xc0, !PT ;  /* 0x0000000a350a7212 */ /* 0x000fe400078ec0ff */
[----:B------:R-:W-:Y:S02]  /*4670*/  VOTE.ANY R53, PT, P6 ;  /* 0x0000000000357806 */ /* 0x000fe400030e0100 */
[----:B------:R-:W-:Y:S02]  /*4680*/  @!P5 LOP3.LUT R51, RZ, R51, RZ, 0x33, !PT ;  /* 0x00000033ff33d212 */ /* 0x000fe400078e33ff */
[----:B------:R-:W-:-:S02]  /*4690*/  VOTE.ANY R59, PT, P0 ;  /* 0x00000000003b7806 */ /* 0x000fc400000e0100 */
[----:B------:R-:W-:Y:S02]  /*46a0*/  @!P6 LOP3.LUT R53, RZ, R53, RZ, 0x33, !PT ;  /* 0x00000035ff35e212 */ /* 0x000fe400078e33ff */
[----:B------:R-:W-:Y:S02]  /*46b0*/  LOP3.LUT R10, R51, R10, RZ, 0xc0, !PT ;  /* 0x0000000a330a7212 */ /* 0x000fe400078ec0ff */
[----:B------:R-:W-:Y:S02]  /*46c0*/  @!P0 LOP3.LUT R59, RZ, R59, RZ, 0x33, !PT ;  /* 0x0000003bff3b8212 */ /* 0x000fe400078e33ff */
[----:B------:R-:W-:Y:S01]  /*46d0*/  LOP3.LUT R10, R53, R10, RZ, 0xc0, !PT ;  /* 0x0000000a350a7212 */ /* 0x000fe200078ec0ff */
[----:B------:R-:W-:-:S03]  /*46e0*/  IMAD.MOV.U32 R53, RZ, RZ, RZ ;  /* 0x000000ffff357224 */ /* 0x000fc600078e00ff */
[----:B------:R-:W-:Y:S02]  /*46f0*/  LOP3.LUT R59, R59, R10, RZ, 0xc0, !PT ;  /* 0x0000000a3b3b7212 */ /* 0x000fe400078ec0ff */
[----:B------:R-:W-:Y:S02]  /*4700*/  PRMT R10, R28, 0x9910, RZ ;  /* 0x000099101c0a7816 */ /* 0x000fe400000000ff */
[----:B------:R-:W0:Y:S02]  /*4710*/  FLO.U32 R12, R59 ;  /* 0x0000003b000c7300 */ /* 0x000e2400000e0000 */
[----:B------:R-:W-:-:S04]  /*4720*/  ISETP.NE.AND P0, PT, R10, 0x7fff, PT ;  /* 0x00007fff0a00780c */ /* 0x000fc80003f05270 */
[----:B------:R-:W-:-:S04]  /*4730*/  SEL R10, R28, 0x8000, P0 ;  /* 0x000080001c0a7807 */ /* 0x000fc80000000000 */
[----:B------:R-:W-:-:S04]  /*4740*/  LOP3.LUT R10, R10, 0xffff, RZ, 0xc0, !PT ;  /* 0x0000ffff0a0a7812 */ /* 0x000fc800078ec0ff */
[----:B------:R-:W-:Y:S02]  /*4750*/  SHF.R.U32.HI R51, RZ, UR5, R10 ;  /* 0x00000005ff337c19 */ /* 0x000fe4000801160a */
[----:B------:R-:W-:Y:S02]  /*4760*/  LOP3.LUT R10, R22, R59, RZ, 0xc0, !PT ;  /* 0x0000003b160a7212 */ /* 0x000fe400078ec0ff */
[----:B0-----:R-:W-:Y:S02]  /*4770*/  ISETP.NE.AND P0, PT, R15, R12, PT ;  /* 0x0000000c0f00720c */ /* 0x001fe40003f05270 */
[----:B------:R-:W-:Y:S02]  /*4780*/  LOP3.LUT R51, R51, UR4, RZ, 0x30, !PT ;  /* 0x0000000433337c12 */ /* 0x000fe4000f8e30ff */
[----:B------:R-:W0:Y:S09]  /*4790*/  POPC R10, R10 ;  /* 0x0000000a000a7309 */ /* 0x000e320000000000 */
[----:B---34-:R-:W-:Y:S05]  /*47a0*/  @P0 BRA `(.L_x_312) ;  /* 0x0000000000080947 */ /* 0x018fea0003800000 */
[----:B------:R-:W-:-:S05]  /*47b0*/  IMAD R11, R11, 0x4, R48 ;  /* 0x000000040b0b7824 */ /* 0x000fca00078e0230 */
[----:B0-----:R3:W4:Y:S02]  /*47c0*/  ATOMS.ADD R53, [R11], R10 ;  /* 0x0000000a0b35738c */ /* 0x0017240000000000 */
.L_x_312:
[----:B------:R-:W-:Y:S05]  /*47d0*/  BSYNC.RECONVERGENT B0 ;  /* 0x0000000000007941 */ /* 0x000fea0003800200 */
.L_x_311:
[----:B------:R-:W-:Y:S01]  /*47e0*/  R2P PR, R51, 0x7f ;  /* 0x0000007f33007804 */ /* 0x000fe20000000000 */
[----:B----4-:R4:W0:Y:S01]  /*47f0*/  SHFL.IDX PT, R19, R53, R12, 0x1f ;  /* 0x00001f0c35137589 */ /* 0x01082200000e0000 */
[----:B------:R-:W-:Y:S11]  /*4800*/  BSSY.RECONVERGENT B0, `(.L_x_313) ;  /* 0x0000021000007945 */ /* 0x000ff60003800200 */
[----:B---3--:R-:W-:-:S02]  /*4810*/  VOTE.ANY R11, PT, P0 ;  /* 0x00000000000b7806 */ /* 0x008fc400000e0100 */
        /* <DEDUP_REMOVED lines=21> */
[----:B------:R-:W-:-:S04]  /*4970*/  LOP3.LUT R11, R16, R11, RZ, 0xc0, !PT ;  /* 0x0000000b100b7212 */ /* 0x000fc800078ec0ff */
[----:B------:R-:W-:Y:S01]  /*4980*/  LOP3.LUT R59, R20, R11, RZ, 0xc0, !PT ;  /* 0x0000000b143b7212 */ /* 0x000fe200078ec0ff */
[----:B------:R-:W-:-:S03]  /*4990*/  IMAD.MOV.U32 R11, RZ, RZ, RZ ;  /* 0x000000ffff0b7224 */ /* 0x000fc600078e00ff */
[----:B------:R-:W3:Y:S01]  /*49a0*/  FLO.U32 R14, R59 ;  /* 0x0000003b000e7300 */ /* 0x000ee200000e0000 */
[----:B------:R-:W-:-:S07]  /*49b0*/  LOP3.LUT R54, R22, R59, RZ, 0xc0, !PT ;  /* 0x0000003b16367212 */ /* 0x000fce00078ec0ff */
[----:B------:R-:W0:Y:S01]  /*49c0*/  POPC R54, R54 ;  /* 0x0000003600367309 */ /* 0x000e220000000000 */
[----:B---3--:R-:W-:-:S13]  /*49d0*/  ISETP.NE.AND P0, PT, R15, R14, PT ;  /* 0x0000000e0f00720c */ /* 0x008fda0003f05270 */
[----:B0---4-:R-:W-:Y:S05]  /*49e0*/  @P0 BRA `(.L_x_314) ;  /* 0x0000000000080947 */ /* 0x011fea0003800000 */
[----:B------:R-:W-:-:S06]  /*49f0*/  IMAD R11, R51, 0x4, R48 ;  /* 0x00000004330b7824 */ /* 0x000fcc00078e0230 */
[----:B------:R0:W3:Y:S02]  /*4a00*/  ATOMS.ADD R11, [R11], R54 ;  /* 0x000000360b0b738c */ /* 0x0000e40000000000 */
.L_x_314:
[----:B------:R-:W-:Y:S05]  /*4a10*/  BSYNC.RECONVERGENT B0 ;  /* 0x0000000000007941 */ /* 0x000fea0003800200 */
.L_x_313:
[----:B------:R-:W-:Y:S01]  /*4a20*/  R2P PR, R13, 0x7f ;  /* 0x0000007f0d007804 */ /* 0x000fe20000000000 */
[----:B---3--:R3:W4:Y:S01]  /*4a30*/  SHFL.IDX PT, R11, R11, R14, 0x1f ;  /* 0x00001f0e0b0b7589 */ /* 0x00872200000e0000 */
[----:B------:R-:W-:Y:S11]  /*4a40*/  BSSY.RECONVERGENT B0, `(.L_x_315) ;  /* 0x0000021000007945 */ /* 0x000ff60003800200 */
[----:B------:R-:W-:-:S02]  /*4a50*/  VOTE.ANY R12, PT, P0 ;  /* 0x00000000000c7806 */ /* 0x000fc400000e0100 */
        /* <DEDUP_REMOVED lines=23> */
[----:B------:R-:W-:-:S04]  /*4bd0*/  LOP3.LUT R59, R59, R12, RZ, 0xc0, !PT ;  /* 0x0000000c3b3b7212 */ /* 0x000fc800078ec0ff */
[----:B------:R-:W5:Y:S01]  /*4be0*/  FLO.U32 R16, R59 ;  /* 0x0000003b00107300 */ /* 0x000f6200000e0000 */
[----:B------:R-:W-:-:S07]  /*4bf0*/  LOP3.LUT R12, R22, R59, RZ, 0xc0, !PT ;  /* 0x0000003b160c7212 */ /* 0x000fce00078ec0ff */
[----:B------:R-:W0:Y:S01]  /*4c00*/  POPC R12, R12 ;  /* 0x0000000c000c7309 */ /* 0x000e220000000000 */
[----:B-----5:R-:W-:-:S13]  /*4c10*/  ISETP.NE.AND P0, PT, R15, R16, PT ;  /* 0x000000100f00720c */ /* 0x020fda0003f05270 */
[----:B0--34-:R-:W-:Y:S05]  /*4c20*/  @P0 BRA `(.L_x_316) ;  /* 0x0000000000080947 */ /* 0x019fea0003800000 */
[----:B------:R-:W-:-:S05]  /*4c30*/  IMAD R13, R13, 0x4, R48 ;  /* 0x000000040d0d7824 */ /* 0x000fca00078e0230 */
[----:B------:R0:W3:Y:S02]  /*4c40*/  ATOMS.ADD R53, [R13], R12 ;  /* 0x0000000c0d35738c */ /* 0x0000e40000000000 */
.L_x_316:
[----:B------:R-:W-:Y:S05]  /*4c50*/  BSYNC.RECONVERGENT B0 ;  /* 0x0000000000007941 */ /* 0x000fea0003800200 */
.L_x_315:
[----:B------:R-:W-:Y:S01]  /*4c60*/  R2P PR, R49, 0x7f ;  /* 0x0000007f31007804 */ /* 0x000fe20000000000 */
[----:B---3--:R3:W4:Y:S01]  /*4c70*/  SHFL.IDX PT, R53, R53, R16, 0x1f ;  /* 0x00001f1035357589 */ /* 0x00872200000e0000 */
[----:B------:R-:W-:Y:S01]  /*4c80*/  BSSY.RECONVERGENT B0, `(.L_x_317) ;  /* 0x0000021000007945 */ /* 0x000fe20003800200 */
[----:B------:R-:W-:-:S10]  /*4c90*/  IMAD.MOV.U32 R51, RZ, RZ, RZ ;  /* 0x000000ffff337224 */ /* 0x000fd400078e00ff */
[----:B0-----:R-:W-:Y:S02]  /*4ca0*/  VOTE.ANY R13, PT, P0 ;  /* 0x00000000000d7806 */ /* 0x001fe400000e0100 */
[----:B------:R-:W-:Y:S02]  /*4cb0*/  VOTE.ANY R14, PT, P1 ;  /* 0x00000000000e7806 */ /* 0x000fe400008e0100 */
[----:B------:R-:W-:Y:S02]  /*4cc0*/  @!P0 LOP3.LUT R13, RZ, R13, RZ, 0x33, !PT ;  /* 0x0000000dff0d8212 */ /* 0x000fe400078e33ff */
[----:B------:R-:W-:Y:S02]  /*4cd0*/  @!P1 LOP3.LUT R14, RZ, R14, RZ, 0x33, !PT ;  /* 0x0000000eff0e9212 */ /* 0x000fe400078e33ff */
[----:B------:R-:W-:Y:S02]  /*4ce0*/  VOTE.ANY R20, PT, P2 ;  /* 0x0000000000147806 */ /* 0x000fe400010e0100 */
[----:B------:R-:W-:-:S02]  /*4cf0*/  LOP3.LUT R13, R14, R13, RZ, 0xc0, !PT ;  /* 0x0000000d0e0d7212 */ /* 0x000fc400078ec0ff */
[----:B------:R-:W-:Y:S02]  /*4d00*/  VOTE.ANY R14, PT, P3 ;  /* 0x00000000000e7806 */ /* 0x000fe400018e0100 */
[----:B------:R-:W-:Y:S02]  /*4d10*/  @!P2 LOP3.LUT R20, RZ, R20, RZ, 0x33, !PT ;  /* 0x00000014ff14a212 */ /* 0x000fe400078e33ff */
[----:B------:R-:W-:Y:S02]  /*4d20*/  @!P3 LOP3.LUT R14, RZ, R14, RZ, 0x33, !PT ;  /* 0x0000000eff0eb212 */ /* 0x000fe400078e33ff */
[----:B------:R-:W-:Y:S02]  /*4d30*/  LOP3.LUT R13, R20, R13, RZ, 0xc0, !PT ;  /* 0x0000000d140d7212 */ /* 0x000fe400078ec0ff */
[----:B------:R-:W-:Y:S02]  /*4d40*/  LOP3.LUT P0, RZ, R49, 0x80, RZ, 0xc0, !PT ;  /* 0x0000008031ff7812 */ /* 0x000fe4000780c0ff */
[----:B------:R-:W-:-:S02]  /*4d50*/  VOTE.ANY R20, PT, P4 ;  /* 0x0000000000147806 */ /* 0x000fc400020e0100 */
[----:B------:R-:W-:Y:S02]  /*4d60*/  LOP3.LUT R13, R14, R13, RZ, 0xc0, !PT ;  /* 0x0000000d0e0d7212 */ /* 0x000fe400078ec0ff */
[----:B------:R-:W-:Y:S02]  /*4d70*/  VOTE.ANY R14, PT, P5 ;  /* 0x00000000000e7806 */ /* 0x000fe400028e0100 */
[----:B------:R-:W-:Y:S02]  /*4d80*/  @!P4 LOP3.LUT R20, RZ, R20, RZ, 0x33, !PT ;  /* 0x00000014ff14c212 */ /* 0x000fe400078e33ff */
[----:B------:R-:W-:Y:S02]  /*4d90*/  @!P5 LOP3.LUT R14, RZ, R14, RZ, 0x33, !PT ;  /* 0x0000000eff0ed212 */ /* 0x000fe400078e33ff */
[----:B------:R-:W-:Y:S02]  /*4da0*/  LOP3.LUT R13, R20, R13, RZ, 0xc0, !PT ;  /* 0x0000000d140d7212 */ /* 0x000fe400078ec0ff */
[----:B------:R-:W-:-:S02]  /*4db0*/  VOTE.ANY R20, PT, P6 ;  /* 0x0000000000147806 */ /* 0x000fc400030e0100 */
[----:B------:R-:W-:Y:S02]  /*4dc0*/  LOP3.LUT R13, R14, R13, RZ, 0xc0, !PT ;  /* 0x0000000d0e0d7212 */ /* 0x000fe400078ec0ff */
[----:B------:R-:W-:Y:S02]  /*4dd0*/  VOTE.ANY R14, PT, P0 ;  /* 0x00000000000e7806 */ /* 0x000fe400000e0100 */
[----:B------:R-:W-:Y:S02]  /*4de0*/  @!P6 LOP3.LUT R20, RZ, R20, RZ, 0x33, !PT ;  /* 0x00000014ff14e212 */ /* 0x000fe400078e33ff */
[----:B------:R-:W-:Y:S02]  /*4df0*/  @!P0 LOP3.LUT R14, RZ, R14, RZ, 0x33, !PT ;  /* 0x0000000eff0e8212 */ /* 0x000fe400078e33ff */
[----:B------:R-:W-:-:S04]  /*4e00*/  LOP3.LUT R13, R20, R13, RZ, 0xc0, !PT ;  /* 0x0000000d140d7212 */ /* 0x000fc800078ec0ff */
[----:B------:R-:W-:-:S04]  /*4e10*/  LOP3.LUT R59, R14, R13, RZ, 0xc0, !PT ;  /* 0x0000000d0e3b7212 */ /* 0x000fc800078ec0ff */
[----:B------:R-:W0:Y:S01]  /*4e20*/  FLO.U32 R52, R59 ;  /* 0x0000003b00347300 */ /* 0x000e2200000e0000 */
[----:B------:R-:W-:-:S07]  /*4e30*/  LOP3.LUT R13, R22, R59, RZ, 0xc0, !PT ;  /* 0x0000003b160d7212 */ /* 0x000fce00078ec0ff */
[----:B------:R-:W1:Y:S01]  /*4e40*/  POPC R13, R13 ;  /* 0x0000000d000d7309 */ /* 0x000e620000000000 */
[----:B0-----:R-:W-:-:S13]  /*4e50*/  ISETP.NE.AND P0, PT, R15, R52, PT ;  /* 0x000000340f00720c */ /* 0x001fda0003f05270 */
[----:B-1-34-:R-:W-:Y:S05]  /*4e60*/  @P0 BRA `(.L_x_318) ;  /* 0x0000000000080947 */ /* 0x01afea0003800000 */
[----:B------:R-:W-:-:S05]  /*4e70*/  IMAD R14, R49, 0x4, R48 ;  /* 0x00000004310e7824 */ /* 0x000fca00078e0230 */
[----:B------:R0:W1:Y:S02]  /*4e80*/  ATOMS.ADD R51, [R14], R13 ;  /* 0x0000000d0e33738c */ /* 0x0000640000000000 */
.L_x_318:
[----:B------:R-:W-:Y:S05]  /*4e90*/  BSYNC.RECONVERGENT B0 ;  /* 0x0000000000007941 */ /* 0x000fea0003800200 */
.L_x_317:
[----:B------:R-:W-:Y:S01]  /*4ea0*/  R2P PR, R47, 0x7f ;  /* 0x0000007f2f007804 */ /* 0x000fe20000000000 */
[----:B-1----:R1:W3:Y:S01]  /*4eb0*/  SHFL.IDX PT, R52, R51, R52, 0x1f ;  /* 0x00001f3433347589 */ /* 0x0022e200000e0000 */
[----:B------:R-:W-:Y:S11]  /*4ec0*/  BSSY.RECONVERGENT B0, `(.L_x_319) ;  /* 0x0000021000007945 */ /* 0x000ff60003800200 */
[----:B0-----:R-:W-:-:S02]  /*4ed0*/  VOTE.ANY R14, PT, P0 ;  /* 0x00000000000e7806 */ /* 0x001fc400000e0100 */
[----:B------:R-:W-:Y:S02]  /*4ee0*/  VOTE.ANY R49, PT, P1 ;  /* 0x0000000000317806 */ /* 0x000fe400008e0100 */
[----:B------:R-:W-:Y:S02]  /*4ef0*/  @!P0 LOP3.LUT R14, RZ, R14, RZ, 0x33, !PT ;  /* 0x0000000eff0e8212 */ /* 0x000fe400078e33ff */
[----:B------:R-:W-:Y:S02]  /*4f00*/  @!P1 LOP3.LUT R49, RZ, R49, RZ, 0x33, !PT ;  /* 0x00000031ff319212 */ /* 0x000fe400078e33ff */
[----:B------:R-:W-:Y:S02]  /*4f10*/  VOTE.ANY R59, PT, P2 ;  /* 0x00000000003b7806 */ /* 0x000fe400010e0100 */
[----:B------:R-:W-:Y:S02]  /*4f20*/  LOP3.LUT R14, R49, R14, RZ, 0xc0, !PT ;  /* 0x0000000e310e7212 */ /* 0x000fe400078ec0ff */
[----:B------:R-:W-:-:S02]  /*4f30*/  @!P2 LOP3.LUT R59, RZ, R59, RZ, 0x33, !PT ;  /* 0x0000003bff3ba212 */ /* 0x000fc400078e33ff */
[----:B------:R-:W-:Y:S02]  /*4f40*/  VOTE.ANY R49, PT, P3 ;  /* 0x0000000000317806 */ /* 0x000fe400018e0100 */
[----:B------:R-:W-:Y:S02]  /*4f50*/  LOP3.LUT R14, R59, R14, RZ, 0xc0, !PT ;  /* 0x0000000e3b0e7212 */ /* 0x000fe400078ec0ff */
[----:B------:R-:W-:Y:S02]  /*4f60*/  @!P3 LOP3.LUT R49, RZ, R49, RZ, 0x33, !PT ;  /* 0x00000031ff31b212 */ /* 0x000fe400078e33ff */
[----:B------:R-:W-:Y:S02]  /*4f70*/  LOP3.LUT P0, RZ, R47, 0x80, RZ, 0xc0, !PT ;  /* 0x000000802fff7812 */ /* 0x000fe4000780c0ff */
[----:B------:R-:W-:Y:S02]  /*4f80*/  LOP3.LUT R14, R49, R14, RZ, 0xc0, !PT ;  /* 0x0000000e310e7212 */ /* 0x000fe400078ec0ff */
[----:B------:R-:W-:-:S02]  /*4f90*/  VOTE.ANY R49, PT, P4 ;  /* 0x0000000000317806 */ /* 0x000fc400020e0100 */
[----:B------:R-:W-:Y:S02]  /*4fa0*/  VOTE.ANY R59, PT, P5 ;  /* 0x00000000003b7806 */ /* 0x000fe400028e0100 */
[----:B------:R-:W-:Y:S02]  /*4fb0*/  @!P4 LOP3.LUT R49, RZ, R49, RZ, 0x33, !PT ;  /* 0x00000031ff31c212 */ /* 0x000fe400078e33ff */
[----:B------:R-:W-:Y:S02]  /*4fc0*/  @!P5 LOP3.LUT R59, RZ, R59, RZ, 0x33, !PT ;  /* 0x0000003bff3bd212 */ /* 0x000fe400078e33ff */
[----:B------:R-:W-:Y:S02]  /*4fd0*/  LOP3.LUT R14, R49, R14, RZ, 0xc0, !PT ;  /* 0x0000000e310e7212 */ /* 0x000fe400078ec0ff */
[----:B------:R-:W-:Y:S02]  /*4fe0*/  VOTE.ANY R49, PT, P6 ;  /* 0x0000000000317806 */ /* 0x000fe400030e0100 */
[----:B------:R-:W-:-:S02]  /*4ff0*/  LOP3.LUT R14, R59, R14, RZ, 0xc0, !PT ;  /* 0x0000000e3b0e7212 */ /* 0x000fc400078ec0ff */
[----:B------:R-:W-:Y:S02]  /*5000*/  @!P6 LOP3.LUT R49, RZ, R49, RZ, 0x33, !PT ;  /* 0x00000031ff31e212 */ /* 0x000fe400078e33ff */
[----:B------:R-:W-:Y:S02]  /*5010*/  VOTE.ANY R59, PT, P0 ;  /* 0x00000000003b7806 */ /* 0x000fe400000e0100 */
[----:B------:R-:W-:Y:S02]  /*5020*/  LOP3.LUT R14, R49, R14, RZ, 0xc0, !PT ;  /* 0x0000000e310e7212 */ /* 0x000fe400078ec0ff */
[----:B------:R-:W-:-:S04]  /*5030*/  @!P0 LOP3.LUT R59, RZ, R59, RZ, 0x33, !PT ;  /* 0x0000003bff3b8212 */ /* 0x000fc800078e33ff */
[----:B------:R-:W-:Y:S01]  /*5040*/  LOP3.LUT R49, R59, R14, RZ, 0xc0, !PT ;  /* 0x0000000e3b317212 */ /* 0x000fe200078ec0ff */
[----:B------:R-:W-:-:S03]  /*5050*/  IMAD.MOV.U32 R59, RZ, RZ, RZ ;  /* 0x000000ffff3b7224 */ /* 0x000fc600078e00ff */
[----:B------:R-:W0:Y:S01]  /*5060*/  FLO.U32 R16, R49 ;  /* 0x0000003100107300 */ /* 0x000e2200000e0000 */
[----:B------:R-:W-:-:S07]  /*5070*/  LOP3.LUT R14, R22, R49, RZ, 0xc0, !PT ;  /* 0x00000031160e7212 */ /* 0x000fce00078ec0ff */
[----:B------:R-:W4:Y:S01]  /*5080*/  POPC R14, R14 ;  /* 0x0000000e000e7309 */ /* 0x000f220000000000 */
[----:B0-----:R-:W-:-:S13]  /*5090*/  ISETP.NE.AND P0, PT, R15, R16, PT ;  /* 0x000000100f00720c */ /* 0x001fda0003f05270 */
[----:B-1-34-:R-:W-:Y:S05]  /*50a0*/  @P0 BRA `(.L_x_320) ;  /* 0x0000000000080947 */ /* 0x01afea0003800000 */
[----:B------:R-:W-:-:S05]  /*50b0*/  IMAD R47, R47, 0x4, R48 ;  /* 0x000000042f2f7824 */ /* 0x000fca00078e0230 */
[----:B------:R0:W1:Y:S02]  /*50c0*/  ATOMS.ADD R59, [R47], R14 ;  /* 0x0000000e2f3b738c */ /* 0x0000640000000000 */
.L_x_320:
[----:B------:R-:W-:Y:S05]  /*50d0*/  BSYNC.RECONVERGENT B0 ;  /* 0x0000000000007941 */ /* 0x000fea0003800200 */
.L_x_319:
[----:B------:R-:W-:Y:S01]  /*50e0*/  R2P PR, R21, 0x7f ;  /* 0x0000007f15007804 */ /* 0x000fe20000000000 */
[----:B-1----:R1:W3:Y:S01]  /*50f0*/  SHFL.IDX PT, R51, R59, R16, 0x1f ;  /* 0x00001f103b337589 */ /* 0x0022e200000e0000 */
[----:B------:R-:W-:Y:S11]  /*5100*/  BSSY.RECONVERGENT B0, `(.L_x_321) ;  /* 0x0000027000007945 */ /* 0x000ff60003800200 */
[----:B------:R-:W-:-:S02]  /*5110*/  VOTE.ANY R20, PT, P0 ;  /* 0x0000000000147806 */ /* 0x000fc400000e0100 */
[----:B0-----:R-:W-:Y:S02]  /*5120*/  VOTE.ANY R47, PT, P1 ;  /* 0x00000000002f7806 */ /* 0x001fe400008e0100 */
[----:B------:R-:W-:Y:S02]  /*5130*/  @!P0 LOP3.LUT R20, RZ, R20, RZ, 0x33, !PT ;  /* 0x00000014ff148212 */ /* 0x000fe400078e33ff */
[----:B------:R-:W-:Y:S02]  /*5140*/  @!P1 LOP3.LUT R47, RZ, R47, RZ, 0x33, !PT ;  /* 0x0000002fff2f9212 */ /* 0x000fe400078e33ff */
[----:B------:R-:W-:Y:S02]  /*5150*/  LOP3.LUT P0, RZ, R21, 0x80, RZ, 0xc0, !PT ;  /* 0x0000008015ff7812 */ /* 0x000fe4000780c0ff */
[----:B------:R-:W-:Y:S02]  /*5160*/  LOP3.LUT R20, R47, R20, RZ, 0xc0, !PT ;  /* 0x000000142f147212 */ /* 0x000fe400078ec0ff */
[----:B------:R-:W-:-:S04]  /*5170*/  VOTE.ANY R47, PT, P2 ;  /* 0x00000000002f7806 */ /* 0x000fc800010e0100 */
[----:B------:R-:W-:-:S04]  /*5180*/  @!P2 LOP3.LUT R47, RZ, R47, RZ, 0x33, !PT ;  /* 0x0000002fff2fa212 */ /* 0x000fc800078e33ff */
        /* <DEDUP_REMOVED lines=16> */
[----:B------:R-:W-:Y:S02]  /*5290*/  PRMT R20, R39, 0x9910, RZ ;  /* 0x0000991027147816 */ /* 0x000fe400000000ff */
[----:B------:R-:W0:Y:S01]  /*52a0*/  FLO.U32 R50, R47 ;  /* 0x0000002f00327300 */ /* 0x000e2200000e0000 */
[----:B------:R-:W-:Y:S02]  /*52b0*/  LOP3.LUT R49, R22, R47, RZ, 0xc0, !PT ;  /* 0x0000002f16317212 */ /* 0x000fe400078ec0ff */
[----:B------:R-:W-:-:S04]  /*52c0*/  ISETP.NE.AND P0, PT, R20, 0x7fff, PT ;  /* 0x00007fff1400780c */ /* 0x000fc80003f05270 */
[----:B------:R-:W-:Y:S01]  /*52d0*/  SEL R20, R39, 0x8000, P0 ;  /* 0x0000800027147807 */ /* 0x000fe20000000000 */
[----:B------:R-:W4:Y:S03]  /*52e0*/  POPC R49, R49 ;  /* 0x0000003100317309 */ /* 0x000f260000000000 */
[----:B------:R-:W-:Y:S02]  /*52f0*/  LOP3.LUT R20, R20, 0xffff, RZ, 0xc0, !PT ;  /* 0x0000ffff14147812 */ /* 0x000fe400078ec0ff */
[----:B0-----:R-:W-:Y:S02]  /*5300*/  ISETP.NE.AND P0, PT, R15, R50, PT ;  /* 0x000000320f00720c */ /* 0x001fe40003f05270 */
[----:B------:R-:W-:-:S04]  /*5310*/  SHF.R.U32.HI R20, RZ, UR5, R20 ;  /* 0x00000005ff147c19 */ /* 0x000fc80008011614 */
[----:B------:R-:W-:Y:S01]  /*5320*/  LOP3.LUT R61, R20, UR4, RZ, 0x30, !PT ;  /* 0x00000004143d7c12 */ /* 0x000fe2000f8e30ff */
[----:B------:R-:W-:-:S06]  /*5330*/  IMAD.MOV.U32 R20, RZ, RZ, RZ ;  /* 0x000000ffff147224 */ /* 0x000fcc00078e00ff */
[----:B-1-34-:R-:W-:Y:S05]  /*5340*/  @P0 BRA `(.L_x_322) ;  /* 0x0000000000080947 */ /* 0x01afea0003800000 */
[----:B------:R-:W-:-:S06]  /*5350*/  IMAD R20, R21, 0x4, R48 ;  /* 0x0000000415147824 */ /* 0x000fcc00078e0230 */
[----:B------:R0:W1:Y:S02]  /*5360*/  ATOMS.ADD R20, [R20], R49 ;  /* 0x000000311414738c */ /* 0x0000640000000000 */
.L_x_322:
[----:B------:R-:W-:Y:S05]  /*5370*/  BSYNC.RECONVERGENT B0 ;  /* 0x0000000000007941 */ /* 0x000fea0003800200 */
.L_x_321:
[----:B------:R-:W-:Y:S01]  /*5380*/  R2P PR, R61, 0x7f ;  /* 0x0000007f3d007804 */ /* 0x000fe20000000000 */
[----:B-1----:R1:W3:Y:S01]  /*5390*/  SHFL.IDX PT, R50, R20, R50, 0x1f ;  /* 0x00001f3214327589 */ /* 0x0022e200000e0000 */
[----:B------:R-:W-:Y:S01]  /*53a0*/  BSSY.RECONVERGENT B0, `(.L_x_323) ;  /* 0x0000021000007945 */ /* 0x000fe20003800200 */
[----:B------:R-:W-:-:S10]  /*53b0*/  IMAD.MOV.U32 R59, RZ, RZ, RZ ;  /* 0x000000ffff3b7224 */ /* 0x000fd400078e00ff */
[----:B------:R-:W-:Y:S02]  /*53c0*/  VOTE.ANY R16, PT, P0 ;  /* 0x0000000000107806 */ /* 0x000fe400000e0100 */
[----:B------:R-:W-:Y:S02]  /*53d0*/  VOTE.ANY R21, PT, P1 ;  /* 0x0000000000157806 */ /* 0x000fe400008e0100 */
[----:B------:R-:W-:Y:S02]  /*53e0*/  @!P0 LOP3.LUT R16, RZ, R16, RZ, 0x33, !PT ;  /* 0x00000010ff108212 */ /* 0x000fe400078e33ff */
[----:B------:R-:W-:Y:S02]  /*53f0*/  @!P1 LOP3.LUT R21, RZ, R21, RZ, 0x33, !PT ;  /* 0x00000015ff159212 */ /* 0x000fe400078e33ff */
[----:B------:R-:W-:Y:S02]  /*5400*/  LOP3.LUT P0, RZ, R61, 0x80, RZ, 0xc0, !PT ;  /* 0x000000803dff7812 */ /* 0x000fe4000780c0ff */
[----:B------:R-:W-:-:S02]  /*5410*/  LOP3.LUT R16, R21, R16, RZ, 0xc0, !PT ;  /* 0x0000001015107212 */ /* 0x000fc400078ec0ff */
        /* <DEDUP_REMOVED lines=17> */
[----:B------:R-:W-:-:S04]  /*5530*/  LOP3.LUT R21, R21, R16, RZ, 0xc0, !PT ;  /* 0x0000001015157212 */ /* 0x000fc800078ec0ff */
[----:B------:R-:W4:Y:S01]  /*5540*/  FLO.U32 R16, R21 ;  /* 0x0000001500107300 */ /* 0x000f2200000e0000 */
[----:B------:R-:W-:-:S07]  /*5550*/  LOP3.LUT R47, R22, R21, RZ, 0xc0, !PT ;  /* 0x00000015162f7212 */ /* 0x000fce00078ec0ff */
[----:B------:R-:W0:Y:S01]  /*5560*/  POPC R47, R47 ;  /* 0x0000002f002f7309 */ /* 0x000e220000000000 */
[----:B----4-:R-:W-:-:S13]  /*5570*/  ISETP.NE.AND P0, PT, R15, R16, PT ;  /* 0x000000100f00720c */ /* 0x010fda0003f05270 */
[----:B01-3--:R-:W-:Y:S05]  /*5580*/  @P0 BRA `(.L_x_324) ;  /* 0x0000000000080947 */ /* 0x00bfea0003800000 */
[----:B------:R-:W-:-:S05]  /*5590*/  IMAD R20, R61, 0x4, R48 ;  /* 0x000000043d147824 */ /* 0x000fca00078e0230 */
[----:B------:R0:W1:Y:S02]  /*55a0*/  ATOMS.ADD R59, [R20], R47 ;  /* 0x0000002f143b738c */ /* 0x0000640000000000 */
.L_x_324:
[----:B------:R-:W-:Y:S05]  /*55b0*/  BSYNC.RECONVERGENT B0 ;  /* 0x0000000000007941 */ /* 0x000fea0003800200 */
.L_x_323:
[----:B------:R-:W-:Y:S01]  /*55c0*/  R2P PR, R17, 0x7f ;  /* 0x0000007f11007804 */ /* 0x000fe20000000000 */
[----:B-1----:R1:W3:Y:S01]  /*55d0*/  SHFL.IDX PT, R16, R59, R16, 0x1f ;  /* 0x00001f103b107589 */ /* 0x0022e200000e0000 */
[----:B------:R-:W-:Y:S01]  /*55e0*/  BSSY.RECONVERGENT B0, `(.L_x_325) ;  /* 0x0000028000007945 */ /* 0x000fe20003800200 */
[----:B------:R-:W-:Y:S02]  /*55f0*/  IMAD.IADD R6, R6, 0x1, R57 ;  /* 0x0000000106067824 */ /* 0x000fe400078e0239 */
[----:B------:R-:W-:-:S08]  /*5600*/  IMAD.MOV.U32 R57, RZ, RZ, RZ ;  /* 0x000000ffff397224 */ /* 0x000fd000078e00ff */
[----:B0-----:R-:W-:Y:S02]  /*5610*/  VOTE.ANY R20, PT, P0 ;  /* 0x0000000000147806 */ /* 0x001fe400000e0100 */
        /* <DEDUP_REMOVED lines=8> */
[----:B------:R-:W-:Y:S02]  /*56a0*/  VOTE.ANY R21, PT, P3 ;  /* 0x0000000000157806 */ /* 0x000fe400018e0100 */
[----:B------:R-:W-:Y:S02]  /*56b0*/  VOTE.ANY R61, PT, P0 ;  /* 0x00000000003d7806 */ /* 0x000fe400000e0100 */
[----:B------:R-:W-:Y:S02]  /*56c0*/  @!P3 LOP3.LUT R21, RZ, R21, RZ, 0x33, !PT ;  /* 0x00000015ff15b212 */ /* 0x000fe400078e33ff */
[----:B------:R-:W-:Y:S02]  /*56d0*/  @!P0 LOP3.LUT R61, RZ, R61, RZ, 0x33, !PT ;  /* 0x0000003dff3d8212 */ /* 0x000fe400078e33ff */
        /* <DEDUP_REMOVED lines=21> */
[----:B-1-3--:R-:W-:Y:S05]  /*5830*/  @P0 BRA `(.L_x_326) ;  /* 0x0000000000080947 */ /* 0x00afea0003800000 */
[----:B------:R-:W-:-:S05]  /*5840*/  IMAD R17, R17, 0x4, R48 ;  /* 0x0000000411117824 */ /* 0x000fca00078e0230 */
[----:B0-----:R1:W3:Y:S02]  /*5850*/  ATOMS.ADD R57, [R17], R20 ;  /* 0x000000141139738c */ /* 0x0012e40000000000 */
.L_x_326:
[----:B------:R-:W-:Y:S05]  /*5860*/  BSYNC.RECONVERGENT B0 ;  /* 0x0000000000007941 */ /* 0x000fea0003800200 */
.L_x_325:
[----:B------:R-:W-:Y:S01]  /*5870*/  R2P PR, R21, 0x7f ;  /* 0x0000007f15007804 */ /* 0x000fe20000000000 */
[----:B------:R-:W-:Y:S01]  /*5880*/  IMAD.IADD R7, R7, 0x1, R18 ;  /* 0x0000000107077824 */ /* 0x000fe200078e0212 */
[----:B------:R-:W-:Y:S01]  /*5890*/  BSSY.RECONVERGENT B0, `(.L_x_327) ;  /* 0x0000029000007945 */ /* 0x000fe20003800200 */
[----:B--2---:R-:W-:-:S10]  /*58a0*/  IMAD.IADD R8, R8, 0x1, R55 ;  /* 0x0000000108087824 */ /* 0x004fd400078e0237 */
[----:B-1----:R-:W-:Y:S02]  /*58b0*/  VOTE.ANY R17, PT, P0 ;  /* 0x0000000000117806 */ /* 0x002fe400000e0100 */
        /* <DEDUP_REMOVED lines=23> */
[C---:B------:R-:W-:Y:S02]  /*5a30*/  PRMT R17, R36.reuse, 0x9910, RZ ;  /* 0x0000991024117816 */ /* 0x040fe400000000ff */
[----:B------:R1:W2:Y:S02]  /*5a40*/  FLO.U32 R58, R59 ;  /* 0x0000003b003a7300 */ /* 0x0002a400000e0000 */
[----:B------:R-:W-:Y:S02]  /*5a50*/  ISETP.NE.AND P0, PT, R17, 0x7fff, PT ;  /* 0x00007fff1100780c */ /* 0x000fe40003f05270 */
[----:B---3--:R3:W4:Y:S02]  /*5a60*/  SHFL.IDX PT, R17, R57, R60, 0x1f ;  /* 0x00001f3c39117589 */ /* 0x00872400000e0000 */
[----:B------:R-:W-:-:S04]  /*5a70*/  SEL R18, R36, 0x8000, P0 ;  /* 0x0000800024127807 */ /* 0x000fc80000000000 */
[----:B------:R-:W-:-:S04]  /*5a80*/  LOP3.LUT R18, R18, 0xffff, RZ, 0xc0, !PT ;  /* 0x0000ffff12127812 */ /* 0x000fc800078ec0ff */
[----:B------:R-:W-:Y:S02]  /*5a90*/  SHF.R.U32.HI R55, RZ, UR5, R18 ;  /* 0x00000005ff377c19 */ /* 0x000fe40008011612 */
[----:B------:R-:W-:Y:S01]  /*5aa0*/  LOP3.LUT R18, R22, R59, RZ, 0xc0, !PT ;  /* 0x0000003b16127212 */ /* 0x000fe200078ec0ff */
[----:B-1----:R-:W-:Y:S01]  /*5ab0*/  IMAD.MOV.U32 R59, RZ, RZ, RZ ;  /* 0x000000ffff3b7224 */ /* 0x002fe200078e00ff */
[----:B--2---:R-:W-:Y:S02]  /*5ac0*/  ISETP.NE.AND P0, PT, R15, R58, PT ;  /* 0x0000003a0f00720c */ /* 0x004fe40003f05270 */
[----:B------:R-:W-:Y:S02]  /*5ad0*/  LOP3.LUT R55, R55, UR4, RZ, 0x30, !PT ;  /* 0x0000000437377c12 */ /* 0x000fe4000f8e30ff */
[----:B------:R-:W1:Y:S09]  /*5ae0*/  POPC R18, R18 ;  /* 0x0000001200127309 */ /* 0x000e720000000000 */
[----:B---34-:R-:W-:Y:S05]  /*5af0*/  @P0 BRA `(.L_x_328) ;  /* 0x0000000000080947 */ /* 0x018fea0003800000 */
[----:B------:R-:W-:-:S05]  /*5b00*/  IMAD R21, R21, 0x4, R48 ;  /* 0x0000000415157824 */ /* 0x000fca00078e0230 */
[----:B-1----:R2:W3:Y:S02]  /*5b10*/  ATOMS.ADD R59, [R21], R18 ;  /* 0x00000012153b738c */ /* 0x0024e40000000000 */
.L_x_328:
[----:B------:R-:W-:Y:S05]  /*5b20*/  BSYNC.RECONVERGENT B0 ;  /* 0x0000000000007941 */ /* 0x000fea0003800200 */
.L_x_327:
[----:B------:R-:W-:Y:S01]  /*5b30*/  R2P PR, R55, 0x7f ;  /* 0x0000007f37007804 */ /* 0x000fe20000000000 */
[----:B------:R-:W-:Y:S01]  /*5b40*/  IMAD.IADD R9, R9, 0x1, R56 ;  /* 0x0000000109097824 */ /* 0x000fe200078e0238 */
[----:B------:R-:W-:Y:S01]  /*5b50*/  BSSY.RECONVERGENT B0, `(.L_x_329) ;  /* 0x0000029000007945 */ /* 0x000fe20003800200 */
[----:B------:R-:W-:-:S10]  /*5b60*/  IMAD.IADD R10, R10, 0x1, R19 ;  /* 0x000000010a0a7824 */ /* 0x000fd400078e0213 */
[----:B--2---:R-:W-:Y:S02]  /*5b70*/  VOTE.ANY R21, PT, P0 ;  /* 0x0000000000157806 */ /* 0x004fe400000e0100 */
        /* <DEDUP_REMOVED lines=24> */
[----:B------:R2:W4:Y:S02]  /*5d00*/  FLO.U32 R56, R61 ;  /* 0x0000003d00387300 */ /* 0x00052400000e0000 */
[----:B------:R-:W-:Y:S02]  /*5d10*/  ISETP.NE.AND P0, PT, R21, 0x7fff, PT ;  /* 0x00007fff1500780c */ /* 0x000fe40003f05270 */
[----:B---3--:R3:W0:Y:S02]  /*5d20*/  SHFL.IDX PT, R21, R59, R58, 0x1f ;  /* 0x00001f3a3b157589 */ /* 0x00862400000e0000 */
[----:B------:R-:W-:-:S04]  /*5d30*/  SEL R19, R35, 0x8000, P0 ;  /* 0x0000800023137807 */ /* 0x000fc80000000000 */
[----:B------:R-:W-:-:S04]  /*5d40*/  LOP3.LUT R19, R19, 0xffff, RZ, 0xc0, !PT ;  /* 0x0000ffff13137812 */ /* 0x000fc800078ec0ff */
[----:B------:R-:W-:Y:S02]  /*5d50*/  SHF.R.U32.HI R57, RZ, UR5, R19 ;  /* 0x00000005ff397c19 */ /* 0x000fe40008011613 */
[----:B------:R-:W-:Y:S01]  /*5d60*/  LOP3.LUT R19, R22, R61, RZ, 0xc0, !PT ;  /* 0x0000003d16137212 */ /* 0x000fe200078ec0ff */
[----:B--2---:R-:W-:Y:S01]  /*5d70*/  IMAD.MOV.U32 R61, RZ, RZ, RZ ;  /* 0x000000ffff3d7224 */ /* 0x004fe200078e00ff */
[----:B----4-:R-:W-:Y:S02]  /*5d80*/  ISETP.NE.AND P0, PT, R15, R56, PT ;  /* 0x000000380f00720c */ /* 0x010fe40003f05270 */
[----:B------:R-:W-:Y:S02]  /*5d90*/  LOP3.LUT R57, R57, UR4, RZ, 0x30, !PT ;  /* 0x0000000439397c12 */ /* 0x000fe4000f8e30ff */
[----:B------:R-:W2:Y:S09]  /*5da0*/  POPC R19, R19 ;  /* 0x0000001300137309 */ /* 0x000eb20000000000 */
[----:B0--3--:R-:W-:Y:S05]  /*5db0*/  @P0 BRA `(.L_x_330) ;  /* 0x0000000000080947 */ /* 0x009fea0003800000 */
[----:B------:R-:W-:-:S05]  /*5dc0*/  IMAD R58, R55, 0x4, R48 ;  /* 0x00000004373a7824 */ /* 0x000fca00078e0230 */
[----:B--2---:R0:W3:Y:S02]  /*5dd0*/  ATOMS.ADD R61, [R58], R19 ;  /* 0x000000133a3d738c */ /* 0x0040e40000000000 */
.L_x_330:
[----:B------:R-:W-:Y:S05]  /*5de0*/  BSYNC.RECONVERGENT B0 ;  /* 0x0000000000007941 */ /* 0x000fea0003800200 */
.L_x_329:
[----:B------:R-:W-:Y:S01]  /*5df0*/  R2P PR, R57, 0x7f ;  /* 0x0000007f39007804 */ /* 0x000fe20000000000 */
[----:B------:R-:W-:Y:S01]  /*5e00*/  IMAD.IADD R11, R54, 0x1, R11 ;  /* 0x00000001360b7824 */ /* 0x000fe200078e020b */
[----:B---3--:R3:W4:Y:S01]  /*5e10*/  SHFL.IDX PT, R56, R61, R56, 0x1f ;  /* 0x00001f383d387589 */ /* 0x00872200000e0000 */
[----:B------:R-:W-:Y:S01]  /*5e20*/  IMAD.IADD R12, R12, 0x1, R53 ;  /* 0x000000010c0c7824 */ /* 0x000fe200078e0235 */
[----:B------:R-:W-:Y:S09]  /*5e30*/  BSSY.RECONVERGENT B0, `(.L_x_331) ;  /* 0x0000027000007945 */ /* 0x000ff20003800200 */
[----:B------:R-:W-:-:S02]  /*5e40*/  VOTE.ANY R55, PT, P0 ;  /* 0x0000000000377806 */ /* 0x000fc400000e0100 */
[----:B------:R-:W-:Y:S02]  /*5e50*/  VOTE.ANY R54, PT, P1 ;  /* 0x0000000000367806 */ /* 0x000fe400008e0100 */
[----:B------:R-:W-:Y:S02]  /*5e60*/  @!P0 LOP3.LUT R55, RZ, R55, RZ, 0x33, !PT ;  /* 0x00000037ff378212 */ /* 0x000fe400078e33ff */
[----:B------:R-:W-:Y:S02]  /*5e70*/  @!P1 LOP3.LUT R54, RZ, R54, RZ, 0x33, !PT ;  /* 0x00000036ff369212 */ /* 0x000fe400078e33ff */
[----:B------:R-:W-:Y:S02]  /*5e80*/  LOP3.LUT P0, RZ, R57, 0x80, RZ, 0xc0, !PT ;  /* 0x0000008039ff7812 */ /* 0x000fe4000780c0ff */
[----:B------:R-:W-:Y:S02]  /*5e90*/  LOP3.LUT R54, R54, R55, RZ, 0xc0, !PT ;  /* 0x0000003736367212 */ /* 0x000fe400078ec0ff */
        /* <DEDUP_REMOVED lines=18> */
[----:B------:R-:W-:Y:S02]  /*5fc0*/  LOP3.LUT R59, R59, R54, RZ, 0xc0, !PT ;  /* 0x000000363b3b7212 */ /* 0x000fe400078ec0ff */
[----:B------:R-:W-:Y:S02]  /*5fd0*/  ISETP.NE.AND P0, PT, R55, 0x7fff, PT ;  /* 0x00007fff3700780c */ /* 0x000fe40003f05270 */
[----:B------:R5:W1:Y:S02]  /*5fe0*/  FLO.U32 R54, R59 ;  /* 0x0000003b00367300 */ /* 0x000a6400000e0000 */
[----:B------:R-:W-:-:S04]  /*5ff0*/  SEL R53, R34, 0x8000, P0 ;  /* 0x0000800022357807 */ /* 0x000fc80000000000 */
[----:B------:R-:W-:-:S04]  /*6000*/  LOP3.LUT R53, R53, 0xffff, RZ, 0xc0, !PT ;  /* 0x0000ffff35357812 */ /* 0x000fc800078ec0ff */
[----:B------:R-:W-:Y:S02]  /*6010*/  SHF.R.U32.HI R55, RZ, UR5, R53 ;  /* 0x00000005ff377c19 */ /* 0x000fe40008011635 */
[----:B------:R-:W-:Y:S01]  /*6020*/  LOP3.LUT R53, R22, R59, RZ, 0xc0, !PT ;  /* 0x0000003b16357212 */ /* 0x000fe200078ec0ff */
[----:B-----5:R-:W-:Y:S01]  /*6030*/  IMAD.MOV.U32 R59, RZ, RZ, RZ ;  /* 0x000000ffff3b7224 */ /* 0x020fe200078e00ff */
[----:B------:R-:W-:Y:S02]  /*6040*/  LOP3.LUT R55, R55, UR4, RZ, 0x30, !PT ;  /* 0x0000000437377c12 */ /* 0x000fe4000f8e30ff */
[----:B-1----:R-:W-:Y:S02]  /*6050*/  ISETP.NE.AND P0, PT, R15, R54, PT ;  /* 0x000000360f00720c */ /* 0x002fe40003f05270 */
[----:B------:R-:W1:Y:S11]  /*6060*/  POPC R53, R53 ;  /* 0x0000003500357309 */ /* 0x000e760000000000 */
[----:B---34-:R-:W-:Y:S05]  /*6070*/  @P0 BRA `(.L_x_332) ;  /* 0x0000000000080947 */ /* 0x018fea0003800000 */
[----:B0-----:R-:W-:-:S05]  /*6080*/  IMAD R58, R57, 0x4, R48 ;  /* 0x00000004393a7824 */ /* 0x001fca00078e0230 */
[----:B-1----:R3:W4:Y:S02]  /*6090*/  ATOMS.ADD R59, [R58], R53 ;  /* 0x000000353a3b738c */ /* 0x0027240000000000 */
.L_x_332:
[----:B------:R-:W-:Y:S05]  /*60a0*/  BSYNC.RECONVERGENT B0 ;  /* 0x0000000000007941 */ /* 0x000fea0003800200 */
.L_x_331:
[----:B------:R-:W-:Y:S01]  /*60b0*/  R2P PR, R55, 0x7f ;  /* 0x0000007f37007804 */ /* 0x000fe20000000000 */
[----:B------:R-:W-:Y:S01]  /*60c0*/  IMAD.IADD R13, R13, 0x1, R52 ;  /* 0x000000010d0d7824 */ /* 0x000fe200078e0234 */
[----:B----4-:R4:W0:Y:S01]  /*60d0*/  SHFL.IDX PT, R54, R59, R54, 0x1f ;  /* 0x00001f363b367589 */ /* 0x01082200000e0000 */
        /* <DEDUP_REMOVED lines=37> */
[----:B0---4-:R-:W-:Y:S05]  /*6330*/  @P0 BRA `(.L_x_334) ;  /* 0x0000000000080947 */ /* 0x011fea0003800000 */
[----:B---3--:R-:W-:-:S05]  /*6340*/  IMAD R58, R55, 0x4, R48 ;  /* 0x00000004373a7824 */ /* 0x008fca00078e0230 */
[----:B-1----:R0:W4:Y:S02]  /*6350*/  ATOMS.ADD R61, [R58], R51 ;  /* 0x000000333a3d738c */ /* 0x0021240000000000 */
.L_x_334:
[----:B------:R-:W-:Y:S05]  /*6360*/  BSYNC.RECONVERGENT B0 ;  /* 0x0000000000007941 */ /* 0x000fea0003800200 */
.L_x_333:
[----:B------:R-:W-:Y:S01]  /*6370*/  R2P PR, R57, 0x7f ;  /* 0x0000007f39007804 */ /* 0x000fe20000000000 */
[----:B----4-:R4:W1:Y:S01]  /*6380*/  SHFL.IDX PT, R52, R61, R52, 0x1f ;  /* 0x00001f343d347589 */ /* 0x01086200000e0000 */
[----:B------:R-:W-:Y:S01]  /*6390*/  BSSY.RECONVERGENT B0, `(.L_x_335) ;  /* 0x0000021000007945 */ /* 0x000fe20003800200 */
[----:B------:R-:W-:-:S10]  /*63a0*/  IMAD.MOV.U32 R59, RZ, RZ, RZ ;  /* 0x000000ffff3b7224 */ /* 0x000fd400078e00ff */
[----:B------:R-:W-:Y:S02]  /*63b0*/  VOTE.ANY R55, PT, P0 ;  /* 0x0000000000377806 */ /* 0x000fe400000e0100 */
[----:B0--3--:R-:W-:Y:S02]  /*63c0*/  VOTE.ANY R58, PT, P1 ;  /* 0x00000000003a7806 */ /* 0x009fe400008e0100 */
        /* <DEDUP_REMOVED lines=22> */
[----:B------:R-:W0:Y:S01]  /*6530*/  FLO.U32 R58, R55 ;  /* 0x00000037003a7300 */ /* 0x000e2200000e0000 */
[----:B------:R-:W-:-:S07]  /*6540*/  LOP3.LUT R22, R22, R55, RZ, 0xc0, !PT ;  /* 0x0000003716167212 */ /* 0x000fce00078ec0ff */
[----:B------:R-:W3:Y:S01]  /*6550*/  POPC R22, R22 ;  /* 0x0000001600167309 */ /* 0x000ee20000000000 */
[----:B0-----:R-:W-:-:S13]  /*6560*/  ISETP.NE.AND P0, PT, R15, R58, PT ;  /* 0x0000003a0f00720c */ /* 0x001fda0003f05270 */
[----:B-1-34-:R-:W-:Y:S05]  /*6570*/  @P0 BRA `(.L_x_336) ;  /* 0x0000000000080947 */ /* 0x01afea0003800000 */
[----:B------:R-:W-:-:S05]  /*6580*/  IMAD R57, R57, 0x4, R48 ;  /* 0x0000000439397824 */ /* 0x000fca00078e0230 */
[----:B------:R0:W1:Y:S02]  /*6590*/  ATOMS.ADD R59, [R57], R22 ;  /* 0x00000016393b738c */ /* 0x0000640000000000 */
.L_x_336:
[----:B------:R-:W-:Y:S05]  /*65a0*/  BSYNC.RECONVERGENT B0 ;  /* 0x0000000000007941 */ /* 0x000fea0003800200 */
.L_x_335:
[----:B-1----:R-:W0:Y:S01]  /*65b0*/  SHFL.IDX PT, R55, R59, R58, 0x1f ;  /* 0x00001f3a3b377589 */ /* 0x002e2200000e0000 */
[----:B------:R-:W-:Y:S01]  /*65c0*/  IMAD.IADD R16, R47, 0x1, R16 ;  /* 0x000000012f107824 */ /* 0x000fe200078e0210 */
[----:B------:R-:W-:Y:S01]  /*65d0*/  ISETP.GT.U32.AND P0, PT, R0, 0xff, PT ;  /* 0x000000ff0000780c */ /* 0x000fe20003f04070 */
[----:B------:R-:W-:Y:S01]  /*65e0*/  IMAD R47, R6, 0x2, R27 ;  /* 0x00000002062f7824 */ /* 0x000fe200078e021b */
[----:B------:R-:W-:Y:S01]  /*65f0*/  BAR.SYNC.DEFER_BLOCKING 0x0 ;  /* 0x0000000000007b1d */ /* 0x000fe20000010000 */
[----:B------:R-:W-:Y:S02]  /*6600*/  IMAD.IADD R15, R49, 0x1, R50 ;  /* 0x00000001310f7824 */ /* 0x000fe400078e0232 */
[----:B------:R-:W-:Y:S02]  /*6610*/  IMAD.IADD R18, R18, 0x1, R21 ;  /* 0x0000000112127824 */ /* 0x000fe400078e0215 */
[----:B------:R-:W-:Y:S01]  /*6620*/  IMAD R48, R7, 0x2, R27 ;  /* 0x0000000207307824 */ /* 0x000fe200078e021b */
[----:B------:R-:W-:Y:S01]  /*6630*/  BSSY B1, `(.L_x_337) ;  /* 0x000004f000017945 */ /* 0x000fe20003800000 */
[----:B------:R-:W-:-:S02]  /*6640*/  IMAD.IADD R17, R20, 0x1, R17 ;  /* 0x0000000114117824 */ /* 0x000fc400078e0211 */
[----:B------:R-:W-:Y:S02]  /*6650*/  IMAD.IADD R21, R51, 0x1, R52 ;  /* 0x0000000133157824 */ /* 0x000fe400078e0234 */
[--C-:B------:R-:W-:Y:S02]  /*6660*/  IMAD R49, R8, 0x2, R27.reuse ;  /* 0x0000000208317824 */ /* 0x100fe400078e021b */
[----:B------:R-:W-:Y:S02]  /*6670*/  IMAD.IADD R20, R53, 0x1, R54 ;  /* 0x0000000135147824 */ /* 0x000fe400078e0236 */
[--C-:B------:R-:W-:Y:S02]  /*6680*/  IMAD R51, R9, 0x2, R27.reuse ;  /* 0x0000000209337824 */ /* 0x100fe400078e021b */
[--C-:B------:R-:W-:Y:S02]  /*6690*/  IMAD R53, R10, 0x2, R27.reuse ;  /* 0x000000020a357824 */ /* 0x100fe400078e021b */
[----:B------:R-:W-:-:S02]  /*66a0*/  IMAD R50, R12, 0x2, R27 ;  /* 0x000000020c327824 */ /* 0x000fc400078e021b */
[----:B0-----:R-:W-:Y:S02]  /*66b0*/  IMAD.IADD R22, R22, 0x1, R55 ;  /* 0x0000000116167824 */ /* 0x001fe400078e0237 */
[--C-:B------:R-:W-:Y:S01]  /*66c0*/  IMAD R55, R11, 0x2, R27.reuse ;  /* 0x000000020b377824 */ /* 0x100fe200078e021b */
[----:B------:R0:W-:Y:S01]  /*66d0*/  STS.U16 [R47+-0x2], R46 ;  /* 0xfffffe2e2f007388 */ /* 0x0001e20000000400 */
[----:B--2---:R-:W-:Y:S02]  /*66e0*/  IMAD.IADD R19, R19, 0x1, R56 ;  /* 0x0000000113137824 */ /* 0x004fe400078e0238 */
[--C-:B------:R-:W-:Y:S01]  /*66f0*/  IMAD R57, R17, 0x2, R27.reuse ;  /* 0x0000000211397824 */ /* 0x100fe200078e021b */
[----:B------:R1:W-:Y:S04]  /*6700*/  STS.U16 [R48+-0x2], R41 ;  /* 0xfffffe2930007388 */ /* 0x0003e80000000400 */
[----:B------:R2:W-:Y:S01]  /*6710*/  STS.U16 [R49+-0x2], R40 ;  /* 0xfffffe2831007388 */ /* 0x0005e20000000400 */
[----:B0-----:R-:W-:-:S03]  /*6720*/  IMAD R46, R14, 0x2, R27 ;  /* 0x000000020e2e7824 */ /* 0x001fc600078e021b */
[----:B------:R0:W-:Y:S01]  /*6730*/  STS.U16 [R51+-0x2], R32 ;  /* 0xfffffe2033007388 */ /* 0x0001e20000000400 */
[--C-:B------:R-:W-:Y:S02]  /*6740*/  IMAD R47, R15, 0x2, R27.reuse ;  /* 0x000000020f2f7824 */ /* 0x100fe400078e021b */
[--C-:B-1----:R-:W-:Y:S01]  /*6750*/  IMAD R41, R13, 0x2, R27.reuse ;  /* 0x000000020d297824 */ /* 0x102fe200078e021b */
[----:B------:R1:W-:Y:S01]  /*6760*/  STS.U16 [R53+-0x2], R30 ;  /* 0xfffffe1e35007388 */ /* 0x0003e20000000400 */
[--C-:B------:R-:W-:Y:S02]  /*6770*/  IMAD R48, R16, 0x2, R27.reuse ;  /* 0x0000000210307824 */ /* 0x100fe400078e021b */
[--C-:B--2---:R-:W-:Y:S01]  /*6780*/  IMAD R49, R21, 0x2, R27.reuse ;  /* 0x0000000215317824 */ /* 0x104fe200078e021b */
[----:B------:R2:W-:Y:S01]  /*6790*/  STS.U16 [R55+-0x2], R28 ;  /* 0xfffffe1c37007388 */ /* 0x0005e20000000400 */
[----:B0-----:R-:W-:-:S03]  /*67a0*/  IMAD R32, R22, 0x2, R27 ;  /* 0x0000000216207824 */ /* 0x001fc600078e021b */
[----:B------:R0:W-:Y:S01]  /*67b0*/  STS.U16 [R50+-0x2], R45 ;  /* 0xfffffe2d32007388 */ /* 0x0001e20000000400 */
[----:B-1----:R-:W-:-:S03]  /*67c0*/  IMAD R30, R20, 0x2, R27 ;  /* 0x00000002141e7824 */ /* 0x002fc600078e021b */
[----:B------:R1:W-:Y:S01]  /*67d0*/  STS.U16 [R41+-0x2], R44 ;  /* 0xfffffe2c29007388 */ /* 0x0003e20000000400 */
[----:B--2---:R-:W-:-:S03]  /*67e0*/  IMAD R28, R18, 0x2, R27 ;  /* 0x00000002121c7824 */ /* 0x004fc600078e021b */
[----:B------:R1:W-:Y:S01]  /*67f0*/  STS.U16 [R46+-0x2], R43 ;  /* 0xfffffe2b2e007388 */ /* 0x0003e20000000400 */
[----:B0-----:R-:W-:-:S03]  /*6800*/  IMAD R45, R19, 0x2, R27 ;  /* 0x00000002132d7824 */ /* 0x001fc600078e021b */
[----:B------:R1:W-:Y:S04]  /*6810*/  STS.U16 [R47+-0x2], R42 ;  /* 0xfffffe2a2f007388 */ /* 0x0003e80000000400 */
[----:B------:R1:W-:Y:S04]  /*6820*/  STS.U16 [R48+-0x2], R39 ;  /* 0xfffffe2730007388 */ /* 0x0003e80000000400 */
[----:B------:R1:W-:Y:S04]  /*6830*/  STS.U16 [R57+-0x2], R38 ;  /* 0xfffffe2639007388 */ /* 0x0003e80000000400 */
[----:B------:R1:W-:Y:S04]  /*6840*/  STS.U16 [R28+-0x2], R37 ;  /* 0xfffffe251c007388 */ /* 0x0003e80000000400 */
[----:B------:R1:W-:Y:S04]  /*6850*/  STS.U16 [R45+-0x2], R36 ;  /* 0xfffffe242d007388 */ /* 0x0003e80000000400 */
[----:B------:R1:W-:Y:S04]  /*6860*/  STS.U16 [R30+-0x2], R35 ;  /* 0xfffffe231e007388 */ /* 0x0003e80000000400 */
[----:B------:R1:W-:Y:S04]  /*6870*/  STS.U16 [R49+-0x2], R34 ;  /* 0xfffffe2231007388 */ /* 0x0003e80000000400 */
[----:B------:R1:W-:Y:S01]  /*6880*/  STS.U16 [R32+-0x2], R33 ;  /* 0xfffffe2120007388 */ /* 0x0003e20000000400 */
[----:B------:R-:W-:Y:S05]  /*6890*/  @P0 BRA `(.L_x_338) ;  /* 0x0000000000a00947 */ /* 0x000fea0003800000 */
[----:B------:R-:W2:Y:S01]  /*68a0*/  LDG.E R24, desc[UR8][R24.64] ;  /* 0x0000000818187981 */ /* 0x000ea2000c1e1900 */
[----:B------:R-:W-:Y:S01]  /*68b0*/  ISETP.GE.AND P0, PT, R5, 0x1, PT ;  /* 0x000000010500780c */ /* 0x000fe20003f06270 */
[----:B-1----:R-:W-:Y:S02]  /*68c0*/  IMAD.MOV.U32 R33, RZ, RZ, R26 ;  /* 0x000000ffff217224 */ /* 0x002fe400078e001a */
[----:B--2---:R-:W-:-:S05]  /*68d0*/  IMAD.IADD R28, R24, 0x1, -R23 ;  /* 0x00000001181c7824 */ /* 0x004fca00078e0a17 */
[----:B------:R0:W-:Y:S05]  /*68e0*/  STS [R29+0x8800], R28 ;  /* 0x0088001c1d007388 */ /* 0x0001ea0000000800 */
[----:B------:R-:W-:Y:S05]  /*68f0*/  @!P0 BRA `(.L_x_339) ;  /* 0x00000000006c8947 */ /* 0x000fea0003800000 */
[----:B------:R-:W-:Y:S01]  /*6900*/  BSSY B0, `(.L_x_340) ;  /* 0x0000019000007945 */ /* 0x000fe20003800000 */
[----:B0-----:R-:W-:Y:S02]  /*6910*/  IMAD.MOV.U32 R28, RZ, RZ, -0x1 ;  /* 0xffffffffff1c7424 */ /* 0x001fe400078e00ff */
[----:B------:R-:W-:Y:S02]  /*6920*/  IMAD.MOV.U32 R30, RZ, RZ, R5 ;  /* 0x000000ffff1e7224 */ /* 0x000fe400078e0005 */
[----:B------:R-:W-:-:S07]  /*6930*/  IMAD.MOV.U32 R33, RZ, RZ, R26 ;  /* 0x000000ffff217224 */ /* 0x000fce00078e001a */
.L_x_344:
[----:B------:R-:W0:Y:S01]  /*6940*/  LDC.64 R24, c[0x0][0x380] ;  /* 0x0000e000ff187b82 */ /* 0x000e220000000a00 */
[----:B------:R-:W-:Y:S01]  /*6950*/  VIADD R37, R30, 0xffffffff ;  /* 0xffffffff1e257836 */ /* 0x000fe20000000000 */
[----:B------:R-:W-:Y:S03]  /*6960*/  BSSY B2, `(.L_x_341) ;  /* 0x0000008000027945 */ /* 0x000fe60003800000 */
[----:B------:R-:W-:-:S04]  /*6970*/  IMAD R35, R37, 0x100, R0 ;  /* 0x0000010025237824 */ /* 0x000fc800078e0200 */
[----:B0-----:R-:W-:-:S07]  /*6980*/  IMAD.WIDE R24, R35, 0x4, R24 ;  /* 0x0000000423187825 */ /* 0x001fce00078e0218 */
.L_x_342:
[----:B------:R-:W-:Y:S05]  /*6990*/  YIELD ;  /* 0x0000000000007946 */ /* 0x000fea0003800000 */
[----:B------:R0:W-:Y:S06]  /*69a0*/  MEMBAR.SC.CTA ;  /* 0x0000000000007992 */ /* 0x0001ec0000000000 */
[----:B0-----:R-:W2:Y:S02]  /*69b0*/  LDG.E.STRONG.SYS R32, desc[UR8][R24.64] ;  /* 0x0000000818207981 */ /* 0x001ea4000c1f5900 */
[----:B--2---:R-:W-:-:S13]  /*69c0*/  ISETP.NE.AND P0, PT, R32, RZ, PT ;  /* 0x000000ff2000720c */ /* 0x004fda0003f05270 */
[----:B------:R-:W-:Y:S05]  /*69d0*/  @!P0 BRA `(.L_x_342) ;  /* 0xfffffffc00ec8947 */ /* 0x000fea000383ffff */
[----:B------:R-:W-:Y:S05]  /*69e0*/  BSYNC B2 ;  /* 0x0000000000027941 */ /* 0x000fea0003800000 */
.L_x_341:
[----:B------:R-:W-:Y:S01]  /*69f0*/  BSSY.RECONVERGENT B2, `(.L_x_343) ;  /* 0x0000006000027945 */ /* 0x000fe20003800200 */
[C---:B------:R-:W-:Y:S02]  /*6a00*/  ISETP.GT.AND P0, PT, R32.reuse, -0x1, PT ;  /* 0xffffffff2000780c */ /* 0x040fe40003f04270 */
[----:B------:R-:W-:Y:S01]  /*6a10*/  LOP3.LUT R32, R32, 0x3fffffff, RZ, 0xc0, !PT ;  /* 0x3fffffff20207812 */ /* 0x000fe200078ec0ff */
[----:B------:R-:W-:Y:S05]  /*6a20*/  WARPSYNC.EXCLUSIVE R28 ;  /* 0x000000001c007348 */ /* 0x000fea0003a00000 */
[----:B------:R-:W-:-:S05]  /*6a30*/  IMAD.IADD R33, R32, 0x1, R33 ;  /* 0x0000000120217824 */ /* 0x000fca00078e0221 */
[----:B------:R-:W-:-:S07]  /*6a40*/  VOTE.ANY R28, PT, P0 ;  /* 0x00000000001c7806 */ /* 0x000fce00000e0100 */
[----:B------:R-:W-:Y:S05]  /*6a50*/  BSYNC.RECONVERGENT B2 ;  /* 0x0000000000027941 */ /* 0x000fea0003800200 */
.L_x_343:
[----:B------:R-:W-:Y:S01]  /*6a60*/  ISETP.GT.U32.AND P1, PT, R30, 0x1, PT ;  /* 0x000000011e00780c */ /* 0x000fe20003f24070 */
[----:B------:R-:W-:-:S12]  /*6a70*/  IMAD.MOV.U32 R30, RZ, RZ, R37 ;  /* 0x000000ffff1e7224 */ /* 0x000fd800078e0025 */
[----:B------:R-:W-:Y:S05]  /*6a80*/  @P0 BRA P1, `(.L_x_344) ;  /* 0xfffffffc00ac0947 */ /* 0x000fea000083ffff */
[----:B------:R-:W-:Y:S05]  /*6a90*/  BSYNC B0 ;  /* 0x0000000000007941 */ /* 0x000fea0003800000 */
.L_x_340:
[----:B------:R1:W2:Y:S02]  /*6aa0*/  LDS R28, [R29+0x8800] ;  /* 0x008800001d1c7984 */ /* 0x0002a40000000800 */
.L_x_339:
[----:B------:R-:W3:Y:S01]  /*6ab0*/  LDC.64 R24, c[0x0][0x380] ;  /* 0x0000e000ff187b82 */ /* 0x000ee20000000a00 */
[----:B------:R-:W-:Y:S01]  /*6ac0*/  IMAD R35, R5, 0x100, R0 ;  /* 0x0000010005237824 */ /* 0x000fe200078e0200 */
[----:B0-2---:R-:W-:Y:S02]  /*6ad0*/  IADD3 R28, PT, PT, R28, R33, -R26 ;  /* 0x000000211c1c7210 */ /* 0x005fe40007ffe81a */
[----:B------:R-:W-:-:S03]  /*6ae0*/  LOP3.LUT R33, R33, 0x80000000, RZ, 0xfc, !PT ;  /* 0x8000000021217812 */ /* 0x000fc600078efcff */
[----:B------:R0:W-:Y:S01]  /*6af0*/  STS [R29+0x8800], R28 ;  /* 0x0088001c1d007388 */ /* 0x0001e20000000800 */
[----:B---3--:R-:W-:-:S05]  /*6b00*/  IMAD.WIDE R24, R35, 0x4, R24 ;  /* 0x0000000423187825 */ /* 0x008fca00078e0218 */
[----:B------:R0:W-:Y:S02]  /*6b10*/  STG.E.STRONG.SYS desc[UR8][R24.64], R33 ;  /* 0x0000002118007986 */ /* 0x0001e4000c115908 */
.L_x_338:
[----:B------:R-:W-:Y:S05]  /*6b20*/  BSYNC B1 ;  /* 0x0000000000017941 */ /* 0x000fea0003800000 */
.L_x_337:
[----:B-1----:R-:W1:Y:S01]  /*6b30*/  LDC.64 R34, c[0x0][0x390] ;  /* 0x0000e400ff227b82 */ /* 0x002e620000000a00 */
[----:B0-----:R-:W-:Y:S01]  /*6b40*/  VIADD R33, R31, 0x2200 ;  /* 0x000022001f217836 */ /* 0x001fe20000000000 */
[----:B------:R-:W-:Y:S06]  /*6b50*/  WARPSYNC.ALL ;  /* 0x0000000000007948 */ /* 0x000fec0003800000 */
[----:B------:R-:W0:Y:S01]  /*6b60*/  LDC R24, c[0x0][0x3c0] ;  /* 0x0000f000ff187b82 */ /* 0x000e220000000800 */
[----:B-1----:R-:W-:Y:S02]  /*6b70*/  ISETP.EQ.U32.AND P1, PT, R34, RZ, PT ;  /* 0x000000ff2200720c */ /* 0x002fe40003f22070 */
[----:B0-----:R-:W-:-:S04]  /*6b80*/  ISETP.GE.AND P0, PT, R33, R24, PT ;  /* 0x000000182100720c */ /* 0x001fc80003f06270 */
[----:B------:R-:W-:-:S04]  /*6b90*/  ISETP.EQ.OR.EX P0, PT, R35, RZ, !P0, P1 ;  /* 0x000000ff2300720c */ /* 0x000fc80004702710 */
[----:B------:R-:W-:-:S13]  /*6ba0*/  ISETP.GT.U32.OR P0, PT, R0, 0xff, P0 ;  /* 0x000000ff0000780c */ /* 0x000fda0000704470 */
[----:B------:R-:W0:Y:S01]  /*6bb0*/  @!P0 LDS R25, [R29+0x8800] ;  /* 0x008800001d198984 */ /* 0x000e220000000800 */
[----:B------:R-:W1:Y:S02]  /*6bc0*/  @!P0 LDC.64 R30, c[0x0][0x390] ;  /* 0x0000e400ff1e8b82 */ /* 0x000e640000000a00 */
[----:B-1----:R-:W-:Y:S01]  /*6bd0*/  @!P0 IMAD.WIDE.U32 R30, R0, 0x4, R30 ;  /* 0x00000004001e8825 */ /* 0x002fe200078e001e */
[----:B0-----:R-:W-:-:S03]  /*6be0*/  @!P0 IADD3 R25, PT, PT, R25, R23, R26 ;  /* 0x0000001719198210 */ /* 0x001fc60007ffe01a */
[----:B------:R-:W-:Y:S02]  /*6bf0*/  IMAD R23, R0, -0x2, R29 ;  /* 0xfffffffe00177824 */ /* 0x000fe400078e021d */
[----:B------:R0:W-:Y:S01]  /*6c00*/  @!P0 STG.E desc[UR8][R30.64], R25 ;  /* 0x000000191e008986 */ /* 0x0001e2000c101908 */
[----:B------:R-:W-:Y:S01]  /*6c10*/  BAR.SYNC.DEFER_BLOCKING 0x0 ;  /* 0x0000000000007b1d */ /* 0x000fe20000010000 */
[----:B------:R-:W-:-:S13]  /*6c20*/  ISETP.GT.AND P0, PT, R33, R24, PT ;  /* 0x000000182100720c */ /* 0x000fda0003f04270 */
[----:B0-----:R-:W-:Y:S05]  /*6c30*/  @P0 BRA `(.L_x_345) ;  /* 0x0000001000040947 */ /* 0x001fea0003800000 */
[----:B------:R-:W0:Y:S01]  /*6c40*/  LDS.U16 R25, [R23] ;  /* 0x0000000017197984 */ /* 0x000e220000000400 */
[----:B------:R-:W1:Y:S01]  /*6c50*/  LDC.64 R28, c[0x0][0x3a0] ;  /* 0x0000e800ff1c7b82 */ /* 0x000e620000000a00 */
[----:B0-----:R-:W-:-:S04]  /*6c60*/  PRMT R30, R25, 0x9910, RZ ;  /* 0x00009910191e7816 */ /* 0x001fc800000000ff */
[----:B------:R-:W-:-:S04]  /*6c70*/  ISETP.NE.AND P1, PT, R30, 0x7fff, PT ;  /* 0x00007fff1e00780c */ /* 0x000fc80003f25270 */
[----:B------:R-:W-:Y:S02]  /*6c80*/  SEL R26, R25, 0x8000, P1 ;  /* 0x00008000191a7807 */ /* 0x000fe40000800000 */
[----:B------:R-:W-:Y:S02]  /*6c90*/  ISETP.GE.AND P1, PT, R30, RZ, PT ;  /* 0x000000ff1e00720c */ /* 0x000fe40003f26270 */
[----:B------:R-:W-:-:S04]  /*6ca0*/  SHF.R.U32.HI R26, RZ, UR5, R26 ;  /* 0x00000005ff1a7c19 */ /* 0x000fc8000801161a */
[----:B------:R-:W-:-:S05]  /*6cb0*/  LOP3.LUT R26, R26, UR4, RZ, 0x30, !PT ;  /* 0x000000041a1a7c12 */ /* 0x000fca000f8e30ff */
[----:B------:R-:W-:Y:S01]  /*6cc0*/  IMAD R32, R26, 0x4, R27 ;  /* 0x000000041a207824 */ /* 0x000fe200078e021b */
[----:B------:R-:W-:-:S04]  /*6cd0*/  SEL R26, RZ, 0x7fff, !P1 ;  /* 0x00007fffff1a7807 */ /* 0x000fc80004800000 */
[----:B------:R-:W0:Y:S01]  /*6ce0*/  LDS R31, [R32+0x8800] ;  /* 0x00880000201f7984 */ /* 0x000e220000000800 */
[----:B------:R-:W-:Y:S01]  /*6cf0*/  LOP3.LUT R25, R26, R25, RZ, 0x3c, !PT ;  /* 0x000000191a197212 */ /* 0x000fe200078e3cff */
[----:B0-----:R-:W-:-:S04]  /*6d00*/  IMAD.IADD R31, R31, 0x1, R0 ;  /* 0x000000011f1f7824 */ /* 0x001fc800078e0200 */
[----:B-1----:R-:W-:-:S05]  /*6d10*/  IMAD.WIDE.U32 R30, R31, 0x2, R28 ;  /* 0x000000021f1e7825 */ /* 0x002fca00078e001c */
[----:B------:R-:W-:Y:S01]  /*6d20*/  STG.E.U16 desc[UR8][R30.64], R25 ;  /* 0x000000191e007986 */ /* 0x000fe2000c101508 */
[----:B------:R-:W-:-:S03]  /*6d30*/  NOP ;  /* 0x0000000000007918 */ /* 0x000fc60000000000 */
[----:B------:R-:W0:Y:S02]  /*6d40*/  LDS.U16 R26, [R23+0x400] ;  /* 0x00040000171a7984 */ /* 0x000e240000000400 */
[----:B0-----:R-:W-:-:S04]  /*6d50*/  PRMT R34, R26, 0x9910, RZ ;  /* 0x000099101a227816 */ /* 0x001fc800000000ff */
[----:B------:R-:W-:-:S04]  /*6d60*/  ISETP.NE.AND P1, PT, R34, 0x7fff, PT ;  /* 0x00007fff2200780c */ /* 0x000fc80003f25270 */
[----:B------:R-:W-:Y:S02]  /*6d70*/  SEL R32, R26, 0x8000, P1 ;  /* 0x000080001a207807 */ /* 0x000fe40000800000 */
[----:B------:R-:W-:Y:S02]  /*6d80*/  ISETP.GE.AND P1, PT, R34, RZ, PT ;  /* 0x000000ff2200720c */ /* 0x000fe40003f26270 */
[----:B------:R-:W-:Y:S02]  /*6d90*/  SHF.R.U32.HI R32, RZ, UR5, R32 ;  /* 0x00000005ff207c19 */ /* 0x000fe40008011620 */
[----:B------:R-:W-:Y:S02]  /*6da0*/  SEL R25, RZ, 0x7fff, !P1 ;  /* 0x00007fffff197807 */ /* 0x000fe40004800000 */
[----:B------:R-:W-:Y:S02]  /*6db0*/  LOP3.LUT R32, R32, UR4, RZ, 0x30, !PT ;  /* 0x0000000420207c12 */ /* 0x000fe4000f8e30ff */
[----:B------:R-:W-:-:S03]  /*6dc0*/  LOP3.LUT R25, R25, R26, RZ, 0x3c, !PT ;  /* 0x0000001a19197212 */ /* 0x000fc600078e3cff */
[----:B------:R-:W-:-:S05]  /*6dd0*/  IMAD R32, R32, 0x4, R27 ;  /* 0x0000000420207824 */ /* 0x000fca00078e021b */
[----:B------:R-:W0:Y:S02]  /*6de0*/  LDS R33, [R32+0x8800] ;  /* 0x0088000020217984 */ /* 0x000e240000000800 */
[----:B0-----:R-:W-:-:S05]  /*6df0*/  IADD3 R31, PT, PT, R0, 0x200, R33 ;  /* 0x00000200001f7810 */ /* 0x001fca0007ffe021 */
[----:B------:R-:W-:-:S05]  /*6e00*/  IMAD.WIDE.U32 R30, R31, 0x2, R28 ;  /* 0x000000021f1e7825 */ /* 0x000fca00078e001c */
        /* <DEDUP_REMOVED lines=225> */
[----:B------:R0:W-:Y:S01]  /*7c20*/  STG.E.U16 desc[UR8][R28.64], R25 ;  /* 0x000000191c007986 */ /* 0x0001e2000c101508 */
[----:B------:R-:W-:Y:S01]  /*7c30*/  NOP ;  /* 0x0000000000007918 */ /* 0x000fe20000000000 */
[----:B------:R-:W-:Y:S05]  /*7c40*/  BRA `(.L_x_346) ;  /* 0x0000001400947947 */ /* 0x000fea0003800000 */
.L_x_345:
[----:B------:R-:W-:Y:S01]  /*7c50*/  IMAD R25, R5, -0x2200, R24 ;  /* 0xffffde0005197824 */ /* 0x000fe200078e0218 */
[----:B------:R-:W-:Y:S01]  /*7c60*/  BSSY.RECONVERGENT B0, `(.L_x_347) ;  /* 0x0000016000007945 */ /* 0x000fe20003800200 */
[C---:B------:R-:W-:Y:S01]  /*7c70*/  VIADD R36, R0.reuse, 0x200 ;  /* 0x0000020000247836 */ /* 0x040fe20000000000 */
[C---:B------:R-:W-:Y:S01]  /*7c80*/  LOP3.LUT R30, R0.reuse, 0x400, RZ, 0xfc, !PT ;  /* 0x00000400001e7812 */ /* 0x040fe200078efcff */
[C---:B------:R-:W-:Y:S01]  /*7c90*/  VIADD R26, R0.reuse, 0x600 ;  /* 0x00000600001a7836 */ /* 0x040fe20000000000 */
[-C--:B------:R-:W-:Y:S02]  /*7ca0*/  ISETP.GE.AND P1, PT, R0, R25.reuse, PT ;  /* 0x000000190000720c */ /* 0x080fe40003f26270 */
[----:B------:R-:W-:-:S11]  /*7cb0*/  ISETP.GE.AND P2, PT, R36, R25, PT ;  /* 0x000000192400720c */ /* 0x000fd60003f46270 */
[----:B------:R-:W-:Y:S05]  /*7cc0*/  @P1 BRA `(.L_x_348) ;  /* 0x00000000003c1947 */ /* 0x000fea0003800000 */
[----:B------:R-:W0:Y:S02]  /*7cd0*/  LDS.U16 R31, [R23] ;  /* 0x00000000171f7984 */ /* 0x000e240000000400 */
        /* <DEDUP_REMOVED lines=8> */
[----:B------:R-:W-:Y:S02]  /*7d60*/  IMAD R32, R28, 0x4, R27 ;  /* 0x000000041c207824 */ /* 0x000fe400078e021b */
[----:B------:R-:W0:Y:S03]  /*7d70*/  LDC.64 R28, c[0x0][0x3a0] ;  /* 0x0000e800ff1c7b82 */ /* 0x000e260000000a00 */
[----:B------:R-:W1:Y:S02]  /*7d80*/  LDS R33, [R32+0x8800] ;  /* 0x0088000020217984 */ /* 0x000e640000000800 */
[----:B-1----:R-:W-:-:S04]  /*7d90*/  IMAD.IADD R33, R33, 0x1, R0 ;  /* 0x0000000121217824 */ /* 0x002fc800078e0200 */
[----:B0-----:R-:W-:-:S05]  /*7da0*/  IMAD.WIDE.U32 R28, R33, 0x2, R28 ;  /* 0x00000002211c7825 */ /* 0x001fca00078e001c */
[----:B------:R0:W-:Y:S02]  /*7db0*/  STG.E.U16 desc[UR8][R28.64], R31 ;  /* 0x0000001f1c007986 */ /* 0x0001e4000c101508 */
.L_x_348:
[----:B------:R-:W-:Y:S05]  /*7dc0*/  BSYNC.RECONVERGENT B0 ;  /* 0x0000000000007941 */ /* 0x000fea0003800200 */
.L_x_347:
[----:B------:R-:W-:Y:S01]  /*7dd0*/  NOP ;  /* 0x0000000000007918 */ /* 0x000fe20000000000 */
[----:B------:R-:W-:Y:S04]  /*7de0*/  BSSY.RECONVERGENT B0, `(.L_x_349) ;  /* 0x0000011000007945 */ /* 0x000fe80003800200 */
[----:B------:R-:W-:Y:S05]  /*7df0*/  @P2 BRA `(.L_x_350) ;  /* 0x00000000003c2947 */ /* 0x000fea0003800000 */
[----:B0-----:R-:W0:Y:S02]  /*7e00*/  LDS.U16 R31, [R23+0x400] ;  /* 0x00040000171f7984 */ /* 0x001e240000000400 */
        /* <DEDUP_REMOVED lines=14> */
.L_x_350:
[----:B------:R-:W-:Y:S05]  /*7ef0*/  BSYNC.RECONVERGENT B0 ;  /* 0x0000000000007941 */ /* 0x000fea0003800200 */
.L_x_349:
[-C--:B------:R-:W-:Y:S01]  /*7f00*/  ISETP.GE.AND P5, PT, R30, R25.reuse, PT ;  /* 0x000000191e00720c */ /* 0x080fe20003fa6270 */
[C---:B------:R-:W-:Y:S01]  /*7f10*/  VIADD R34, R0.reuse, 0xa00 ;  /* 0x00000a0000227836 */ /* 0x040fe20000000000 */
[C---:B------:R-:W-:Y:S01]  /*7f20*/  LOP3.LUT R36, R0.reuse, 0x800, RZ, 0xfc, !PT ;  /* 0x0000080000247812 */ /* 0x040fe200078efcff */
[----:B------:R-:W-:Y:S01]  /*7f30*/  NOP ;  /* 0x0000000000007918 */ /* 0x000fe20000000000 */
[----:B------:R-:W-:Y:S01]  /*7f40*/  LOP3.LUT R32, R0, 0xc00, RZ, 0xfc, !PT ;  /* 0x00000c0000207812 */ /* 0x000fe200078efcff */
[----:B------:R-:W-:Y:S01]  /*7f50*/  BSSY.RECONVERGENT B0, `(.L_x_351) ;  /* 0x0000015000007945 */ /* 0x000fe20003800200 */
[-C--:B------:R-:W-:Y:S02]  /*7f60*/  ISETP.GE.AND P1, PT, R26, R25.reuse, PT ;  /* 0x000000191a00720c */ /* 0x080fe40003f26270 */
[-C--:B------:R-:W-:Y:S02]  /*7f70*/  ISETP.GE.AND P2, PT, R36, R25.reuse, PT ;  /* 0x000000192400720c */ /* 0x080fe40003f46270 */
[----:B------:R-:W-:-:S02]  /*7f80*/  ISETP.GE.AND P3, PT, R34, R25, PT ;  /* 0x000000192200720c */ /* 0x000fc40003f66270 */
[----:B------:R-:W-:Y:S01]  /*7f90*/  ISETP.GE.AND P4, PT, R32, R25, PT ;  /* 0x000000192000720c */ /* 0x000fe20003f86270 */
[----:B------:R-:W-:-:S12]  /*7fa0*/  @P5 BRA `(.L_x_352) ;  /* 0x00000000003c5947 */ /* 0x000fd80003800000 */
[----:B01----:R-:W0:Y:S02]  /*7fb0*/  LDS.U16 R31, [R23+0x800] ;  /* 0x00080000171f7984 */ /* 0x003e240000000400 */
        /* <DEDUP_REMOVED lines=9> */
[----:B------:R-:W0:Y:S04]  /*8050*/  LDC.64 R28, c[0x0][0x3a0] ;  /* 0x0000e800ff1c7b82 */ /* 0x000e280000000a00 */
[----:B------:R-:W1:Y:S02]  /*8060*/  LDS R33, [R33+0x8800] ;  /* 0x0088000021217984 */ /* 0x000e640000000800 */
[----:B-1----:R-:W-:-:S04]  /*8070*/  IMAD.IADD R35, R30, 0x1, R33 ;  /* 0x000000011e237824 */ /* 0x002fc800078e0221 */
[----:B0-----:R-:W-:-:S05]  /*8080*/  IMAD.WIDE.U32 R28, R35, 0x2, R28 ;  /* 0x00000002231c7825 */ /* 0x001fca00078e001c */
[----:B------:R2:W-:Y:S02]  /*8090*/  STG.E.U16 desc[UR8][R28.64], R31 ;  /* 0x0000001f1c007986 */ /* 0x0005e4000c101508 */
.L_x_352:
[----:B------:R-:W-:Y:S05]  /*80a0*/  BSYNC.RECONVERGENT B0 ;  /* 0x0000000000007941 */ /* 0x000fea0003800200 */
.L_x_351:
[----:B------:R-:W-:Y:S01]  /*80b0*/  NOP ;  /* 0x0000000000007918 */ /* 0x000fe20000000000 */
[----:B------:R-:W-:Y:S04]  /*80c0*/  BSSY.RECONVERGENT B0, `(.L_x_353) ;  /* 0x0000011000007945 */ /* 0x000fe80003800200 */
[----:B------:R-:W-:Y:S05]  /*80d0*/  @P1 BRA `(.L_x_354) ;  /* 0x00000000003c1947 */ /* 0x000fea0003800000 */
[----:B------:R-:W3:Y:S02]  /*80e0*/  LDS.U16 R30, [R23+0xc00] ;  /* 0x000c0000171e7984 */ /* 0x000ee40000000400 */
[----:B---3--:R-:W-:-:S04]  /*80f0*/  PRMT R33, R30, 0x9910, RZ ;  /* 0x000099101e217816 */ /* 0x008fc800000000ff */
[----:B------:R-:W-:-:S04]  /*8100*/  ISETP.NE.AND P1, PT, R33, 0x7fff, PT ;  /* 0x00007fff2100780c */ /* 0x000fc80003f25270 */
[----:B012---:R-:W-:Y:S02]  /*8110*/  SEL R28, R30, 0x8000, P1 ;  /* 0x000080001e1c7807 */ /* 0x007fe40000800000 */
        /* <DEDUP_REMOVED lines=11> */
.L_x_354:
[----:B------:R-:W-:Y:S05]  /*81d0*/  BSYNC.RECONVERGENT B0 ;  /* 0x0000000000007941 */ /* 0x000fea0003800200 */
.L_x_353:
        /* <DEDUP_REMOVED lines=18> */
.L_x_356:
[----:B------:R-:W-:Y:S05]  /*8300*/  BSYNC.RECONVERGENT B0 ;  /* 0x0000000000007941 */ /* 0x000fea0003800200 */
.L_x_355:
[----:B------:R-:W-:Y:S01]  /*8310*/  NOP ;  /* 0x0000000000007918 */ /* 0x000fe20000000000 */
[----:B------:R-:W-:Y:S01]  /*8320*/  BSSY.RECONVERGENT B0, `(.L_x_357) ;  /* 0x0000012000007945 */ /* 0x000fe20003800200 */
[----:B------:R-:W-:-:S03]  /*8330*/  VIADD R26, R0, 0xe00 ;  /* 0x00000e00001a7836 */ /* 0x000fc60000000000 */
[----:B------:R-:W-:Y:S05]  /*8340*/  @P3 BRA `(.L_x_358) ;  /* 0x00000000003c3947 */ /* 0x000fea0003800000 */
[----:B------:R-:W3:Y:S02]  /*8350*/  LDS.U16 R30, [R23+0x1400] ;  /* 0x00140000171e7984 */ /* 0x000ee40000000400 */
[----:B---34-:R-:W-:-:S04]  /*8360*/  PRMT R33, R30, 0x9910, RZ ;  /* 0x000099101e217816 */ /* 0x018fc800000000ff */
        /* <DEDUP_REMOVED lines=13> */
.L_x_358:
[----:B------:R-:W-:Y:S05]  /*8440*/  BSYNC.RECONVERGENT B0 ;  /* 0x0000000000007941 */ /* 0x000fea0003800200 */
.L_x_357:
[----:B------:R-:W-:Y:S01]  /*8450*/  NOP ;  /* 0x0000000000007918 */ /* 0x000fe20000000000 */
[----:B------:R-:W-:Y:S01]  /*8460*/  BSSY.RECONVERGENT B0, `(.L_x_359) ;  /* 0x0000012000007945 */ /* 0x000fe20003800200 */
[----:B------:R-:W-:-:S03]  /*8470*/  LOP3.LUT R34, R0, 0x1000, RZ, 0xfc, !PT ;  /* 0x0000100000227812 */ /* 0x000fc600078efcff */
[----:B------:R-:W-:Y:S05]  /*8480*/  @P4 BRA `(.L_x_360) ;  /* 0x00000000003c4947 */ /* 0x000fea0003800000 */
[----:B------:R-:W0:Y:S02]  /*8490*/  LDS.U16 R30, [R23+0x1800] ;  /* 0x00180000171e7984 */ /* 0x000e240000000400 */
[----:B0--34-:R-:W-:-:S04]  /*84a0*/  PRMT R33, R30, 0x9910, RZ ;  /* 0x000099101e217816 */ /* 0x019fc800000000ff */
[----:B------:R-:W-:-:S04]  /*84b0*/  ISETP.NE.AND P1, PT, R33, 0x7fff, PT ;  /* 0x00007fff2100780c */ /* 0x000fc80003f25270 */
[----:B-12---:R-:W-:Y:S02]  /*84c0*/  SEL R28, R30, 0x8000, P1 ;  /* 0x000080001e1c7807 */ /* 0x006fe40000800000 */
        /* <DEDUP_REMOVED lines=11> */
.L_x_360:
[----:B------:R-:W-:Y:S05]  /*8580*/  BSYNC.RECONVERGENT B0 ;  /* 0x0000000000007941 */ /* 0x000fea0003800200 */
.L_x_359:
[-C--:B------:R-:W-:Y:S01]  /*8590*/  ISETP.GE.AND P5, PT, R26, R25.reuse, PT ;  /* 0x000000191a00720c */ /* 0x080fe20003fa6270 */
[C---:B------:R-:W-:Y:S01]  /*85a0*/  VIADD R36, R0.reuse, 0x1200 ;  /* 0x0000120000247836 */ /* 0x040fe20000000000 */
[C---:B------:R-:W-:Y:S01]  /*85b0*/  LOP3.LUT R32, R0.reuse, 0x1400, RZ, 0xfc, !PT ;  /* 0x0000140000207812 */ /* 0x040fe200078efcff */
[----:B------:R-:W-:Y:S01]  /*85c0*/  VIADD R30, R0, 0x1600 ;  /* 0x00001600001e7836 */ /* 0x000fe20000000000 */
[----:B------:R-:W-:Y:S01]  /*85d0*/  NOP ;  /* 0x0000000000007918 */ /* 0x000fe20000000000 */
[----:B------:R-:W-:Y:S01]  /*85e0*/  BSSY.RECONVERGENT B0, `(.L_x_361) ;  /* 0x0000015000007945 */ /* 0x000fe20003800200 */
[-C--:B------:R-:W-:Y:S02]  /*85f0*/  ISETP.GE.AND P1, PT, R34, R25.reuse, PT ;  /* 0x000000192200720c */ /* 0x080fe40003f26270 */
[-C--:B------:R-:W-:Y:S02]  /*8600*/  ISETP.GE.AND P2, PT, R36, R25.reuse, PT ;  /* 0x000000192400720c */ /* 0x080fe40003f46270 */
[----:B------:R-:W-:-:S02]  /*8610*/  ISETP.GE.AND P3, PT, R32, R25, PT ;  /* 0x000000192000720c */ /* 0x000fc40003f66270 */
[----:B------:R-:W-:Y:S01]  /*8620*/  ISETP.GE.AND P4, PT, R30, R25, PT ;  /* 0x000000191e00720c */ /* 0x000fe20003f86270 */
[----:B------:R-:W-:-:S12]  /*8630*/  @P5 BRA `(.L_x_362) ;  /* 0x00000000003c5947 */ /* 0x000fd80003800000 */
[----:B012---:R-:W0:Y:S02]  /*8640*/  LDS.U16 R31, [R23+0x1c00] ;  /* 0x001c0000171f7984 */ /* 0x007e240000000400 */
[----:B0-----:R-:W-:-:S04]  /*8650*/  PRMT R35, R31, 0x9910, RZ ;  /* 0x000099101f237816 */ /* 0x001fc800000000ff */
[----:B------:R-:W-:-:S04]  /*8660*/  ISETP.NE.AND P5, PT, R35, 0x7fff, PT ;  /* 0x00007fff2300780c */ /* 0x000fc80003fa5270 */
[----:B---34-:R-:W-:Y:S02]  /*8670*/  SEL R28, R31, 0x8000, P5 ;  /* 0x000080001f1c7807 */ /* 0x018fe40002800000 */
        /* <DEDUP_REMOVED lines=11> */
.L_x_362:
[----:B------:R-:W-:Y:S05]  /*8730*/  BSYNC.RECONVERGENT B0 ;  /* 0x0000000000007941 */ /* 0x000fea0003800200 */
.L_x_361:
[----:B------:R-:W-:Y:S01]  /*8740*/  NOP ;  /* 0x0000000000007918 */ /* 0x000fe20000000000 */
[----:B------:R-:W-:Y:S04]  /*8750*/  BSSY.RECONVERGENT B0, `(.L_x_363) ;  /* 0x0000011000007945 */ /* 0x000fe80003800200 */
        /* <DEDUP_REMOVED lines=16> */
.L_x_364:
[----:B------:R-:W-:Y:S05]  /*8860*/  BSYNC.RECONVERGENT B0 ;  /* 0x0000000000007941 */ /* 0x000fea0003800200 */
.L_x_363:
        /* <DEDUP_REMOVED lines=18> */
.L_x_366:
[----:B------:R-:W-:Y:S05]  /*8990*/  BSYNC.RECONVERGENT B0 ;  /* 0x0000000000007941 */ /* 0x000fea0003800200 */
.L_x_365:
[----:B------:R-:W-:Y:S01]  /*89a0*/  NOP ;  /* 0x0000000000007918 */ /* 0x000fe20000000000 */
[----:B------:R-:W-:Y:S01]  /*89b0*/  BSSY.RECONVERGENT B0, `(.L_x_367) ;  /* 0x0000012000007945 */ /* 0x000fe20003800200 */
[----:B------:R-:W-:-:S03]  /*89c0*/  LOP3.LUT R26, R0, 0x1800, RZ, 0xfc, !PT ;  /* 0x00001800001a7812 */ /* 0x000fc600078efcff */
[----:B------:R-:W-:Y:S05]  /*89d0*/  @P3 BRA `(.L_x_368) ;  /* 0x00000000003c3947 */ /* 0x000fea0003800000 */
        /* <DEDUP_REMOVED lines=15> */
.L_x_368:
[----:B------:R-:W-:Y:S05]  /*8ad0*/  BSYNC.RECONVERGENT B0 ;  /* 0x0000000000007941 */ /* 0x000fea0003800200 */
.L_x_367:
[----:B------:R-:W-:Y:S01]  /*8ae0*/  NOP ;  /* 0x0000000000007918 */ /* 0x000fe20000000000 */
[----:B------:R-:W-:Y:S01]  /*8af0*/  BSSY.RECONVERGENT B0, `(.L_x_369) ;  /* 0x0000012000007945 */ /* 0x000fe20003800200 */
[----:B------:R-:W-:-:S03]  /*8b00*/  VIADD R32, R0, 0x1a00 ;  /* 0x00001a0000207836 */ /* 0x000fc60000000000 */
        /* <DEDUP_REMOVED lines=16> */
.L_x_370:
[----:B------:R-:W-:Y:S05]  /*8c10*/  BSYNC.RECONVERGENT B0 ;  /* 0x0000000000007941 */ /* 0x000fea0003800200 */
.L_x_369:
        /* <DEDUP_REMOVED lines=26> */
.L_x_372:
[----:B------:R-:W-:Y:S05]  /*8dc0*/  BSYNC.RECONVERGENT B0 ;  /* 0x0000000000007941 */ /* 0x000fea0003800200 */
.L_x_371:
[----:B------:R-:W-:Y:S01]  /*8dd0*/  NOP ;  /* 0x0000000000007918 */ /* 0x000fe20000000000 */
[----:B------:R-:W-:Y:S04]  /*8de0*/  BSSY.RECONVERGENT B0, `(.L_x_373) ;  /* 0x0000011000007945 */ /* 0x000fe80003800200 */
[----:B------:R-:W-:Y:S05]  /*8df0*/  @P1 BRA `(.L_x_374) ;  /* 0x00000000003c1947 */ /* 0x000fea0003800000 */
[----:B0-----:R-:W0:Y:S01]  /*8e00*/  LDS.U16 R25, [R23+0x3400] ;  /* 0x0034000017197984 */ /* 0x001e220000000400 */
[----:B-1234-:R-:W1:Y:S01]  /*8e10*/  LDC.64 R28, c[0x0][0x3a0] ;  /* 0x0000e800ff1c7b82 */ /* 0x01ee620000000a00 */
        /* <DEDUP_REMOVED lines=10> */
[----:B0-----:R-:W-:-:S04]  /*8ec0*/  IMAD.IADD R31, R32, 0x1, R31 ;  /* 0x00000001201f7824 */ /* 0x001fc800078e021f */
[----:B-1----:R-:W-:-:S05]  /*8ed0*/  IMAD.WIDE.U32 R28, R31, 0x2, R28 ;  /* 0x000000021f1c7825 */ /* 0x002fca00078e001c */
[----:B------:R0:W-:Y:S02]  /*8ee0*/  STG.E.U16 desc[UR8][R28.64], R25 ;  /* 0x000000191c007986 */ /* 0x0001e4000c101508 */
.L_x_374:
[----:B------:R-:W-:Y:S05]  /*8ef0*/  BSYNC.RECONVERGENT B0 ;  /* 0x0000000000007941 */ /* 0x000fea0003800200 */
.L_x_373:
        /* <DEDUP_REMOVED lines=18> */
.L_x_376:
[----:B------:R-:W-:Y:S05]  /*9020*/  BSYNC.RECONVERGENT B0 ;  /* 0x0000000000007941 */ /* 0x000fea0003800200 */
.L_x_375:
        /* <DEDUP_REMOVED lines=18> */
.L_x_378:
[----:B------:R-:W-:Y:S05]  /*9150*/  BSYNC.RECONVERGENT B0 ;  /* 0x0000000000007941 */ /* 0x000fea0003800200 */
.L_x_377:
[----:B------:R-:W-:Y:S01]  /*9160*/  NOP ;  /* 0x0000000000007918 */ /* 0x000fe20000000000 */
[----:B------:R-:W-:Y:S04]  /*9170*/  BSSY.RECONVERGENT B0, `(.L_x_379) ;  /* 0x0000011000007945 */ /* 0x000fe80003800200 */
[----:B------:R-:W-:Y:S05]  /*9180*/  @P4 BRA `(.L_x_380) ;  /* 0x00000000003c4947 */ /* 0x000fea0003800000 */
[----:B0-----:R-:W1:Y:S02]  /*9190*/  LDS.U16 R25, [R23+0x4000] ;  /* 0x0040000017197984 */ /* 0x001e640000000400 */
[----:B-12---:R-:W-:-:S04]  /*91a0*/  PRMT R31, R25, 0x9910, RZ ;  /* 0x00009910191f7816 */ /* 0x006fc800000000ff */
[----:B------:R-:W-:-:S04]  /*91b0*/  ISETP.NE.AND P1, PT, R31, 0x7fff, PT ;  /* 0x00007fff1f00780c */ /* 0x000fc80003f25270 */
[----:B------:R-:W-:Y:S02]  /*91c0*/  SEL R26, R25, 0x8000, P1 ;  /* 0x00008000191a7807 */ /* 0x000fe40000800000 */
[----:B------:R-:W-:Y:S02]  /*91d0*/  ISETP.GE.AND P1, PT, R31, RZ, PT ;  /* 0x000000ff1f00720c */ /* 0x000fe40003f26270 */
[----:B------:R-:W-:Y:S02]  /*91e0*/  SHF.R.U32.HI R26, RZ, UR5, R26 ;  /* 0x00000005ff1a7c19 */ /* 0x000fe4000801161a */
[----:B------:R-:W-:Y:S02]  /*91f0*/  SEL R32, RZ, 0x7fff, !P1 ;  /* 0x00007fffff207807 */ /* 0x000fe40004800000 */
[----:B------:R-:W-:Y:S02]  /*9200*/  LOP3.LUT R26, R26, UR4, RZ, 0x30, !PT ;  /* 0x000000041a1a7c12 */ /* 0x000fe4000f8e30ff */
[----:B------:R-:W-:-:S03]  /*9210*/  LOP3.LUT R25, R32, R25, RZ, 0x3c, !PT ;  /* 0x0000001920197212 */ /* 0x000fc600078e3cff */
[----:B---34-:R-:W-:Y:S02]  /*9220*/  IMAD R28, R26, 0x4, R27 ;  /* 0x000000041a1c7824 */ /* 0x018fe400078e021b */
[----:B------:R-:W0:Y:S03]  /*9230*/  LDC.64 R26, c[0x0][0x3a0] ;  /* 0x0000e800ff1a7b82 */ /* 0x000e260000000a00 */
[----:B------:R-:W1:Y:S02]  /*9240*/  LDS R29, [R28+0x8800] ;  /* 0x008800001c1d7984 */ /* 0x000e640000000800 */
[----:B-1----:R-:W-:-:S04]  /*9250*/  IMAD.IADD R29, R30, 0x1, R29 ;  /* 0x000000011e1d7824 */ /* 0x002fc800078e021d */
[----:B0-----:R-:W-:-:S05]  /*9260*/  IMAD.WIDE.U32 R26, R29, 0x2, R26 ;  /* 0x000000021d1a7825 */ /* 0x001fca00078e001a */
[----:B------:R0:W-:Y:S02]  /*9270*/  STG.E.U16 desc[UR8][R26.64], R25 ;  /* 0x000000191a007986 */ /* 0x0001e4000c101508 */
.L_x_380:
[----:B------:R-:W-:Y:S05]  /*9280*/  BSYNC.RECONVERGENT B0 ;  /* 0x0000000000007941 */ /* 0x000fea0003800200 */
.L_x_379:
[----:B------:R-:W-:Y:S01]  /*9290*/  NOP ;  /* 0x0000000000007918 */ /* 0x000fe20000000000 */
.L_x_346:
[----:B0-----:R0:W5:Y:S04]  /*92a0*/  @!P0 LDG.E R25, desc[UR8][R2.64] ;  /* 0x0000000802198981 */ /* 0x001168000c1e1900 */
[----:B------:R0:W5:Y:S04]  /*92b0*/  @!P0 LDG.E R26, desc[UR8][R2.64+0x80] ;  /* 0x00008008021a8981 */ /* 0x000168000c1e1900 */
[----:B------:R0:W5:Y:S04]  /*92c0*/  @!P0 LDG.E R27, desc[UR8][R2.64+0x100] ;  /* 0x00010008021b8981 */ /* 0x000168000c1e1900 */
[----:B-1234-:R0:W5:Y:S04]  /*92d0*/  @!P0 LDG.E R28, desc[UR8][R2.64+0x180] ;  /* 0x00018008021c8981 */ /* 0x01e168000c1e1900 */
[----:B------:R0:W5:Y:S04]  /*92e0*/  @!P0 LDG.E R29, desc[UR8][R2.64+0x200] ;  /* 0x00020008021d8981 */ /* 0x000168000c1e1900 */
        /* <DEDUP_REMOVED lines=12> */
[----:B------:R-:W1:Y:S04]  /*93b0*/  LDS.U16 R55, [R23] ;  /* 0x0000000017377984 */ /* 0x000e680000000400 */
[----:B------:R-:W2:Y:S04]  /*93c0*/  LDS.U16 R42, [R23+0x400] ;  /* 0x00040000172a7984 */ /* 0x000ea80000000400 */
[----:B------:R-:W3:Y:S04]  /*93d0*/  LDS.U16 R43, [R23+0x800] ;  /* 0x00080000172b7984 */ /* 0x000ee80000000400 */
[----:B------:R-:W4:Y:S04]  /*93e0*/  LDS.U16 R44, [R23+0xc00] ;  /* 0x000c0000172c7984 */ /* 0x000f280000000400 */
[----:B------:R-:W-:Y:S04]  /*93f0*/  LDS.U16 R46, [R23+0x1400] ;  /* 0x00140000172e7984 */ /* 0x000fe80000000400 */
[----:B------:R-:W0:Y:S04]  /*9400*/  LDS.U16 R47, [R23+0x1800] ;  /* 0x00180000172f7984 */ /* 0x000e280000000400 */
[----:B------:R-:W0:Y:S04]  /*9410*/  LDS.U16 R48, [R23+0x1c00] ;  /* 0x001c000017307984 */ /* 0x000e280000000400 */
[----:B------:R-:W0:Y:S04]  /*9420*/  LDS.U16 R45, [R23+0x1000] ;  /* 0x00100000172d7984 */ /* 0x000e280000000400 */
[----:B------:R-:W0:Y:S04]  /*9430*/  LDS.U16 R49, [R23+0x2000] ;  /* 0x0020000017317984 */ /* 0x000e280000000400 */
[----:B------:R-:W0:Y:S01]  /*9440*/  LDS.U16 R50, [R23+0x2400] ;  /* 0x0024000017327984 */ /* 0x000e220000000400 */
[----:B-1----:R-:W-:-:S02]  /*9450*/  PRMT R51, R55, 0x9910, RZ ;  /* 0x0000991037337816 */ /* 0x002fc400000000ff */
[----:B--2---:R-:W-:Y:S02]  /*9460*/  PRMT R52, R42, 0x9910, RZ ;  /* 0x000099102a347816 */ /* 0x004fe400000000ff */
[----:B------:R-:W-:Y:S02]  /*9470*/  ISETP.NE.AND P5, PT, R51, 0x7fff, PT ;  /* 0x00007fff3300780c */ /* 0x000fe40003fa5270 */
[----:B---3--:R-:W-:Y:S01]  /*9480*/  PRMT R53, R43, 0x9910, RZ ;  /* 0x000099102b357816 */ /* 0x008fe200000000ff */
[----:B------:R-:W-:Y:S01]  /*9490*/  IMAD.MOV.U32 R51, RZ, RZ, R52 ;  /* 0x000000ffff337224 */ /* 0x000fe200078e0034 */
[----:B------:R-:W-:Y:S02]  /*94a0*/  SEL R55, R55, 0x8000, P5 ;  /* 0x0000800037377807 */ /* 0x000fe40002800000 */
[----:B----4-:R-:W-:Y:S01]  /*94b0*/  PRMT R54, R44, 0x9910, RZ ;  /* 0x000099102c367816 */ /* 0x010fe200000000ff */
[----:B------:R-:W-:Y:S01]  /*94c0*/  IMAD.MOV.U32 R52, RZ, RZ, R53 ;  /* 0x000000ffff347224 */ /* 0x000fe200078e0035 */
[----:B------:R-:W-:-:S02]  /*94d0*/  ISETP.NE.AND P4, PT, R51, 0x7fff, PT ;  /* 0x00007fff3300780c */ /* 0x000fc40003f85270 */
[----:B------:R-:W1:Y:S01]  /*94e0*/  LDS.U16 R51, [R23+0x2800] ;  /* 0x0028000017337984 */ /* 0x000e620000000400 */
[----:B------:R-:W-:Y:S01]  /*94f0*/  IMAD.MOV.U32 R53, RZ, RZ, R54 ;  /* 0x000000ffff357224 */ /* 0x000fe200078e0036 */
[----:B------:R-:W-:Y:S02]  /*9500*/  ISETP.NE.AND P3, PT, R52, 0x7fff, PT ;  /* 0x00007fff3400780c */ /* 0x000fe40003f65270 */
[----:B0-----:R-:W-:Y:S02]  /*9510*/  PRMT R54, R47, 0x9910, RZ ;  /* 0x000099102f367816 */ /* 0x001fe400000000ff */
[----:B------:R-:W-:Y:S02]  /*9520*/  ISETP.NE.AND P2, PT, R53, 0x7fff, PT ;  /* 0x00007fff3500780c */ /* 0x000fe40003f45270 */
[----:B------:R-:W-:Y:S02]  /*9530*/  PRMT R53, R46, 0x9910, RZ ;  /* 0x000099102e357816 */ /* 0x000fe400000000ff */
[----:B------:R-:W-:-:S02]  /*9540*/  PRMT R56, R48, 0x9910, RZ ;  /* 0x0000991030387816 */ /* 0x000fc400000000ff */
[----:B------:R-:W-:Y:S02]  /*9550*/  PRMT R52, R45, 0x9910, RZ ;  /* 0x000099102d347816 */ /* 0x000fe400000000ff */
[----:B------:R-:W-:Y:S01]  /*9560*/  ISETP.NE.AND P6, PT, R53, 0x7fff, PT ;  /* 0x00007fff3500780c */ /* 0x000fe20003fc5270 */
[----:B------:R-:W-:Y:S01]  /*9570*/  IMAD.MOV.U32 R53, RZ, RZ, R54 ;  /* 0x000000ffff357224 */ /* 0x000fe200078e0036 */
[----:B------:R-:W-:Y:S01]  /*9580*/  ISETP.NE.AND P1, PT, R52, 0x7fff, PT ;  /* 0x00007fff3400780c */ /* 0x000fe20003f25270 */
[----:B------:R-:W-:Y:S01]  /*9590*/  IMAD.MOV.U32 R54, RZ, RZ, R56 ;  /* 0x000000ffff367224 */ /* 0x000fe200078e0038 */
[----:B------:R-:W0:Y:S01]  /*95a0*/  LDS.U16 R52, [R23+0x2c00] ;  /* 0x002c000017347984 */ /* 0x000e220000000400 */
[----:B------:R-:W-:Y:S02]  /*95b0*/  SEL R42, R42, 0x8000, P4 ;  /* 0x000080002a2a7807 */ /* 0x000fe40002000000 */
[----:B------:R-:W-:Y:S02]  /*95c0*/  ISETP.NE.AND P5, PT, R53, 0x7fff, PT ;  /* 0x00007fff3500780c */ /* 0x000fe40003fa5270 */
[----:B------:R-:W-:Y:S01]  /*95d0*/  ISETP.NE.AND P4, PT, R54, 0x7fff, PT ;  /* 0x00007fff3600780c */ /* 0x000fe20003f85270 */
[----:B------:R-:W2:Y:S01]  /*95e0*/  LDS.U16 R53, [R23+0x3000] ;  /* 0x0030000017357984 */ /* 0x000ea20000000400 */
[----:B------:R-:W-:-:S02]  /*95f0*/  PRMT R54, R49, 0x9910, RZ ;  /* 0x0000991031367816 */ /* 0x000fc400000000ff */
[----:B------:R-:W-:Y:S02]  /*9600*/  SEL R43, R43, 0x8000, P3 ;  /* 0x000080002b2b7807 */ /* 0x000fe40001800000 */
[----:B------:R-:W-:Y:S02]  /*9610*/  ISETP.NE.AND P3, PT, R54, 0x7fff, PT ;  /* 0x00007fff3600780c */ /* 0x000fe40003f65270 */
[----:B------:R-:W-:Y:S01]  /*9620*/  PRMT R56, R50, 0x9910, RZ ;  /* 0x0000991032387816 */ /* 0x000fe200000000ff */
[----:B------:R-:W3:Y:S01]  /*9630*/  LDS.U16 R54, [R23+0x3400] ;  /* 0x0034000017367984 */ /* 0x000ee20000000400 */
[----:B------:R-:W-:Y:S02]  /*9640*/  SEL R44, R44, 0x8000, P2 ;  /* 0x000080002c2c7807 */ /* 0x000fe40001000000 */
[----:B------:R-:W-:Y:S02]  /*9650*/  ISETP.NE.AND P2, PT, R56, 0x7fff, PT ;  /* 0x00007fff3800780c */ /* 0x000fe40003f45270 */
[----:B------:R-:W4:Y:S01]  /*9660*/  LDS.U16 R56, [R23+0x3800] ;  /* 0x0038000017387984 */ /* 0x000f220000000400 */
[----:B------:R-:W-:-:S02]  /*9670*/  SEL R45, R45, 0x8000, P1 ;  /* 0x000080002d2d7807 */ /* 0x000fc40000800000 */
[----:B-1----:R-:W-:Y:S02]  /*9680*/  PRMT R57, R51, 0x9910, RZ ;  /* 0x0000991033397816 */ /* 0x002fe400000000ff */
[----:B------:R-:W-:Y:S02]  /*9690*/  SEL R46, R46, 0x8000, P6 ;  /* 0x000080002e2e7807 */ /* 0x000fe40003000000 */
[----:B------:R-:W-:Y:S02]  /*96a0*/  ISETP.NE.AND P1, PT, R57, 0x7fff, PT ;  /* 0x00007fff3900780c */ /* 0x000fe40003f25270 */
[----:B------:R-:W1:Y:S01]  /*96b0*/  LDS.U16 R57, [R23+0x3c00] ;  /* 0x003c000017397984 */ /* 0x000e620000000400 */
[----:B------:R-:W-:Y:S02]  /*96c0*/  SEL R47, R47, 0x8000, P5 ;  /* 0x000080002f2f7807 */ /* 0x000fe40002800000 */
[----:B------:R-:W-:Y:S02]  /*96d0*/  SEL R48, R48, 0x8000, P4 ;  /* 0x0000800030307807 */ /* 0x000fe40002000000 */
[----:B------:R-:W-:-:S02]  /*96e0*/  SEL R49, R49, 0x8000, P3 ;  /* 0x0000800031317807 */ /* 0x000fc40001800000 */
[----:B------:R-:W-:Y:S02]  /*96f0*/  SEL R50, R50, 0x8000, P2 ;  /* 0x0000800032327807 */ /* 0x000fe40001000000 */
[----:B------:R-:W-:Y:S02]  /*9700*/  SEL R51, R51, 0x8000, P1 ;  /* 0x0000800033337807 */ /* 0x000fe40000800000 */
[----:B0-----:R-:W-:-:S04]  /*9710*/  PRMT R58, R52, 0x9910, RZ ;  /* 0x00009910343a7816 */ /* 0x001fc800000000ff */
[----:B------:R-:W-:Y:S02]  /*9720*/  ISETP.NE.AND P6, PT, R58, 0x7fff, PT ;  /* 0x00007fff3a00780c */ /* 0x000fe40003fc5270 */
[----:B--2---:R-:W-:-:S04]  /*9730*/  PRMT R58, R53, 0x9910, RZ ;  /* 0x00009910353a7816 */ /* 0x004fc800000000ff */
[----:B------:R-:W-:Y:S02]  /*9740*/  ISETP.NE.AND P5, PT, R58, 0x7fff, PT ;  /* 0x00007fff3a00780c */ /* 0x000fe40003fa5270 */
[----:B---3--:R-:W-:-:S04]  /*9750*/  PRMT R58, R54, 0x9910, RZ ;  /* 0x00009910363a7816 */ /* 0x008fc800000000ff */
[----:B------:R-:W-:Y:S02]  /*9760*/  ISETP.NE.AND P4, PT, R58, 0x7fff, PT ;  /* 0x00007fff3a00780c */ /* 0x000fe40003f85270 */
[----:B----4-:R-:W-:-:S04]  /*9770*/  PRMT R58, R56, 0x9910, RZ ;  /* 0x00009910383a7816 */ /* 0x010fc800000000ff */
[----:B------:R-:W-:Y:S02]  /*9780*/  ISETP.NE.AND P3, PT, R58, 0x7fff, PT ;  /* 0x00007fff3a00780c */ /* 0x000fe40003f65270 */
[----:B-1----:R-:W-:-:S04]  /*9790*/  PRMT R58, R57, 0x9910, RZ ;  /* 0x00009910393a7816 */ /* 0x002fc800000000ff */
[----:B------:R-:W-:Y:S02]  /*97a0*/  ISETP.NE.AND P2, PT, R58, 0x7fff, PT ;  /* 0x00007fff3a00780c */ /* 0x000fe40003f45270 */
[----:B------:R-:W0:Y:S01]  /*97b0*/  LDS.U16 R58, [R23+0x4000] ;  /* 0x00400000173a7984 */ /* 0x000e220000000400 */
[----:B------:R-:W-:Y:S02]  /*97c0*/  SEL R52, R52, 0x8000, P6 ;  /* 0x0000800034347807 */ /* 0x000fe40003000000 */
[----:B------:R-:W-:Y:S02]  /*97d0*/  SEL R53, R53, 0x8000, P5 ;  /* 0x0000800035357807 */ /* 0x000fe40002800000 */
[----:B------:R-:W-:Y:S02]  /*97e0*/  SEL R54, R54, 0x8000, P4 ;  /* 0x0000800036367807 */ /* 0x000fe40002000000 */
[----:B------:R-:W-:Y:S02]  /*97f0*/  SEL R56, R56, 0x8000, P3 ;  /* 0x0000800038387807 */ /* 0x000fe40001800000 */
[----:B------:R-:W-:-:S02]  /*9800*/  SEL R57, R57, 0x8000, P2 ;  /* 0x0000800039397807 */ /* 0x000fc40001000000 */
[----:B------:R-:W-:Y:S02]  /*9810*/  SHF.R.U32.HI R55, RZ, UR5, R55 ;  /* 0x00000005ff377c19 */ /* 0x000fe40008011637 */
[----:B------:R-:W-:Y:S02]  /*9820*/  SHF.R.U32.HI R42, RZ, UR5, R42 ;  /* 0x00000005ff2a7c19 */ /* 0x000fe4000801162a */
[----:B------:R-:W-:Y:S02]  /*9830*/  SHF.R.U32.HI R43, RZ, UR5, R43 ;  /* 0x00000005ff2b7c19 */ /* 0x000fe4000801162b */
[----:B------:R-:W-:Y:S02]  /*9840*/  SHF.R.U32.HI R44, RZ, UR5, R44 ;  /* 0x00000005ff2c7c19 */ /* 0x000fe4000801162c */
[----:B------:R-:W-:Y:S02]  /*9850*/  SHF.R.U32.HI R45, RZ, UR5, R45 ;  /* 0x00000005ff2d7c19 */ /* 0x000fe4000801162d */
[----:B------:R-:W-:-:S02]  /*9860*/  SHF.R.U32.HI R46, RZ, UR5, R46 ;  /* 0x00000005ff2e7c19 */ /* 0x000fc4000801162e */
[----:B------:R-:W-:Y:S02]  /*9870*/  SHF.R.U32.HI R47, RZ, UR5, R47 ;  /* 0x00000005ff2f7c19 */ /* 0x000fe4000801162f */
[----:B------:R-:W-:Y:S02]  /*9880*/  SHF.R.U32.HI R48, RZ, UR5, R48 ;  /* 0x00000005ff307c19 */ /* 0x000fe40008011630 */
[----:B------:R-:W-:Y:S02]  /*9890*/  SHF.R.U32.HI R49, RZ, UR5, R49 ;  /* 0x00000005ff317c19 */ /* 0x000fe40008011631 */
[----:B0-----:R-:W-:-:S04]  /*98a0*/  PRMT R59, R58, 0x9910, RZ ;  /* 0x000099103a3b7816 */ /* 0x001fc800000000ff */
[----:B------:R-:W-:-:S04]  /*98b0*/  ISETP.NE.AND P1, PT, R59, 0x7fff, PT ;  /* 0x00007fff3b00780c */ /* 0x000fc80003f25270 */
[----:B------:R-:W-:Y:S02]  /*98c0*/  SEL R58, R58, 0x8000, P1 ;  /* 0x000080003a3a7807 */ /* 0x000fe40000800000 */
        /* <DEDUP_REMOVED lines=8> */
[----:B------:R-:W-:Y:S02]  /*9950*/  LOP3.LUT R55, R55, UR4, RZ, 0x30, !PT ;  /* 0x0000000437377c12 */ /* 0x000fe4000f8e30ff */
[----:B------:R-:W-:Y:S02]  /*9960*/  LOP3.LUT R42, R42, UR4, RZ, 0x30, !PT ;  /* 0x000000042a2a7c12 */ /* 0x000fe4000f8e30ff */
[----:B------:R-:W-:-:S02]  /*9970*/  LOP3.LUT R43, R43, UR4, RZ, 0x30, !PT ;  /* 0x000000042b2b7c12 */ /* 0x000fc4000f8e30ff */
[----:B------:R-:W-:Y:S02]  /*9980*/  LOP3.LUT R44, R44, UR4, RZ, 0x30, !PT ;  /* 0x000000042c2c7c12 */ /* 0x000fe4000f8e30ff */
[----:B------:R-:W-:Y:S02]  /*9990*/  LOP3.LUT R45, R45, UR4, RZ, 0x30, !PT ;  /* 0x000000042d2d7c12 */ /* 0x000fe4000f8e30ff */
[----:B------:R-:W-:Y:S02]  /*99a0*/  LOP3.LUT R46, R46, UR4, RZ, 0x30, !PT ;  /* 0x000000042e2e7c12 */ /* 0x000fe4000f8e30ff */
        /* <DEDUP_REMOVED lines=10> */
[----:B------:R-:W-:Y:S01]  /*9a50*/  LOP3.LUT R58, R58, UR4, RZ, 0x30, !PT ;  /* 0x000000043a3a7c12 */ /* 0x000fe2000f8e30ff */
[----:B------:R-:W-:Y:S06]  /*9a60*/  @!P0 BRA `(.L_x_381) ;  /* 0x0000000000d08947 */ /* 0x000fec0003800000 */
[----:B------:R-:W-:Y:S02]  /*9a70*/  IMAD R59, R5, 0x2200, RZ ;  /* 0x00002200053b7824 */ /* 0x000fe400078e02ff */
[----:B------:R-:W-:Y:S02]  /*9a80*/  VIADD R60, R4, 0x20 ;  /* 0x00000020043c7836 */ /* 0x000fe40000000000 */
[----:B------:R-:W-:-:S05]  /*9a90*/  IMAD.IADD R59, R24, 0x1, -R59 ;  /* 0x00000001183b7824 */ /* 0x000fca00078e0a3b */
[-C--:B------:R-:W-:Y:S01]  /*9aa0*/  ISETP.GE.AND P4, PT, R60, R59.reuse, PT ;  /* 0x0000003b3c00720c */ /* 0x080fe20003f86270 */
[C---:B------:R-:W-:Y:S01]  /*9ab0*/  VIADD R60, R4.reuse, 0x40 ;  /* 0x00000040043c7836 */ /* 0x040fe20000000000 */
[----:B------:R-:W-:-:S04]  /*9ac0*/  ISETP.GE.AND P5, PT, R4, R59, PT ;  /* 0x0000003b0400720c */ /* 0x000fc80003fa6270 */
[----:B------:R-:W-:Y:S01]  /*9ad0*/  ISETP.GE.AND P3, PT, R60, R59, PT ;  /* 0x0000003b3c00720c */ /* 0x000fe20003f66270 */
[----:B------:R-:W-:-:S05]  /*9ae0*/  VIADD R60, R4, 0x60 ;  /* 0x00000060043c7836 */ /* 0x000fca0000000000 */
[-C--:B------:R-:W-:Y:S01]  /*9af0*/  ISETP.GE.AND P2, PT, R60, R59.reuse, PT ;  /* 0x0000003b3c00720c */ /* 0x080fe20003f46270 */
[----:B------:R-:W-:Y:S01]  /*9b00*/  VIADD R60, R4, 0x80 ;  /* 0x00000080043c7836 */ /* 0x000fe20000000000 */
[----:B-----5:R0:W5:Y:S04]  /*9b10*/  @!P4 LDG.E R26, desc[UR8][R2.64+0x80] ;  /* 0x00008008021ac981 */ /* 0x020168000c1e1900 */
[-C--:B------:R-:W-:Y:S01]  /*9b20*/  ISETP.GE.AND P1, PT, R60, R59.reuse, PT ;  /* 0x0000003b3c00720c */ /* 0x080fe20003f26270 */
[----:B------:R-:W-:Y:S01]  /*9b30*/  VIADD R60, R4, 0xa0 ;  /* 0x000000a0043c7836 */ /* 0x000fe20000000000 */
[----:B------:R0:W5:Y:S04]  /*9b40*/  @!P5 LDG.E R25, desc[UR8][R2.64] ;  /* 0x000000080219d981 */ /* 0x000168000c1e1900 */
        /* <DEDUP_REMOVED lines=27> */
[----:B------:R-:W-:Y:S01]  /*9d00*/  ISETP.GE.AND P3, PT, R60, R59, PT ;  /* 0x0000003b3c00720c */ /* 0x000fe20003f66270 */
[C---:B------:R-:W-:Y:S01]  /*9d10*/  VIADD R60, R4.reuse, 0x1e0 ;  /* 0x000001e0043c7836 */ /* 0x040fe20000000000 */
[----:B------:R0:W5:Y:S01]  /*9d20*/  @!P6 LDG.E R36, desc[UR8][R2.64+0x580] ;  /* 0x000580080224e981 */ /* 0x000162000c1e1900 */
[----:B------:R-:W-:-:S03]  /*9d30*/  VIADD R4, R4, 0x200 ;  /* 0x0000020004047836 */ /* 0x000fc60000000000 */
[-C--:B------:R-:W-:Y:S01]  /*9d40*/  ISETP.GE.AND P2, PT, R60, R59.reuse, PT ;  /* 0x0000003b3c00720c */ /* 0x080fe20003f46270 */
[----:B------:R0:W5:Y:S01]  /*9d50*/  @!P5 LDG.E R37, desc[UR8][R2.64+0x600] ;  /* 0x000600080225d981 */ /* 0x000162000c1e1900 */
[----:B------:R-:W-:-:S03]  /*9d60*/  ISETP.GE.AND P1, PT, R4, R59, PT ;  /* 0x0000003b0400720c */ /* 0x000fc60003f26270 */
[----:B------:R0:W5:Y:S04]  /*9d70*/  @!P4 LDG.E R38, desc[UR8][R2.64+0x680] ;  /* 0x000680080226c981 */ /* 0x000168000c1e1900 */
[----:B------:R0:W5:Y:S04]  /*9d80*/  @!P3 LDG.E R39, desc[UR8][R2.64+0x700] ;  /* 0x000700080227b981 */ /* 0x000168000c1e1900 */
[----:B------:R0:W5:Y:S04]  /*9d90*/  @!P2 LDG.E R40, desc[UR8][R2.64+0x780] ;  /* 0x000780080228a981 */ /* 0x000168000c1e1900 */
[----:B------:R0:W5:Y:S02]  /*9da0*/  @!P1 LDG.E R41, desc[UR8][R2.64+0x800] ;  /* 0x0008000802299981 */ /* 0x000164000c1e1900 */
.L_x_381:
[----:B------:R-:W1:Y:S01]  /*9db0*/  S2UR UR5, SR_CgaCtaId ;  /* 0x00000000000579c3 */ /* 0x000e620000008800 */
[----:B------:R-:W-:-:S07]  /*9dc0*/  UMOV UR4, 0x400 ;  /* 0x0000040000047882 */ /* 0x000fce0000000000 */
[----:B------:R-:W-:Y:S01]  /*9dd0*/  BAR.SYNC.DEFER_BLOCKING 0x0 ;  /* 0x0000000000007b1d */ /* 0x000fe20000010000 */
[----:B-1----:R-:W-:-:S06]  /*9de0*/  ULEA UR4, UR5, UR4, 0x18 ;  /* 0x0000000405047291 */ /* 0x002fcc000f8ec0ff */
[----:B0-----:R-:W-:Y:S02]  /*9df0*/  LEA R3, R6, UR4, 0x1 ;  /* 0x0000000406037c11 */ /* 0x001fe4000f8e08ff */
[----:B------:R-:W-:-:S03]  /*9e00*/  LEA R2, R7, UR4, 0x1 ;  /* 0x0000000407027c11 */ /* 0x000fc6000f8e08ff */
[----:B------:R-:W-:Y:S01]  /*9e10*/  IMAD R6, R6, 0x2, R3 ;  /* 0x0000000206067824 */ /* 0x000fe200078e0203 */
[C---:B------:R-:W-:Y:S01]  /*9e20*/  LEA R3, R8.reuse, UR4, 0x1 ;  /* 0x0000000408037c11 */ /* 0x040fe2000f8e08ff */
[----:B------:R-:W-:Y:S01]  /*9e30*/  IMAD R7, R7, 0x2, R2 ;  /* 0x0000000207077824 */ /* 0x000fe200078e0202 */
[C---:B------:R-:W-:Y:S02]  /*9e40*/  LEA R2, R9.reuse, UR4, 0x1 ;  /* 0x0000000409027c11 */ /* 0x040fe4000f8e08ff */
[----:B-----5:R0:W-:Y:S01]  /*9e50*/  STS [R6+-0x4], R25 ;  /* 0xfffffc1906007388 */ /* 0x0201e20000000800 */
[----:B------:R-:W-:Y:S01]  /*9e60*/  IMAD R8, R8, 0x2, R3 ;  /* 0x0000000208087824 */ /* 0x000fe200078e0203 */
[C---:B------:R-:W-:Y:S01]  /*9e70*/  LEA R3, R10.reuse, UR4, 0x1 ;  /* 0x000000040a037c11 */ /* 0x040fe2000f8e08ff */
[----:B------:R-:W-:Y:S01]  /*9e80*/  IMAD R9, R9, 0x2, R2 ;  /* 0x0000000209097824 */ /* 0x000fe200078e0202 */
[C---:B------:R-:W-:Y:S01]  /*9e90*/  LEA R2, R11.reuse, UR4, 0x1 ;  /* 0x000000040b027c11 */ /* 0x040fe2000f8e08ff */
[----:B------:R-:W-:Y:S02]  /*9ea0*/  STS [R7+-0x4], R26 ;  /* 0xfffffc1a07007388 */ /* 0x000fe40000000800 */
[----:B------:R-:W-:Y:S01]  /*9eb0*/  IMAD R10, R10, 0x2, R3 ;  /* 0x000000020a0a7824 */ /* 0x000fe200078e0203 */
[----:B------:R-:W-:Y:S01]  /*9ec0*/  LEA R3, R12, UR4, 0x1 ;  /* 0x000000040c037c11 */ /* 0x000fe2000f8e08ff */
[----:B------:R-:W-:Y:S01]  /*9ed0*/  IMAD R11, R11, 0x2, R2 ;  /* 0x000000020b0b7824 */ /* 0x000fe200078e0202 */
[C---:B------:R-:W-:Y:S01]  /*9ee0*/  LEA R2, R13.reuse, UR4, 0x1 ;  /* 0x000000040d027c11 */ /* 0x040fe2000f8e08ff */
[----:B------:R1:W-:Y:S01]  /*9ef0*/  STS [R8+-0x4], R27 ;  /* 0xfffffc1b08007388 */ /* 0x0003e20000000800 */
[----:B0-----:R-:W-:Y:S01]  /*9f00*/  LEA R25, R18, UR4, 0x1 ;  /* 0x0000000412197c11 */ /* 0x001fe2000f8e08ff */
[----:B------:R-:W-:Y:S01]  /*9f10*/  IMAD R12, R12, 0x2, R3 ;  /* 0x000000020c0c7824 */ /* 0x000fe200078e0203 */
[----:B------:R-:W-:Y:S01]  /*9f20*/  LEA R3, R14, UR4, 0x1 ;  /* 0x000000040e037c11 */ /* 0x000fe2000f8e08ff */
[----:B------:R-:W-:Y:S01]  /*9f30*/  IMAD R13, R13, 0x2, R2 ;  /* 0x000000020d0d7824 */ /* 0x000fe200078e0202 */
[C---:B------:R-:W-:Y:S01]  /*9f40*/  LEA R2, R15.reuse, UR4, 0x1 ;  /* 0x000000040f027c11 */ /* 0x040fe2000f8e08ff */
[----:B------:R-:W-:Y:S01]  /*9f50*/  IMAD R4, R18, 0x2, R25 ;  /* 0x0000000212047824 */ /* 0x000fe200078e0219 */
[----:B------:R0:W-:Y:S01]  /*9f60*/  STS [R9+-0x4], R28 ;  /* 0xfffffc1c09007388 */ /* 0x0001e20000000800 */
[----:B------:R-:W-:Y:S01]  /*9f70*/  IMAD R14, R14, 0x2, R3 ;  /* 0x000000020e0e7824 */ /* 0x000fe200078e0203 */
[----:B------:R-:W-:Y:S01]  /*9f80*/  LEA R3, R16, UR4, 0x1 ;  /* 0x0000000410037c11 */ /* 0x000fe2000f8e08ff */
[----:B------:R-:W-:Y:S01]  /*9f90*/  IMAD R15, R15, 0x2, R2 ;  /* 0x000000020f0f7824 */ /* 0x000fe200078e0202 */
[----:B------:R-:W-:Y:S01]  /*9fa0*/  LEA R2, R17, UR4, 0x1 ;  /* 0x0000000411027c11 */ /* 0x000fe2000f8e08ff */
[----:B------:R2:W-:Y:S01]  /*9fb0*/  STS [R10+-0x4], R29 ;  /* 0xfffffc1d0a007388 */ /* 0x0005e20000000800 */
[----:B-1----:R-:W-:Y:S01]  /*9fc0*/  LOP3.LUT R8, R0, 0xc00, RZ, 0xfc, !PT ;  /* 0x00000c0000087812 */ /* 0x002fe200078efcff */
[----:B------:R-:W-:-:S02]  /*9fd0*/  IMAD R16, R16, 0x2, R3 ;  /* 0x0000000210107824 */ /* 0x000fc400078e0203 */
[----:B------:R-:W-:Y:S01]  /*9fe0*/  IMAD R3, R17, 0x2, R2 ;  /* 0x0000000211037824 */ /* 0x000fe200078e0202 */
[C---:B------:R-:W-:Y:S01]  /*9ff0*/  LEA R2, R19.reuse, UR4, 0x1 ;  /* 0x0000000413027c11 */ /* 0x040fe2000f8e08ff */
[----:B------:R1:W-:Y:S01]  /*a000*/  STS [R11+-0x4], R30 ;  /* 0xfffffc1e0b007388 */ /* 0x0003e20000000800 */
[----:B------:R-:W-:Y:S01]  /*a010*/  LEA R17, R20, UR4, 0x1 ;  /* 0x0000000414117c11 */ /* 0x000fe2000f8e08ff */
[C---:B------:R-:W-:Y:S01]  /*a020*/  VIADD R18, R0.reuse, 0xe00 ;  /* 0x00000e0000127836 */ /* 0x040fe20000000000 */
[----:B0-----:R-:W-:Y:S01]  /*a030*/  LOP3.LUT R9, R0, 0x2000, RZ, 0xfc, !PT ;  /* 0x0000200000097812 */ /* 0x001fe200078efcff */
[----:B------:R-:W-:Y:S01]  /*a040*/  IMAD R25, R19, 0x2, R2 ;  /* 0x0000000213197824 */ /* 0x000fe200078e0202 */
[C---:B------:R-:W-:Y:S01]  /*a050*/  LEA R2, R21.reuse, UR4, 0x1 ;  /* 0x0000000415027c11 */ /* 0x040fe2000f8e08ff */
[----:B------:R-:W-:Y:S01]  /*a060*/  IMAD R6, R20, 0x2, R17 ;  /* 0x0000000214067824 */ /* 0x000fe200078e0211 */
[----:B------:R-:W-:Y:S01]  /*a070*/  LEA R17, R22, UR4, 0x1 ;  /* 0x0000000416117c11 */ /* 0x000fe2000f8e08ff */
[----:B------:R0:W-:Y:S01]  /*a080*/  STS [R12+-0x4], R31 ;  /* 0xfffffc1f0c007388 */ /* 0x0001e20000000800 */
[C---:B------:R-:W-:Y:S01]  /*a090*/  VIADD R19, R0.reuse, 0xa00 ;  /* 0x00000a0000137836 */ /* 0x040fe20000000000 */
[----:B------:R-:W-:Y:S01]  /*a0a0*/  LOP3.LUT R20, R0, 0x800, RZ, 0xfc, !PT ;  /* 0x0000080000147812 */ /* 0x000fe200078efcff */
[----:B------:R-:W-:Y:S01]  /*a0b0*/  IMAD R21, R21, 0x2, R2 ;  /* 0x0000000215157824 */ /* 0x000fe200078e0202 */
[----:B------:R3:W-:Y:S01]  /*a0c0*/  STS [R13+-0x4], R32 ;  /* 0xfffffc200d007388 */ /* 0x0007e20000000800 */
[----:B------:R-:W-:Y:S01]  /*a0d0*/  IMAD R22, R22, 0x2, R17 ;  /* 0x0000000216167824 */ /* 0x000fe200078e0211 */
[C---:B------:R-:W-:Y:S01]  /*a0e0*/  LOP3.LUT R17, R0.reuse, 0x1000, RZ, 0xfc, !PT ;  /* 0x0000100000117812 */ /* 0x040fe200078efcff */
[C---:B--2---:R-:W-:Y:S01]  /*a0f0*/  VIADD R10, R0.reuse, 0x1e00 ;  /* 0x00001e00000a7836 */ /* 0x044fe20000000000 */
[----:B------:R-:W2:Y:S01]  /*a100*/  S2R R2, SR_TID.X ;  /* 0x0000000000027919 */ /* 0x000ea20000002100 */
[C---:B-1----:R-:W-:Y:S01]  /*a110*/  LOP3.LUT R11, R0.reuse, 0x1c00, RZ, 0xfc, !PT ;  /* 0x00001c00000b7812 */ /* 0x042fe200078efcff */
[C---:B0-----:R-:W-:Y:S01]  /*a120*/  VIADD R12, R0.reuse, 0x1a00 ;  /* 0x00001a00000c7836 */ /* 0x041fe20000000000 */
[----:B------:R0:W-:Y:S01]  /*a130*/  STS [R14+-0x4], R33 ;  /* 0xfffffc210e007388 */ /* 0x0001e20000000800 */
[----:B---3--:R-:W-:-:S03]  /*a140*/  LOP3.LUT R13, R0, 0x1800, RZ, 0xfc, !PT ;  /* 0x00001800000d7812 */ /* 0x008fc600078efcff */
[----:B------:R1:W-:Y:S04]  /*a150*/  STS [R15+-0x4], R34 ;  /* 0xfffffc220f007388 */ /* 0x0003e80000000800 */
[----:B------:R3:W-:Y:S01]  /*a160*/  STS [R16+-0x4], R35 ;  /* 0xfffffc2310007388 */ /* 0x0007e20000000800 */
[----:B0-----:R-:W-:-:S03]  /*a170*/  VIADD R14, R0, 0x1600 ;  /* 0x00001600000e7836 */ /* 0x001fc60000000000 */
[----:B------:R-:W-:Y:S01]  /*a180*/  STS [R3+-0x4], R36 ;  /* 0xfffffc2403007388 */ /* 0x000fe20000000800 */
[----:B-1----:R-:W-:-:S03]  /*a190*/  LOP3.LUT R15, R0, 0x1400, RZ, 0xfc, !PT ;  /* 0x00001400000f7812 */ /* 0x002fc600078efcff */
[----:B------:R-:W-:Y:S01]  /*a1a0*/  STS [R4+-0x4], R37 ;  /* 0xfffffc2504007388 */ /* 0x000fe20000000800 */
[----:B---3--:R-:W-:-:S03]  /*a1b0*/  VIADD R16, R0, 0x1200 ;  /* 0x0000120000107836 */ /* 0x008fc60000000000 */
[----:B------:R-:W-:Y:S04]  /*a1c0*/  STS [R25+-0x4], R38 ;  /* 0xfffffc2619007388 */ /* 0x000fe80000000800 */
[----:B------:R0:W-:Y:S04]  /*a1d0*/  STS [R6+-0x4], R39 ;  /* 0xfffffc2706007388 */ /* 0x0001e80000000800 */
[----:B------:R1:W-:Y:S04]  /*a1e0*/  STS [R21+-0x4], R40 ;  /* 0xfffffc2815007388 */ /* 0x0003e80000000800 */
[----:B------:R2:W-:Y:S01]  /*a1f0*/  STS [R22+-0x4], R41 ;  /* 0xfffffc2916007388 */ /* 0x0005e20000000800 */
[----:B0-----:R-:W-:-:S02]  /*a200*/  VIADD R6, R0, 0x200 ;  /* 0x0000020000067836 */ /* 0x001fc40000000000 */
[----:B-1----:R-:W-:Y:S01]  /*a210*/  VIADD R21, R0, 0x600 ;  /* 0x0000060000157836 */ /* 0x002fe20000000000 */
[----:B--2---:R-:W-:Y:S01]  /*a220*/  LOP3.LUT R22, R2, 0x400, RZ, 0xfc, !PT ;  /* 0x0000040002167812 */ /* 0x004fe200078efcff */
[----:B------:R-:W-:Y:S06]  /*a230*/  BAR.SYNC.DEFER_BLOCKING 0x0 ;  /* 0x0000000000007b1d */ /* 0x000fec0000010000 */
[----:B------:R-:W-:Y:S05]  /*a240*/  @P0 BRA `(.L_x_382) ;  /* 0x0000000400e80947 */ /* 0x000fea0003800000 */
[----:B------:R-:W-:Y:S01]  /*a250*/  LEA R55, R55, UR4, 0x2 ;  /* 0x0000000437377c11 */ /* 0x000fe2000f8e10ff */
[----:B------:R-:W-:Y:S01]  /*a260*/  IMAD R23, R0, 0x2, R23 ;  /* 0x0000000200177824 */ /* 0x000fe200078e0217 */
[----:B------:R-:W0:Y:S01]  /*a270*/  LDC.64 R2, c[0x0][0x3b0] ;  /* 0x0000ec00ff027b82 */ /* 0x000e220000000a00 */
[----:B------:R-:W-:Y:S02]  /*a280*/  LEA R42, R42, UR4, 0x2 ;  /* 0x000000042a2a7c11 */ /* 0x000fe4000f8e10ff */
[----:B------:R-:W1:Y:S01]  /*a290*/  LDS R5, [R55+0x8800] ;  /* 0x0088000037057984 */ /* 0x000e620000000800 */
[----:B------:R-:W-:Y:S02]  /*a2a0*/  LEA R31, R43, UR4, 0x2 ;  /* 0x000000042b1f7c11 */ /* 0x000fe4000f8e10ff */
[----:B------:R-:W-:Y:S01]  /*a2b0*/  LEA R45, R45, UR4, 0x2 ;  /* 0x000000042d2d7c11 */ /* 0x000fe2000f8e10ff */
[----:B------:R-:W2:Y:S01]  /*a2c0*/  LDS R25, [R23] ;  /* 0x0000000017197984 */ /* 0x000ea20000000800 */
[----:B------:R-:W-:-:S02]  /*a2d0*/  LEA R47, R47, UR4, 0x2 ;  /* 0x000000042f2f7c11 */ /* 0x000fc4000f8e10ff */
[----:B------:R-:W-:Y:S02]  /*a2e0*/  LEA R48, R48, UR4, 0x2 ;  /* 0x0000000430307c11 */ /* 0x000fe4000f8e10ff */
[----:B------:R-:W-:Y:S01]  /*a2f0*/  LEA R50, R50, UR4, 0x2 ;  /* 0x0000000432327c11 */ /* 0x000fe2000f8e10ff */
[----:B-1----:R-:W-:Y:S01]  /*a300*/  IMAD.IADD R5, R5, 0x1, R0 ;  /* 0x0000000105057824 */ /* 0x002fe200078e0200 */
[----:B------:R-:W-:-:S03]  /*a310*/  LEA R0, R44, UR4, 0x2 ;  /* 0x000000042c007c11 */ /* 0x000fc6000f8e10ff */
[----:B0-----:R-:W-:-:S05]  /*a320*/  IMAD.WIDE.U32 R4, R5, 0x4, R2 ;  /* 0x0000000405047825 */ /* 0x001fca00078e0002 */
[----:B--2---:R-:W-:Y:S01]  /*a330*/  STG.E desc[UR8][R4.64], R25 ;  /* 0x0000001904007986 */ /* 0x004fe2000c101908 */
[----:B------:R-:W-:-:S03]  /*a340*/  NOP ;  /* 0x0000000000007918 */ /* 0x000fc60000000000 */
[----:B------:R-:W0:Y:S04]  /*a350*/  LDS R7, [R42+0x8800] ;  /* 0x008800002a077984 */ /* 0x000e280000000800 */
[----:B------:R-:W1:Y:S01]  /*a360*/  LDS R27, [R23+0x800] ;  /* 0x00080000171b7984 */ /* 0x000e620000000800 */
[----:B0-----:R-:W-:-:S04]  /*a370*/  IMAD.IADD R7, R6, 0x1, R7 ;  /* 0x0000000106077824 */ /* 0x001fc800078e0207 */
[----:B------:R-:W-:-:S05]  /*a380*/  IMAD.WIDE.U32 R6, R7, 0x4, R2 ;  /* 0x0000000407067825 */ /* 0x000fca00078e0002 */
[----:B-1----:R-:W-:Y:S01]  /*a390*/  STG.E desc[UR8][R6.64], R27 ;  /* 0x0000001b06007986 */ /* 0x002fe2000c101908 */
        /* <DEDUP_REMOVED lines=9> */
[----:B0-----:R-:W-:Y:S01]  /*a430*/  IMAD.IADD R7, R21, 0x1, R0 ;  /* 0x0000000115077824 */ /* 0x001fe200078e0200 */
[----:B------:R-:W-:-:S03]  /*a440*/  LEA R0, R46, UR4, 0x2 ;  /* 0x000000042e007c11 */ /* 0x000fc6000f8e10ff */
        /* <DEDUP_REMOVED lines=26> */
[----:B-1----:R0:W-:Y:S01]  /*a5f0*/  STG.E desc[UR8][R6.64], R21 ;  /* 0x0000001506007986 */ /* 0x0021e2000c101908 */
[----:B------:R-:W-:-:S03]  /*a600*/  NOP ;  /* 0x0000000000007918 */ /* 0x000fc60000000000 */
[----:B------:R-:W1:Y:S04]  /*a610*/  LDS R0, [R0+0x8800] ;  /* 0x0088000000007984 */ /* 0x000e680000000800 */
[----:B------:R-:W2:Y:S01]  /*a620*/  LDS R25, [R23+0x4000] ;  /* 0x0040000017197984 */ /* 0x000ea20000000800 */
[----:B0-----:R-:W-:Y:S01]  /*a630*/  LEA R21, R52, UR4, 0x2 ;  /* 0x0000000434157c11 */ /* 0x001fe2000f8e10ff */
[----:B-1----:R-:W-:Y:S01]  /*a640*/  IMAD.IADD R5, R17, 0x1, R0 ;  /* 0x0000000111057824 */ /* 0x002fe200078e0200 */
[----:B------:R-:W-:-:S03]  /*a650*/  LEA R0, R51, UR4, 0x2 ;  /* 0x0000000433007c11 */ /* 0x000fc6000f8e10ff */
[----:B------:R-:W-:-:S05]  /*a660*/  IMAD.WIDE.U32 R4, R5, 0x4, R2 ;  /* 0x0000000405047825 */ /* 0x000fca00078e0002 */
        /* <DEDUP_REMOVED lines=13> */
[----:B-1----:R0:W-:Y:S01]  /*a740*/  STG.E desc[UR8][R4.64], R19 ;  /* 0x0000001304007986 */ /* 0x0021e2000c101908 */
[----:B------:R-:W-:-:S03]  /*a750*/  NOP ;  /* 0x0000000000007918 */ /* 0x000fc60000000000 */
[----:B------:R-:W1:Y:S04]  /*a760*/  LDS R21, [R21+0x8800] ;  /* 0x0088000015157984 */ /* 0x000e680000000800 */
[----:B------:R-:W2:Y:S01]  /*a770*/  LDS R15, [R23+0x5800] ;  /* 0x00580000170f7984 */ /* 0x000ea20000000800 */
[----:B0-----:R-:W-:Y:S01]  /*a780*/  LEA R19, R54, UR4, 0x2 ;  /* 0x0000000436137c11 */ /* 0x001fe2000f8e10ff */
[----:B-1----:R-:W-:-:S04]  /*a790*/  IMAD.IADD R7, R14, 0x1, R21 ;  /* 0x000000010e077824 */ /* 0x002fc800078e0215 */
[----:B------:R-:W-:-:S05]  /*a7a0*/  IMAD.WIDE.U32 R6, R7, 0x4, R2 ;  /* 0x0000000407067825 */ /* 0x000fca00078e0002 */
[----:B--2---:R-:W-:Y:S01]  /*a7b0*/  STG.E desc[UR8][R6.64], R15 ;  /* 0x0000000f06007986 */ /* 0x004fe2000c101908 */
        /* <DEDUP_REMOVED lines=33> */
[----:B------:R-:W-:Y:S01]  /*a9d0*/  NOP ;  /* 0x0000000000007918 */ /* 0x000fe20000000000 */
[----:B------:R-:W-:Y:S05]  /*a9e0*/  EXIT ;  /* 0x000000000000794d */ /* 0x000fea0003800000 */
.L_x_382:
[----:B------:R-:W-:Y:S01]  /*a9f0*/  IMAD R7, R5, -0x2200, R24 ;  /* 0xffffde0005077824 */ /* 0x000fe200078e0218 */
[----:B------:R-:W-:Y:S02]  /*aa00*/  LEA R55, R55, UR4, 0x2 ;  /* 0x0000000437377c11 */ /* 0x000fe4000f8e10ff */
[----:B------:R-:W-:Y:S02]  /*aa10*/  LEA R42, R42, UR4, 0x2 ;  /* 0x000000042a2a7c11 */ /* 0x000fe4000f8e10ff */
[-C--:B------:R-:W-:Y:S01]  /*aa20*/  ISETP.GE.AND P0, PT, R0, R7.reuse, PT ;  /* 0x000000070000720c */ /* 0x080fe20003f06270 */
[----:B------:R-:W0:Y:S01]  /*aa30*/  LDS R5, [R55+0x8800] ;  /* 0x0088000037057984 */ /* 0x000e220000000800 */
[----:B------:R-:W-:Y:S02]  /*aa40*/  ISETP.GE.AND P1, PT, R6, R7, PT ;  /* 0x000000070600720c */ /* 0x000fe40003f26270 */
[----:B------:R-:W-:Y:S02]  /*aa50*/  LEA R43, R43, UR4, 0x2 ;  /* 0x000000042b2b7c11 */ /* 0x000fe4000f8e10ff */
[----:B------:R-:W-:-:S02]  /*aa60*/  LEA R45, R45, UR4, 0x2 ;  /* 0x000000042d2d7c11 */ /* 0x000fc4000f8e10ff */
[----:B------:R-:W-:Y:S02]  /*aa70*/  LEA R47, R47, UR4, 0x2 ;  /* 0x000000042f2f7c11 */ /* 0x000fe4000f8e10ff */
[----:B------:R-:W-:Y:S02]  /*aa80*/  LEA R48, R48, UR4, 0x2 ;  /* 0x0000000430307c11 */ /* 0x000fe4000f8e10ff */
[----:B------:R-:W-:Y:S01]  /*aa90*/  LEA R50, R50, UR4, 0x2 ;  /* 0x0000000432327c11 */ /* 0x000fe2000f8e10ff */
[C-C-:B------:R-:W-:Y:S01]  /*aaa0*/  @!P0 IMAD R25, R0.reuse, 0x2, R23.reuse ;  /* 0x0000000200198824 */ /* 0x140fe200078e0217 */
[----:B------:R-:W1:Y:S01]  /*aab0*/  @!P0 LDC.64 R2, c[0x0][0x3b0] ;  /* 0x0000ec00ff028b82 */ /* 0x000e620000000a00 */
[----:B------:R-:W-:Y:S01]  /*aac0*/  @!P1 IMAD R29, R0, 0x2, R23 ;  /* 0x00000002001d9824 */ /* 0x000fe200078e0217 */
[----:B------:R-:W-:Y:S02]  /*aad0*/  LEA R52, R52, UR4, 0x2 ;  /* 0x0000000434347c11 */ /* 0x000fe4000f8e10ff */
[----:B------:R-:W-:Y:S01]  /*aae0*/  LEA R54, R54, UR4, 0x2 ;  /* 0x0000000436367c11 */ /* 0x000fe2000f8e10ff */
[----:B------:R-:W2:Y:S01]  /*aaf0*/  @!P0 LDS R25, [R25] ;  /* 0x0000000019198984 */ /* 0x000ea20000000800 */
[----:B------:R-:W-:Y:S01]  /*ab00*/  LEA R57, R57, UR4, 0x2 ;  /* 0x0000000439397c11 */ /* 0x000fe2000f8e10ff */
[----:B0-----:R-:W-:-:S04]  /*ab10*/  @!P0 IMAD.IADD R5, R5, 0x1, R0 ;  /* 0x0000000105058824 */ /* 0x001fc800078e0200 */
[----:B-1----:R-:W-:Y:S02]  /*ab20*/  @!P0 IMAD.WIDE.U32 R2, R5, 0x4, R2 ;  /* 0x0000000405028825 */ /* 0x002fe400078e0002 */
[----:B------:R-:W0:Y:S03]  /*ab30*/  @!P1 LDC.64 R4, c[0x0][0x3b0] ;  /* 0x0000ec00ff049b82 */ /* 0x000e260000000a00 */
[----:B--2---:R1:W-:Y:S01]  /*ab40*/  @!P0 STG.E desc[UR8][R2.64], R25 ;  /* 0x0000001902008986 */ /* 0x0043e2000c101908 */
[----:B------:R-:W-:-:S03]  /*ab50*/  NOP ;  /* 0x0000000000007918 */ /* 0x000fc60000000000 */
[----:B------:R-:W2:Y:S01]  /*ab60*/  LDS R27, [R42+0x8800] ;  /* 0x008800002a1b7984 */ /* 0x000ea20000000800 */
[----:B------:R-:W-:-:S03]  /*ab70*/  ISETP.GE.AND P0, PT, R22, R7, PT ;  /* 0x000000071600720c */ /* 0x000fc60003f06270 */
[----:B------:R-:W3:Y:S10]  /*ab80*/  @!P1 LDS R29, [R29+0x800] ;  /* 0x000800001d1d9984 */ /* 0x000ef40000000800 */
[----:B-1----:R-:W1:Y:S01]  /*ab90*/  @!P0 LDC.64 R2, c[0x0][0x3b0] ;  /* 0x0000ec00ff028b82 */ /* 0x002e620000000a00 */
[----:B--2---:R-:W-:Y:S01]  /*aba0*/  IMAD.IADD R27, R6, 0x1, R27 ;  /* 0x00000001061b7824 */ /* 0x004fe200078e021b */
[----:B------:R-:W-:-:S03]  /*abb0*/  LEA R6, R44, UR4, 0x2 ;  /* 0x000000042c067c11 */ /* 0x000fc6000f8e10ff */
[----:B0-----:R-:W-:-:S04]  /*abc0*/  @!P1 IMAD.WIDE.U32 R4, R27, 0x4, R4 ;  /* 0x000000041b049825 */ /* 0x001fc800078e0004 */
[----:B------:R-:W-:Y:S01]  /*abd0*/  @!P0 IMAD R27, R0, 0x2, R23 ;  /* 0x00000002001b8824 */ /* 0x000fe200078e0217 */
[----:B---3--:R0:W-:Y:S01]  /*abe0*/  @!P1 STG.E desc[UR8][R4.64], R29 ;  /* 0x0000001d04009986 */ /* 0x0081e2000c101908 */
[----:B------:R-:W-:-:S03]  /*abf0*/  NOP ;  /* 0x0000000000007918 */ /* 0x000fc60000000000 */
[----:B------:R-:W2:Y:S01]  /*ac00*/  LDS R25, [R43+0x8800] ;  /* 0x008800002b197984 */ /* 0x000ea20000000800 */
[----:B------:R-:W-:-:S03]  /*ac10*/  ISETP.GE.AND P1, PT, R21, R7, PT ;  /* 0x000000071500720c */ /* 0x000fc60003f26270 */
[----:B------:R-:W3:Y:S10]  /*ac20*/  @!P0 LDS R27, [R27+0x1000] ;  /* 0x001000001b1b8984 */ /* 0x000ef40000000800 */
[----:B0-----:R-:W0:Y:S01]  /*ac30*/  @!P1 LDC.64 R4, c[0x0][0x3b0] ;  /* 0x0000ec00ff049b82 */ /* 0x001e220000000a00 */
[----:B--2---:R-:W-:-:S04]  /*ac40*/  IMAD.IADD R25, R22, 0x1, R25 ;  /* 0x0000000116197824 */ /* 0x004fc800078e0219 */
[----:B-1----:R-:W-:-:S04]  /*ac50*/  @!P0 IMAD.WIDE.U32 R2, R25, 0x4, R2 ;  /* 0x0000000419028825 */ /* 0x002fc800078e0002 */
[----:B------:R-:W-:Y:S01]  /*ac60*/  @!P1 IMAD R25, R0, 0x2, R23 ;  /* 0x0000000200199824 */ /* 0x000fe200078e0217 */
[----:B---3--:R1:W-:Y:S01]  /*ac70*/  @!P0 STG.E desc[UR8][R2.64], R27 ;  /* 0x0000001b02008986 */ /* 0x0083e2000c101908 */
[----:B------:R-:W-:-:S03]  /*ac80*/  NOP ;  /* 0x0000000000007918 */ /* 0x000fc60000000000 */
[----:B------:R-:W2:Y:S01]  /*ac90*/  LDS R6, [R6+0x8800] ;  /* 0x0088000006067984 */ /* 0x000ea20000000800 */
[----:B------:R-:W-:-:S03]  /*aca0*/  ISETP.GE.AND P0, PT, R20, R7, PT ;  /* 0x000000071400720c */ /* 0x000fc60003f06270 */
[----:B------:R-:W3:Y:S10]  /*acb0*/  @!P1 LDS R25, [R25+0x1800] ;  /* 0x0018000019199984 */ /* 0x000ef40000000800 */
[----:B-1----:R-:W-:Y:S01]  /*acc0*/  @!P0 IMAD R27, R0, 0x2, R23 ;  /* 0x00000002001b8824 */ /* 0x002fe200078e0217 */
[----:B------:R-:W1:Y:S01]  /*acd0*/  @!P0 LDC.64 R2, c[0x0][0x3b0] ;  /* 0x0000ec00ff028b82 */ /* 0x000e620000000a00 */
[----:B--2---:R-:W-:Y:S01]  /*ace0*/  IMAD.IADD R21, R21, 0x1, R6 ;  /* 0x0000000115157824 */ /* 0x004fe200078e0206 */
[----:B------:R-:W-:-:S03]  /*acf0*/  LEA R6, R46, UR4, 0x2 ;  /* 0x000000042e067c11 */ /* 0x000fc6000f8e10ff */
[----:B0-----:R-:W-:-:S05]  /*ad00*/  @!P1 IMAD.WIDE.U32 R4, R21, 0x4, R4 ;  /* 0x0000000415049825 */ /* 0x001fca00078e0004 */
        /* <DEDUP_REMOVED lines=14> */
[----:B------:R-:W-:Y:S01]  /*adf0*/  @!P0 IMAD R25, R0, 0x2, R23 ;  /* 0x0000000200198824 */ /* 0x000fe200078e0217 */
[----:B-1----:R-:W1:Y:S01]  /*ae00*/  @!P0 LDC.64 R2, c[0x0][0x3b0] ;  /* 0x0000ec00ff028b82 */ /* 0x002e620000000a00 */
        /* <DEDUP_REMOVED lines=8> */
[----:B0-----:R-:W-:Y:S01]  /*ae90*/  @!P1 IMAD R21, R0, 0x2, R23 ;  /* 0x0000000200159824 */ /* 0x001fe200078e0217 */
[----:B------:R-:W0:Y:S01]  /*aea0*/  @!P1 LDC.64 R4, c[0x0][0x3b0] ;  /* 0x0000ec00ff049b82 */ /* 0x000e220000000a00 */
[----:B--2---:R-:W-:-:S04]  /*aeb0*/  IMAD.IADD R19, R8, 0x1, R19 ;  /* 0x0000000108137824 */ /* 0x004fc800078e0213 */
[----:B-1----:R-:W-:-:S05]  /*aec0*/  @!P0 IMAD.WIDE.U32 R2, R19, 0x4, R2 ;  /* 0x0000000413028825 */ /* 0x002fca00078e0002 */
[----:B---3--:R1:W-:Y:S01]  /*aed0*/  @!P0 STG.E desc[UR8][R2.64], R25 ;  /* 0x0000001902008986 */ /* 0x0083e2000c101908 */
[----:B------:R-:W-:-:S03]  /*aee0*/  NOP ;  /* 0x0000000000007918 */ /* 0x000fc60000000000 */
[----:B------:R-:W2:Y:S01]  /*aef0*/  LDS R19, [R48+0x8800] ;  /* 0x0088000030137984 */ /* 0x000ea20000000800 */
[----:B------:R-:W-:-:S03]  /*af00*/  ISETP.GE.AND P0, PT, R17, R7, PT ;  /* 0x000000071100720c */ /* 0x000fc60003f06270 */
[----:B------:R-:W3:Y:S10]  /*af10*/  @!P1 LDS R21, [R21+0x3800] ;  /* 0x0038000015159984 */ /* 0x000ef40000000800 */
[----:B-1----:R-:W1:Y:S01]  /*af20*/  @!P0 LDC.64 R2, c[0x0][0x3b0] ;  /* 0x0000ec00ff028b82 */ /* 0x002e620000000a00 */
[----:B--2---:R-:W-:-:S04]  /*af30*/  IMAD.IADD R19, R18, 0x1, R19 ;  /* 0x0000000112137824 */ /* 0x004fc800078e0213 */
[----:B0-----:R-:W-:-:S04]  /*af40*/  @!P1 IMAD.WIDE.U32 R4, R19, 0x4, R4 ;  /* 0x0000000413049825 */ /* 0x001fc800078e0004 */
[----:B------:R-:W-:Y:S01]  /*af50*/  @!P0 IMAD R19, R0, 0x2, R23 ;  /* 0x0000000200138824 */ /* 0x000fe200078e0217 */
[----:B---3--:R0:W-:Y:S01]  /*af60*/  @!P1 STG.E desc[UR8][R4.64], R21 ;  /* 0x0000001504009986 */ /* 0x0081e2000c101908 */
[----:B------:R-:W-:-:S03]  /*af70*/  NOP ;  /* 0x0000000000007918 */ /* 0x000fc60000000000 */
[----:B------:R-:W2:Y:S01]  /*af80*/  LDS R6, [R6+0x8800] ;  /* 0x0088000006067984 */ /* 0x000ea20000000800 */
[----:B------:R-:W-:-:S03]  /*af90*/  ISETP.GE.AND P1, PT, R16, R7, PT ;  /* 0x000000071000720c */ /* 0x000fc60003f26270 */
[----:B------:R-:W3:Y:S10]  /*afa0*/  @!P0 LDS R19, [R19+0x4000] ;  /* 0x0040000013138984 */ /* 0x000ef40000000800 */
[----:B0-----:R-:W-:Y:S01]  /*afb0*/  @!P1 IMAD R21, R0, 0x2, R23 ;  /* 0x0000000200159824 */ /* 0x001fe200078e0217 */
[----:B------:R-:W0:Y:S01]  /*afc0*/  @!P1 LDC.64 R4, c[0x0][0x3b0] ;  /* 0x0000ec00ff049b82 */ /* 0x000e220000000a00 */
[----:B--2---:R-:W-:Y:S01]  /*afd0*/  IMAD.IADD R17, R17, 0x1, R6 ;  /* 0x0000000111117824 */ /* 0x004fe200078e0206 */
[----:B------:R-:W-:-:S03]  /*afe0*/  LEA R6, R51, UR4, 0x2 ;  /* 0x0000000433067c11 */ /* 0x000fc6000f8e10ff */
        /* <DEDUP_REMOVED lines=15> */
[----:B------:R-:W-:Y:S01]  /*b0e0*/  @!P1 IMAD R19, R0, 0x2, R23 ;  /* 0x0000000200139824 */ /* 0x000fe200078e0217 */
[----:B0-----:R-:W0:Y:S01]  /*b0f0*/  @!P1 LDC.64 R4, c[0x0][0x3b0] ;  /* 0x0000ec00ff049b82 */ /* 0x001e220000000a00 */
        /* <DEDUP_REMOVED lines=46> */
[----:B------:R-:W-:Y:S01]  /*b3e0*/  @!P0 IMAD R7, R0, 0x2, R23 ;  /* 0x0000000200078824 */ /* 0x000fe200078e0217 */
[----:B-1----:R-:W1:Y:S01]  /*b3f0*/  @!P0 LDC.64 R2, c[0x0][0x3b0] ;  /* 0x0000ec00ff028b82 */ /* 0x002e620000000a00 */
[----:B--2---:R-:W-:-:S04]  /*b400*/  IMAD.IADD R11, R10, 0x1, R11 ;  /* 0x000000010a0b7824 */ /* 0x004fc800078e020b */
[----:B0-----:R-:W-:-:S05]  /*b410*/  @!P1 IMAD.WIDE.U32 R4, R11, 0x4, R4 ;  /* 0x000000040b049825 */ /* 0x001fca00078e0004 */
[----:B---3--:R-:W-:Y:S01]  /*b420*/  @!P1 STG.E desc[UR8][R4.64], R15 ;  /* 0x0000000f04009986 */ /* 0x008fe2000c101908 */
[----:B------:R-:W-:-:S03]  /*b430*/  NOP ;  /* 0x0000000000007918 */ /* 0x000fc60000000000 */
[----:B------:R-:W0:Y:S04]  /*b440*/  LDS R6, [R6+0x8800] ;  /* 0x0088000006067984 */ /* 0x000e280000000800 */
[----:B------:R-:W2:Y:S01]  /*b450*/  @!P0 LDS R7, [R7+0x8000] ;  /* 0x0080000007078984 */ /* 0x000ea20000000800 */
[----:B0-----:R-:W-:-:S04]  /*b460*/  IMAD.IADD R9, R9, 0x1, R6 ;  /* 0x0000000109097824 */ /* 0x001fc800078e0206 */
[----:B-1----:R-:W-:-:S05]  /*b470*/  @!P0 IMAD.WIDE.U32 R2, R9, 0x4, R2 ;  /* 0x0000000409028825 */ /* 0x002fca00078e0002 */
[----:B--2---:R-:W-:Y:S01]  /*b480*/  @!P0 STG.E desc[UR8][R2.64], R7 ;  /* 0x0000000702008986 */ /* 0x004fe2000c101908 */
[----:B------:R-:W-:Y:S01]  /*b490*/  NOP ;  /* 0x0000000000007918 */ /* 0x000fe20000000000 */
[----:B------:R-:W-:Y:S05]  /*b4a0*/  EXIT ;  /* 0x000000000000794d */ /* 0x000fea0003800000 */
.L_x_300:
[----:B------:R-:W-:Y:S02]  /*b4b0*/  IMAD.MOV.U32 R54, RZ, RZ, RZ ;  /* 0x000000ffff367224 */ /* 0x000fe400078e00ff */
[----:B------:R-:W-:Y:S02]  /*b4c0*/  IMAD.MOV.U32 R58, RZ, RZ, R59 ;  /* 0x000000ffff3a7224 */ /* 0x000fe400078e003b */
[----:B------:R-:W-:Y:S02]  /*b4d0*/  IMAD.MOV.U32 R60, RZ, RZ, 0x1 ;  /* 0x00000001ff3c7424 */ /* 0x000fe400078e00ff */
[----:B------:R-:W-:-:S07]  /*b4e0*/  IMAD.MOV.U32 R56, RZ, RZ, -0x1 ;  /* 0xffffffffff387424 */ /* 0x000fce00078e00ff */
[----:B------:R-:W-:Y:S05]  /*b4f0*/  WARPSYNC.COLLECTIVE R56, `(.L_x_383) ;  /* 0x0000000038087348 */ /* 0x000fea0003c00000 */
[----:B------:R0:W1:Y:S02]  /*b500*/  SHFL.UP P0, R54, R58, R60, R54 ;  /* 0x0400003c3a367389 */ /* 0x0000640000000036 */
[----:B01----:R-:W-:Y:S05]  /*b510*/  ENDCOLLECTIVE ;  /* 0x000000000000791b */ /* 0x003fea0003800000 */
.L_x_383:
[----:B------:R-:W-:Y:S02]  /*b520*/  IMAD.MOV.U32 R60, RZ, RZ, 0x2 ;  /* 0x00000002ff3c7424 */ /* 0x000fe400078e00ff */
[----:B------:R-:W-:Y:S02]  /*b530*/  IMAD.MOV.U32 R48, RZ, RZ, R54 ;  /* 0x000000ffff307224 */ /* 0x000fe400078e0036 */
[----:B------:R-:W-:Y:S02]  /*b540*/  IMAD.MOV.U32 R54, RZ, RZ, RZ ;  /* 0x000000ffff367224 */ /* 0x000fe400078e00ff */
[----:B------:R-:W-:-:S04]  /*b550*/  @P0 IMAD.IADD R48, R59, 0x1, R48 ;  /* 0x000000013b300824 */ /* 0x000fc800078e0230 */
[----:B------:R-:W-:-:S07]  /*b560*/  IMAD.MOV.U32 R58, RZ, RZ, R48 ;  /* 0x000000ffff3a7224 */ /* 0x000fce00078e0030 */
[----:B------:R-:W-:Y:S05]  /*b570*/  WARPSYNC.COLLECTIVE R56, `(.L_x_384) ;  /* 0x0000000038087348 */ /* 0x000fea0003c00000 */
[----:B------:R0:W1:Y:S02]  /*b580*/  SHFL.UP P0, R54, R58, R60, R54 ;  /* 0x0400003c3a367389 */ /* 0x0000640000000036 */
[----:B01----:R-:W-:Y:S05]  /*b590*/  ENDCOLLECTIVE ;  /* 0x000000000000791b */ /* 0x003fea0003800000 */
.L_x_384:
        /* <DEDUP_REMOVED lines=8> */
.L_x_385:
        /* <DEDUP_REMOVED lines=8> */
.L_x_386:
        /* <DEDUP_REMOVED lines=8> */
.L_x_387:
[----:B------:R-:W-:Y:S05]  /*b720*/  BRA `(.L_x_388) ;  /* 0xffffff7c00747947 */ /* 0x000fea000383ffff */
.L_x_389:
        /* <DEDUP_REMOVED lines=13> */
.L_x_500:


//--------------------- .text._ZN3cub18CUB_300001_SM_10006detail10radix_sort33DeviceRadixSortExclusiveSumKernelINS1_5radix10policy_hubI6__halfjjE10Policy1000EjEEvPT0_ --------------------------
	.section	.text._ZN3cub18CUB_300001_SM_10006detail10radix_sort33DeviceRadixSortExclusiveSumKernelINS1_5radix10policy_hubI6__halfjjE10Policy1000EjEEvPT0_,"ax",@progbits
	.align	128
        .global         _ZN3cub18CUB_300001_SM_10006detail10radix_sort33DeviceRadixSortExclusiveSumKernelINS1_5radix10policy_hubI6__halfjjE10Policy1000EjEEvPT0_
        .type           _ZN3cub18CUB_300001_SM_10006detail10radix_sort33DeviceRadixSortExclusiveSumKernelINS1_5radix10policy_hubI6__halfjjE10Policy1000EjEEvPT0_,@function
        .size           _ZN3cub18CUB_300001_SM_10006detail10radix_sort33DeviceRadixSortExclusiveSumKernelINS1_5radix10policy_hubI6__halfjjE10Policy1000EjEEvPT0_,(.L_x_501 - _ZN3cub18CUB_300001_SM_10006detail10radix_sort33DeviceRadixSortExclusiveSumKernelINS1_5radix10policy_hubI6__halfjjE10Policy1000EjEEvPT0_)
        .other          _ZN3cub18CUB_300001_SM_10006detail10radix_sort33DeviceRadixSortExclusiveSumKernelINS1_5radix10policy_hubI6__halfjjE10Policy1000EjEEvPT0_,@"STO_CUDA_ENTRY STV_DEFAULT"
_ZN3cub18CUB_300001_SM_10006detail10radix_sort33DeviceRadixSortExclusiveSumKernelINS1_5radix10policy_hubI6__halfjjE10Policy1000EjEEvPT0_:
.text._ZN3cub18CUB_300001_SM_10006detail10radix_sort33DeviceRadixSortExclusiveSumKernelINS1_5radix10policy_hubI6__halfjjE10Policy1000EjEEvPT0_:
[----:B------:R-:W-:Y:S01]  /*0000*/  LDC R1, c[0x0][0x37c] ;  /* 0x0000df00ff017b82 */ /* 0x000fe20000000800 */
[----:B------:R-:W0:Y:S07]  /*0010*/  S2R R4, SR_TID.X ;  /* 0x0000000000047919 */ /* 0x000e2e0000002100 */
[----:B------:R-:W1:Y:S01]  /*0020*/  LDC.64 R2, c[0x0][0x380] ;  /* 0x0000e000ff027b82 */ /* 0x000e620000000a00 */
[----:B------:R-:W2:Y:S01]  /*0030*/  LDCU.64 UR4, c[0x0][0x358] ;  /* 0x00006b00ff0477ac */ /* 0x000ea20008000a00 */
[----:B------:R-:W3:Y:S01]  /*0040*/  S2R R5, SR_CTAID.X ;  /* 0x0000000000057919 */ /* 0x000ee20000002500 */
[----:B0-----:R-:W-:Y:S01]  /*0050*/  ISETP.GT.U32.AND P1, PT, R4, 0xff, PT ;  /* 0x000000ff0400780c */ /* 0x001fe20003f24070 */
[----:B---3--:R-:W-:-:S04]  /*0060*/  IMAD R5, R5, 0x100, R4 ;  /* 0x0000010005057824 */ /* 0x008fc800078e0204 */
[----:B-1----:R-:W-:-:S08]  /*0070*/  IMAD.WIDE R2, R5, 0x4, R2 ;  /* 0x0000000405027825 */ /* 0x002fd000078e0202 */
[----:B--2---:R-:W2:Y:S01]  /*0080*/  @!P1 LDG.E R7, desc[UR4][R2.64] ;  /* 0x0000000402079981 */ /* 0x004ea2000c1e1900 */
[----:B------:R-:W-:Y:S02]  /*0090*/  MOV R0, 0x400 ;  /* 0x0000040000007802 */ /* 0x000fe40000000f00 */
[C---:B------:R-:W-:Y:S01]  /*00a0*/  ISETP.GT.U32.AND P0, PT, R4.reuse, 0x1f, PT ;  /* 0x0000001f0400780c */ /* 0x040fe20003f04070 */
[----:B------:R-:W0:Y:S02]  /*00b0*/  S2R R5, SR_CgaCtaId ;  /* 0x0000000000057919 */ /* 0x000e240000008800 */
[----:B0-----:R-:W-:Y:S02]  /*00c0*/  LEA R5, R5, R0, 0x18 ;  /* 0x0000000005057211 */ /* 0x001fe400078ec0ff */
[----:B------:R-:W-:-:S05]  /*00d0*/  LEA.HI R0, R4, R4, RZ, 0x1d ;  /* 0x0000000404007211 */ /* 0x000fca00078fe8ff */
[----:B------:R-:W-:-:S05]  /*00e0*/  IMAD R0, R0, 0x4, R5 ;  /* 0x0000000400007824 */ /* 0x000fca00078e0205 */
[----:B--2---:R0:W-:Y:S01]  /*00f0*/  STS [R0+0x10], R7 ;  /* 0x0000100700007388 */ /* 0x0041e20000000800 */
        /* <DEDUP_REMOVED lines=8> */
[----:B0-----:R-:W0:Y:S04]  /*0180*/  LDS R7, [R4+0x20] ;  /* 0x0000200004077984 */ /* 0x001e280000000800 */
[----:B------:R-:W-:Y:S04]  /*0190*/  LDS R6, [R4+0x24] ;  /* 0x0000240004067984 */ /* 0x000fe80000000800 */
[----:B------:R-:W2:Y:S04]  /*01a0*/  LDS R5, [R4+0x28] ;  /* 0x0000280004057984 */ /* 0x000ea80000000800 */
[----:B------:R-:W3:Y:S01]  /*01b0*/  LDS R12, [R4+0x2c] ;  /* 0x00002c00040c7984 */ /* 0x000ee20000000800 */
[----:B-1----:R-:W-:-:S04]  /*01c0*/  IADD3 R13, PT, PT, R11, R10, R9 ;  /* 0x0000000a0b0d7210 */ /* 0x002fc80007ffe009 */
[----:B0-----:R-:W-:-:S04]  /*01d0*/  IADD3 R13, PT, PT, R7, R13, R8 ;  /* 0x0000000d070d7210 */ /* 0x001fc80007ffe008 */
[----:B--2---:R-:W-:-:S04]  /*01e0*/  IADD3 R13, PT, PT, R5, R13, R6 ;  /* 0x0000000d050d7210 */ /* 0x004fc80007ffe006 */
[----:B---3--:R-:W-:Y:S01]  /*01f0*/  IADD3 R12, PT, PT, R12, R13, RZ ;  /* 0x0000000d0c0c7210 */ /* 0x008fe20007ffe0ff */
[----:B------:R-:W-:Y:S06]  /*0200*/  BRA.DIV UR6, `(.L_x_391) ;  /* 0x0000000206807947 */ /* 0x000fec000b800000 */
[----:B------:R-:W0:Y:S02]  /*0210*/  SHFL.UP P0, R13, R12, 0x1, RZ ;  /* 0x042000000c0d7989 */ /* 0x000e2400000000ff */
[----:B0-----:R-:W-:-:S05]  /*0220*/  @P0 IMAD.IADD R13, R12, 0x1, R13 ;  /* 0x000000010c0d0824 */ /* 0x001fca00078e020d */
[----:B------:R-:W0:Y:S02]  /*0230*/  SHFL.UP P0, R14, R13, 0x2, RZ ;  /* 0x044000000d0e7989 */ /* 0x000e2400000000ff */
[----:B0-----:R-:W-:-:S05]  /*0240*/  @P0 IMAD.IADD R14, R13, 0x1, R14 ;  /* 0x000000010d0e0824 */ /* 0x001fca00078e020e */
[----:B------:R-:W0:Y:S02]  /*0250*/  SHFL.UP P0, R15, R14, 0x4, RZ ;  /* 0x048000000e0f7989 */ /* 0x000e2400000000ff */
[----:B0-----:R-:W-:-:S05]  /*0260*/  @P0 IADD3 R15, PT, PT, R14, R15, RZ ;  /* 0x0000000f0e0f0210 */ /* 0x001fca0007ffe0ff */
[----:B------:R-:W0:Y:S02]  /*0270*/  SHFL.UP P0, R16, R15, 0x8, RZ ;  /* 0x050000000f107989 */ /* 0x000e2400000000ff */
[----:B0-----:R-:W-:-:S05]  /*0280*/  @P0 IMAD.IADD R16, R15, 0x1, R16 ;  /* 0x000000010f100824 */ /* 0x001fca00078e0210 */
[----:B------:R0:W1:Y:S02]  /*0290*/  SHFL.UP P0, R17, R16, 0x10, RZ ;  /* 0x0600000010117989 */ /* 0x00006400000000ff */
.L_x_397:
[----:B-1----:R-:W-:-:S05]  /*02a0*/  @P0 IMAD.IADD R17, R16, 0x1, R17 ;  /* 0x0000000110110824 */ /* 0x002fca00078e0211 */
[----:B------:R-:W-:-:S05]  /*02b0*/  IADD3 R12, PT, PT, -R12, R17, RZ ;  /* 0x000000110c0c7210 */ /* 0x000fca0007ffe1ff */
[----:B------:R-:W-:Y:S01]  /*02c0*/  IMAD.IADD R9, R9, 0x1, R12 ;  /* 0x0000000109097824 */ /* 0x000fe200078e020c */
[----:B------:R1:W-:Y:S03]  /*02d0*/  STS [R4+0x10], R12 ;  /* 0x0000100c04007388 */ /* 0x0003e60000000800 */
[----:B------:R-:W-:Y:S01]  /*02e0*/  IMAD.IADD R10, R10, 0x1, R9 ;  /* 0x000000010a0a7824 */ /* 0x000fe200078e0209 */
[----:B------:R1:W-:Y:S04]  /*02f0*/  STS [R4+0x14], R9 ;  /* 0x0000140904007388 */ /* 0x0003e80000000800 */
[----:B------:R-:W-:Y:S01]  /*0300*/  IADD3 R11, PT, PT, R11, R10, RZ ;  /* 0x0000000a0b0b7210 */ /* 0x000fe20007ffe0ff */
[----:B------:R1:W-:Y:S04]  /*0310*/  STS [R4+0x18], R10 ;  /* 0x0000180a04007388 */ /* 0x0003e80000000800 */
        /* <DEDUP_REMOVED lines=8> */
[----:B------:R1:W-:Y:S02]  /*03a0*/  STS [R4+0x2c], R5 ;  /* 0x00002c0504007388 */ /* 0x0003e40000000800 */
.L_x_390:
[----:B------:R-:W-:Y:S05]  /*03b0*/  WARPSYNC.ALL ;  /* 0x0000000000007948 */ /* 0x000fea0003800000 */
[----:B------:R-:W-:Y:S06]  /*03c0*/  BAR.SYNC.DEFER_BLOCKING 0x0 ;  /* 0x0000000000007b1d */ /* 0x000fec0000010000 */
[----:B------:R-:W-:Y:S05]  /*03d0*/  @P1 EXIT ;  /* 0x000000000000194d */ /* 0x000fea0003800000 */
[----:B-1----:R-:W1:Y:S04]  /*03e0*/  LDS R5, [R0+0x10] ;  /* 0x0000100000057984 */ /* 0x002e680000000800 */
[----:B-1----:R-:W-:Y:S01]  /*03f0*/  STG.E desc[UR4][R2.64], R5 ;  /* 0x0000000502007986 */ /* 0x002fe2000c101904 */
[----:B------:R-:W-:Y:S05]  /*0400*/  EXIT ;  /* 0x000000000000794d */ /* 0x000fea0003800000 */
.L_x_391:
[----:B------:R-:W-:Y:S02]  /*0410*/  HFMA2 R20, -RZ, RZ, 0, 5.9604644775390625e-08 ;  /* 0x00000001ff147431 */ /* 0x000fe400000001ff */
[----:B------:R-:W-:Y:S01]  /*0420*/  IMAD.MOV.U32 R19, RZ, RZ, R12 ;  /* 0x000000ffff137224 */ /* 0x000fe200078e000c */
[----:B------:R-:W-:Y:S01]  /*0430*/  MOV R18, 0xffffffff ;  /* 0xffffffff00127802 */ /* 0x000fe20000000f00 */
[----:B------:R-:W-:-:S07]  /*0440*/  IMAD.MOV.U32 R21, RZ, RZ, RZ ;  /* 0x000000ffff157224 */ /* 0x000fce00078e00ff */
[----:B------:R-:W-:Y:S05]  /*0450*/  WARPSYNC.COLLECTIVE R18, `(.L_x_392) ;  /* 0x0000000012087348 */ /* 0x000fea0003c00000 */
[----:B------:R0:W1:Y:S02]  /*0460*/  SHFL.UP P0, R17, R19, R20, R21 ;  /* 0x0400001413117389 */ /* 0x0000640000000015 */
[----:B01----:R-:W-:Y:S05]  /*0470*/  ENDCOLLECTIVE ;  /* 0x000000000000791b */ /* 0x003fea0003800000 */
.L_x_392:
[----:B------:R-:W-:Y:S02]  /*0480*/  HFMA2 R20, -RZ, RZ, 0, 1.1920928955078125e-07 ;  /* 0x00000002ff147431 */ /* 0x000fe400000001ff */
[----:B------:R-:W-:-:S05]  /*0490*/  IMAD.MOV.U32 R13, RZ, RZ, R17 ;  /* 0x000000ffff0d7224 */ /* 0x000fca00078e0011 */
[----:B------:R-:W-:-:S05]  /*04a0*/  @P0 IADD3 R13, PT, PT, R12, R13, RZ ;  /* 0x0000000d0c0d0210 */ /* 0x000fca0007ffe0ff */
[----:B------:R-:W-:-:S07]  /*04b0*/  IMAD.MOV.U32 R19, RZ, RZ, R13 ;  /* 0x000000ffff137224 */ /* 0x000fce00078e000d */
[----:B------:R-:W-:Y:S05]  /*04c0*/  WARPSYNC.COLLECTIVE R18, `(.L_x_393) ;  /* 0x0000000012087348 */ /* 0x000fea0003c00000 */
[----:B------:R0:W1:Y:S02]  /*04d0*/  SHFL.UP P0, R17, R19, R20, R21 ;  /* 0x0400001413117389 */ /* 0x0000640000000015 */
[----:B01----:R-:W-:Y:S05]  /*04e0*/  ENDCOLLECTIVE ;  /* 0x000000000000791b */ /* 0x003fea0003800000 */
.L_x_393:
[----:B------:R-:W-:Y:S01]  /*04f0*/  MOV R20, 0x4 ;  /* 0x0000000400147802 */ /* 0x000fe20000000f00 */
[----:B------:R-:W-:-:S05]  /*0500*/  IMAD.MOV.U32 R14, RZ, RZ, R17 ;  /* 0x000000ffff0e7224 */ /* 0x000fca00078e0011 */
[----:B------:R-:W-:-:S05]  /*0510*/  @P0 IADD3 R14, PT, PT, R13, R14, RZ ;  /* 0x0000000e0d0e0210 */ /* 0x000fca0007ffe0ff */
[----:B------:R-:W-:-:S07]  /*0520*/  IMAD.MOV.U32 R19, RZ, RZ, R14 ;  /* 0x000000ffff137224 */ /* 0x000fce00078e000e */
[----:B------:R-:W-:Y:S05]  /*0530*/  WARPSYNC.COLLECTIVE R18, `(.L_x_394) ;  /* 0x0000000012087348 */ /* 0x000fea0003c00000 */
[----:B------:R0:W1:Y:S02]  /*0540*/  SHFL.UP P0, R17, R19, R20, R21 ;  /* 0x0400001413117389 */ /* 0x0000640000000015 */
[----:B01----:R-:W-:Y:S05]  /*0550*/  ENDCOLLECTIVE ;  /* 0x000000000000791b */ /* 0x003fea0003800000 */
.L_x_394:
[----:B------:R-:W-:Y:S02]  /*0560*/  HFMA2 R20, -RZ, RZ, 0, 4.76837158203125e-07 ;  /* 0x00000008ff147431 */ /* 0x000fe400000001ff */
[----:B------:R-:W-:-:S05]  /*0570*/  IMAD.MOV.U32 R15, RZ, RZ, R17 ;  /* 0x000000ffff0f7224 */ /* 0x000fca00078e0011 */
[----:B------:R-:W-:-:S05]  /*0580*/  @P0 IADD3 R15, PT, PT, R14, R15, RZ ;  /* 0x0000000f0e0f0210 */ /* 0x000fca0007ffe0ff */
[----:B------:R-:W-:-:S07]  /*0590*/  IMAD.MOV.U32 R19, RZ, RZ, R15 ;  /* 0x000000ffff137224 */ /* 0x000fce00078e000f */
[----:B------:R-:W-:Y:S05]  /*05a0*/  WARPSYNC.COLLECTIVE R18, `(.L_x_395) ;  /* 0x0000000012087348 */ /* 0x000fea0003c00000 */
[----:B------:R0:W1:Y:S02]  /*05b0*/  SHFL.UP P0, R17, R19, R20, R21 ;  /* 0x0400001413117389 */ /* 0x0000640000000015 */
[----:B01----:R-:W-:Y:S05]  /*05c0*/  ENDCOLLECTIVE ;  /* 0x000000000000791b */ /* 0x003fea0003800000 */
.L_x_395:
[----:B------:R-:W-:Y:S01]  /*05d0*/  MOV R20, 0x10 ;  /* 0x0000001000147802 */ /* 0x000fe20000000f00 */
[----:B------:R-:W-:-:S05]  /*05e0*/  IMAD.MOV.U32 R16, RZ, RZ, R17 ;  /* 0x000000ffff107224 */ /* 0x000fca00078e0011 */
[----:B------:R-:W-:-:S05]  /*05f0*/  @P0 IADD3 R16, PT, PT, R15, R16, RZ ;  /* 0x000000100f100210 */ /* 0x000fca0007ffe0ff */
[----:B------:R-:W-:-:S07]  /*0600*/  IMAD.MOV.U32 R19, RZ, RZ, R16 ;  /* 0x000000ffff137224 */ /* 0x000fce00078e0010 */
[----:B------:R-:W-:Y:S05]  /*0610*/  WARPSYNC.COLLECTIVE R18, `(.L_x_396) ;  /* 0x0000000012087348 */ /* 0x000fea0003c00000 */
[----:B------:R0:W1:Y:S02]  /*0620*/  SHFL.UP P0, R17, R19, R20, R21 ;  /* 0x0400001413117389 */ /* 0x0000640000000015 */
[----:B01----:R-:W-:Y:S05]  /*0630*/  ENDCOLLECTIVE ;  /* 0x000000000000791b */ /* 0x003fea0003800000 */
.L_x_396:
[----:B------:R-:W-:Y:S05]  /*0640*/  BRA `(.L_x_397) ;  /* 0xfffffffc00147947 */ /* 0x000fea000383ffff */
.L_x_398:
        /* <DEDUP_REMOVED lines=11> */
.L_x_501:


//--------------------- .text._ZN3cub18CUB_300001_SM_10006detail10radix_sort30DeviceRadixSortHistogramKernelINS1_5radix10policy_hubI6__halfjjE10Policy1000ELNS0_9SortOrderE1ES6_jNS1_21identity_decomposer_tEEEvPT2_PKT1_SB_iiT3_ --------------------------
	.section	.text._ZN3cub18CUB_300001_SM_10006detail10radix_sort30DeviceRadixSortHistogramKernelINS1_5radix10policy_hubI6__halfjjE10Policy1000ELNS0_9SortOrderE1ES6_jNS1_21identity_decomposer_tEEEvPT2_PKT1_SB_iiT3_,"ax",@progbits
	.align	128
        .global         _ZN3cub18CUB_300001_SM_10006detail10radix_sort30DeviceRadixSortHistogramKernelINS1_5radix10policy_hubI6__halfjjE10Policy1000ELNS0_9SortOrderE1ES6_jNS1_21identity_decomposer_tEEEvPT2_PKT1_SB_iiT3_
        .type           _ZN3cub18CUB_300001_SM_10006detail10radix_sort30DeviceRadixSortHistogramKernelINS1_5radix10policy_hubI6__halfjjE10Policy1000ELNS0_9SortOrderE1ES6_jNS1_21identity_decomposer_tEEEvPT2_PKT1_SB_iiT3_,@function
        .size           _ZN3cub18CUB_300001_SM_10006detail10radix_sort30DeviceRadixSortHistogramKernelINS1_5radix10policy_hubI6__halfjjE10Policy1000ELNS0_9SortOrderE1ES6_jNS1_21identity_decomposer_tEEEvPT2_PKT1_SB_iiT3_,(.L_x_502 - _ZN3cub18CUB_300001_SM_10006detail10radix_sort30DeviceRadixSortHistogramKernelINS1_5radix10policy_hubI6__halfjjE10Policy1000ELNS0_9SortOrderE1ES6_jNS1_21identity_decomposer_tEEEvPT2_PKT1_SB_iiT3_)
        .other          _ZN3cub18CUB_300001_SM_10006detail10radix_sort30DeviceRadixSortHistogramKernelINS1_5radix10policy_hubI6__halfjjE10Policy1000ELNS0_9SortOrderE1ES6_jNS1_21identity_decomposer_tEEEvPT2_PKT1_SB_iiT3_,@"STO_CUDA_ENTRY STV_DEFAULT"
_ZN3cub18CUB_300001_SM_10006detail10radix_sort30DeviceRadixSortHistogramKernelINS1_5radix10policy_hubI6__halfjjE10Policy1000ELNS0_9SortOrderE1ES6_jNS1_21identity_decomposer_tEEEvPT2_PKT1_SB_iiT3_:
.text._ZN3cub18CUB_300001_SM_10006detail10radix_sort30DeviceRadixSortHistogramKernelINS1_5radix10policy_hubI6__halfjjE10Policy1000ELNS0_9SortOrderE1ES6_jNS1_21identity_decomposer_tEEEvPT2_PKT1_SB_iiT3_:
[----:B------:R-:W-:Y:S01]  /*0000*/  LDC R1, c[0x0][0x37c] ;  /* 0x0000df00ff017b82 */ /* 0x000fe20000000800 */
[----:B------:R-:W0:Y:S02]  /*0010*/  LDCU UR4, c[0x0][0x390] ;  /* 0x00007200ff0477ac */ /* 0x000e240008000800 */
[----:B0-----:R-:W-:-:S13]  /*0020*/  ISETP.NE.AND P0, PT, RZ, UR4, PT ;  /* 0x00000004ff007c0c */ /* 0x001fda000bf05270 */
[----:B------:R-:W-:Y:S05]  /*0030*/  @!P0 EXIT ;  /* 0x000000000000894d */ /* 0x000fea0003800000 */
[----:B------:R-:W0:Y:S01]  /*0040*/  LDC R2, c[0x0][0x398] ;  /* 0x0000e600ff027b82 */ /* 0x000e220000000800 */
[----:B------:R-:W1:Y:S01]  /*0050*/  S2R R0, SR_TID.X ;  /* 0x0000000000007919 */ /* 0x000e620000002100 */
[----:B------:R-:W2:Y:S01]  /*0060*/  LDCU.64 UR14, c[0x0][0x358] ;  /* 0x00006b00ff0e77ac */ /* 0x000ea20008000a00 */
[----:B------:R-:W3:Y:S05]  /*0070*/  LDCU UR13, c[0x0][0x370] ;  /* 0x00006e00ff0d77ac */ /* 0x000eea0008000800 */
[----:B------:R-:W0:Y:S01]  /*0080*/  LDC R3, c[0x0][0x394] ;  /* 0x0000e500ff037b82 */ /* 0x000e220000000800 */
[----:B------:R-:W-:-:S07]  /*0090*/  UMOV UR4, URZ ;  /* 0x000000ff00047c82 */ /* 0x000fce0008000000 */
[----:B------:R-:W4:Y:S01]  /*00a0*/  S2UR UR6, SR_CTAID.X ;  /* 0x00000000000679c3 */ /* 0x000f220000002500 */
[----:B0-----:R-:W-:Y:S01]  /*00b0*/  IADD3 R2, PT, PT, R2, 0x7, -R3 ;  /* 0x0000000702027810 */ /* 0x001fe20007ffe803 */
[----:B-1----:R-:W-:-:S03]  /*00c0*/  VIADD R4, R0, 0x780 ;  /* 0x0000078000047836 */ /* 0x002fc60000000000 */
[----:B------:R-:W-:Y:S02]  /*00d0*/  SHF.R.S32.HI R3, RZ, 0x1f, R2 ;  /* 0x0000001fff037819 */ /* 0x000fe40000011402 */
[----:B------:R-:W-:Y:S02]  /*00e0*/  ISETP.GE.AND P0, PT, R2, 0x8, PT ;  /* 0x000000080200780c */ /* 0x000fe40003f06270 */
[----:B------:R-:W-:Y:S01]  /*00f0*/  LEA.HI R3, R3, R2, RZ, 0x3 ;  /* 0x0000000203037211 */ /* 0x000fe200078f18ff */
[C---:B------:R-:W-:Y:S01]  /*0100*/  VIADD R2, R0.reuse, 0x300 ;  /* 0x0000030000027836 */ /* 0x040fe20000000000 */
[C---:B------:R-:W-:Y:S01]  /*0110*/  ISETP.GT.U32.OR P0, PT, R0.reuse, 0xff, !P0 ;  /* 0x000000ff0000780c */ /* 0x040fe20004704470 */
[----:B----4-:R-:W-:Y:S01]  /*0120*/  USHF.L.U32 UR6, UR6, 0xb, URZ ;  /* 0x0000000b06067899 */ /* 0x010fe200080006ff */
[----:B------:R-:W-:Y:S01]  /*0130*/  SHF.R.S32.HI R7, RZ, 0x3, R3 ;  /* 0x00000003ff077819 */ /* 0x000fe20000011403 */
[----:B------:R-:W-:Y:S01]  /*0140*/  VIADD R3, R0, 0x500 ;  /* 0x0000050000037836 */ /* 0x000fe20000000000 */
[----:B------:R-:W-:-:S02]  /*0150*/  P2R R8, PR, RZ, 0x1 ;  /* 0x00000001ff087803 */ /* 0x000fc40000000000 */
[C---:B------:R-:W-:Y:S01]  /*0160*/  LOP3.LUT R6, R7.reuse, 0x7, RZ, 0xc0, !PT ;  /* 0x0000000707067812 */ /* 0x040fe200078ec0ff */
[C---:B------:R-:W-:Y:S01]  /*0170*/  VIADD R5, R7.reuse, 0xffffffff ;  /* 0xffffffff07057836 */ /* 0x040fe20000000000 */
[----:B--23--:R-:W-:-:S07]  /*0180*/  LOP3.LUT R7, R7, 0x3, RZ, 0xc0, !PT ;  /* 0x0000000307077812 */ /* 0x00cfce00078ec0ff */
.L_x_482:
[----:B------:R-:W-:Y:S01]  /*0190*/  ISETP.NE.AND P0, PT, R8, RZ, PT ;  /* 0x000000ff0800720c */ /* 0x000fe20003f05270 */
[----:B------:R-:W-:-:S12]  /*01a0*/  BSSY.RECONVERGENT B0, `(.L_x_399) ;  /* 0x0000083000007945 */ /* 0x000fd80003800200 */
[----:B0-2345:R-:W-:Y:S05]  /*01b0*/  @P0 BRA `(.L_x_400) ;  /* 0x0000000800040947 */ /* 0x03dfea0003800000 */
[----:B------:R-:W0:Y:S01]  /*01c0*/  LDC R9, c[0x0][0x398] ;  /* 0x0000e600ff097b82 */ /* 0x000e220000000800 */
[----:B------:R-:W-:Y:S01]  /*01d0*/  ISETP.GE.U32.AND P0, PT, R5, 0xf, PT ;  /* 0x0000000f0500780c */ /* 0x000fe20003f06070 */
[----:B------:R-:W-:-:S06]  /*01e0*/  UMOV UR5, 0x400 ;  /* 0x0000040000057882 */ /* 0x000fcc0000000000 */
[----:B------:R-:W0:Y:S08]  /*01f0*/  LDC R10, c[0x0][0x394] ;  /* 0x0000e500ff0a7b82 */ /* 0x000e300000000800 */
[----:B------:R-:W1:Y:S01]  /*0200*/  S2UR UR7, SR_CgaCtaId ;  /* 0x00000000000779c3 */ /* 0x000e620000008800 */
[----:B0-----:R-:W-:-:S04]  /*0210*/  IADD3 R9, PT, PT, R9, 0x7, -R10 ;  /* 0x0000000709097810 */ /* 0x001fc80007ffe80a */
[----:B------:R-:W-:Y:S01]  /*0220*/  SHF.R.S32.HI R10, RZ, 0x1f, R9 ;  /* 0x0000001fff0a7819 */ /* 0x000fe20000011409 */
[----:B-1----:R-:W-:-:S03]  /*0230*/  ULEA UR5, UR7, UR5, 0x18 ;  /* 0x0000000507057291 */ /* 0x002fc6000f8ec0ff */
[----:B------:R-:W-:Y:S01]  /*0240*/  LEA.HI R10, R10, R9, RZ, 0x3 ;  /* 0x000000090a0a7211 */ /* 0x000fe200078f18ff */
[----:B------:R-:W-:-:S03]  /*0250*/  IMAD.MOV.U32 R9, RZ, RZ, RZ ;  /* 0x000000ffff097224 */ /* 0x000fc600078e00ff */
[----:B------:R-:W-:Y:S02]  /*0260*/  SHF.R.S32.HI R11, RZ, 0x3, R10 ;  /* 0x00000003ff0b7819 */ /* 0x000fe4000001140a */
[----:B------:R-:W-:Y:S02]  /*0270*/  LEA R14, R0, UR5, 0x2 ;  /* 0x00000005000e7c11 */ /* 0x000fe4000f8e10ff */
[----:B------:R-:W-:Y:S01]  /*0280*/  LOP3.LUT R12, R11, 0xffffff0, RZ, 0xc0, !PT ;  /* 0x0ffffff00b0c7812 */ /* 0x000fe200078ec0ff */
[----:B------:R-:W-:Y:S06]  /*0290*/  @!P0 BRA `(.L_x_401) ;  /* 0x00000000005c8947 */ /* 0x000fec0003800000 */
[----:B------:R-:W-:Y:S02]  /*02a0*/  IMAD.MOV R10, RZ, RZ, -R12 ;  /* 0x000000ffff0a7224 */ /* 0x000fe400078e0a0c */
[----:B------:R-:W-:-:S07]  /*02b0*/  VIADD R9, R14, 0x2000 ;  /* 0x000020000e097836 */ /* 0x000fce0000000000 */
.L_x_402:
[----:B------:R-:W-:Y:S01]  /*02c0*/  VIADD R10, R10, 0x10 ;  /* 0x000000100a0a7836 */ /* 0x000fe20000000000 */
[----:B------:R-:W-:Y:S04]  /*02d0*/  STS [R9+-0x2000], RZ ;  /* 0xffe000ff09007388 */ /* 0x000fe80000000800 */
        /* <DEDUP_REMOVED lines=18> */
[----:B------:R-:W-:-:S07]  /*0400*/  IMAD.MOV.U32 R9, RZ, RZ, R12 ;  /* 0x000000ffff097224 */ /* 0x000fce00078e000c */
.L_x_401:
[----:B------:R-:W-:Y:S01]  /*0410*/  LOP3.LUT R11, R11, 0xf, RZ, 0xc0, !PT ;  /* 0x0000000f0b0b7812 */ /* 0x000fe200078ec0ff */
[----:B------:R-:W-:-:S03]  /*0420*/  VIADD R13, R6, 0xffffffff ;  /* 0xffffffff060d7836 */ /* 0x000fc60000000000 */
[C---:B------:R-:W-:Y:S01]  /*0430*/  ISETP.NE.AND P1, PT, R11.reuse, RZ, PT ;  /* 0x000000ff0b00720c */ /* 0x040fe20003f25270 */
[----:B------:R-:W-:-:S12]  /*0440*/  VIADD R11, R11, 0xffffffff ;  /* 0xffffffff0b0b7836 */ /* 0x000fd80000000000 */
[----:B------:R-:W-:Y:S05]  /*0450*/  @!P1 BRA `(.L_x_403) ;  /* 0x0000000000789947 */ /* 0x000fea0003800000 */
[----:B------:R-:W-:Y:S02]  /*0460*/  ISETP.GE.U32.AND P2, PT, R11, 0x7, PT ;  /* 0x000000070b00780c */ /* 0x000fe40003f46070 */
[----:B------:R-:W-:-:S11]  /*0470*/  ISETP.NE.AND P3, PT, R6, RZ, PT ;  /* 0x000000ff0600720c */ /* 0x000fd60003f65270 */
[----:B------:R-:W-:Y:S05]  /*0480*/  @!P2 BRA `(.L_x_404) ;  /* 0x000000000028a947 */ /* 0x000fea0003800000 */
        /* <DEDUP_REMOVED lines=10> */
.L_x_404:
[----:B------:R-:W-:Y:S05]  /*0530*/  @!P3 BRA `(.L_x_403) ;  /* 0x000000000040b947 */ /* 0x000fea0003800000 */
[----:B------:R-:W-:Y:S02]  /*0540*/  ISETP.GE.U32.AND P2, PT, R13, 0x3, PT ;  /* 0x000000030d00780c */ /* 0x000fe40003f46070 */
[----:B------:R-:W-:-:S11]  /*0550*/  ISETP.NE.AND P3, PT, R7, RZ, PT ;  /* 0x000000ff0700720c */ /* 0x000fd60003f65270 */
[C---:B0-----:R-:W-:Y:S02]  /*0560*/  @P2 IMAD R10, R9.reuse, 0x400, R14 ;  /* 0x00000400090a2824 */ /* 0x041fe400078e020e */
[----:B------:R-:W-:-:S03]  /*0570*/  @P2 VIADD R9, R9, 0x4 ;  /* 0x0000000409092836 */ /* 0x000fc60000000000 */
[----:B------:R1:W-:Y:S04]  /*0580*/  @P2 STS [R10], RZ ;  /* 0x000000ff0a002388 */ /* 0x0003e80000000800 */
[----:B------:R1:W-:Y:S04]  /*0590*/  @P2 STS [R10+0x400], RZ ;  /* 0x000400ff0a002388 */ /* 0x0003e80000000800 */
[----:B------:R1:W-:Y:S04]  /*05a0*/  @P2 STS [R10+0x800], RZ ;  /* 0x000800ff0a002388 */ /* 0x0003e80000000800 */
[----:B------:R1:W-:Y:S01]  /*05b0*/  @P2 STS [R10+0xc00], RZ ;  /* 0x000c00ff0a002388 */ /* 0x0003e20000000800 */
[----:B------:R-:W-:Y:S05]  /*05c0*/  @!P3 BRA `(.L_x_403) ;  /* 0x00000000001cb947 */ /* 0x000fea0003800000 */
[----:B------:R-:W-:Y:S01]  /*05d0*/  IMAD R9, R9, 0x400, R14 ;  /* 0x0000040009097824 */ /* 0x000fe200078e020e */
[----:B------:R-:W-:-:S04]  /*05e0*/  ISETP.NE.AND P2, PT, R7, 0x1, PT ;  /* 0x000000010700780c */ /* 0x000fc80003f45270 */
[----:B------:R2:W-:Y:S09]  /*05f0*/  STS [R9], RZ ;  /* 0x000000ff09007388 */ /* 0x0005f20000000800 */
[----:B--2---:R-:W-:Y:S05]  /*0600*/  @!P2 BRA `(.L_x_403) ;  /* 0x00000000000ca947 */ /* 0x004fea0003800000 */
[----:B------:R-:W-:Y:S01]  /*0610*/  ISETP.NE.AND P2, PT, R7, 0x2, PT ;  /* 0x000000020700780c */ /* 0x000fe20003f45270 */
[----:B------:R2:W-:-:S12]  /*0620*/  STS [R9+0x400], RZ ;  /* 0x000400ff09007388 */ /* 0x0005d80000000800 */
[----:B------:R2:W-:Y:S02]  /*0630*/  @P2 STS [R9+0x800], RZ ;  /* 0x000800ff09002388 */ /* 0x0005e40000000800 */
.L_x_403:
[----:B------:R-:W-:-:S13]  /*0640*/  ISETP.GT.U32.AND P2, PT, R0, 0x7f, PT ;  /* 0x0000007f0000780c */ /* 0x000fda0003f44070 */
[----:B------:R-:W-:Y:S05]  /*0650*/  @P2 BRA `(.L_x_400) ;  /* 0x0000000000dc2947 */ /* 0x000fea0003800000 */
[----:B--2---:R-:W-:Y:S01]  /*0660*/  IMAD.MOV.U32 R9, RZ, RZ, RZ ;  /* 0x000000ffff097224 */ /* 0x004fe200078e00ff */
[----:B------:R-:W-:Y:S06]  /*0670*/  @!P0 BRA `(.L_x_405) ;  /* 0x0000000000588947 */ /* 0x000fec0003800000 */
[----:B------:R-:W-:-:S07]  /*0680*/  IMAD.MOV.U32 R9, RZ, RZ, RZ ;  /* 0x000000ffff097224 */ /* 0x000fce00078e00ff */
.L_x_406:
[C---:B012---:R-:W-:Y:S02]  /*0690*/  IMAD R10, R9.reuse, 0x400, R14 ;  /* 0x00000400090a7824 */ /* 0x047fe400078e020e */
[----:B------:R-:W-:-:S03]  /*06a0*/  VIADD R9, R9, 0x10 ;  /* 0x0000001009097836 */ /* 0x000fc60000000000 */
[----:B------:R2:W-:Y:S02]  /*06b0*/  STS [R10+0x200], RZ ;  /* 0x000200ff0a007388 */ /* 0x0005e40000000800 */
[----:B------:R-:W-:Y:S02]  /*06c0*/  ISETP.NE.AND P0, PT, R9, R12, PT ;  /* 0x0000000c0900720c */ /* 0x000fe40003f05270 */
[----:B------:R2:W-:Y:S04]  /*06d0*/  STS [R10+0x600], RZ ;  /* 0x000600ff0a007388 */ /* 0x0005e80000000800 */
        /* <DEDUP_REMOVED lines=13> */
[----:B------:R2:W-:Y:S01]  /*07b0*/  STS [R10+0x3e00], RZ ;  /* 0x003e00ff0a007388 */ /* 0x0005e20000000800 */
[----:B------:R-:W-:Y:S05]  /*07c0*/  @P0 BRA `(.L_x_406) ;  /* 0xfffffffc00b00947 */ /* 0x000fea000383ffff */
[----:B------:R-:W-:-:S07]  /*07d0*/  IMAD.MOV.U32 R9, RZ, RZ, R12 ;  /* 0x000000ffff097224 */ /* 0x000fce00078e000c */
.L_x_405:
[----:B------:R-:W-:Y:S05]  /*07e0*/  @!P1 BRA `(.L_x_400) ;  /* 0x0000000000789947 */ /* 0x000fea0003800000 */
[----:B------:R-:W-:Y:S02]  /*07f0*/  ISETP.GE.U32.AND P0, PT, R11, 0x7, PT ;  /* 0x000000070b00780c */ /* 0x000fe40003f06070 */
[----:B------:R-:W-:-:S11]  /*0800*/  ISETP.NE.AND P1, PT, R6, RZ, PT ;  /* 0x000000ff0600720c */ /* 0x000fd60003f25270 */
[----:B------:R-:W-:Y:S05]  /*0810*/  @!P0 BRA `(.L_x_407) ;  /* 0x0000000000288947 */ /* 0x000fea0003800000 */
[C---:B012---:R-:W-:Y:S02]  /*0820*/  IMAD R10, R9.reuse, 0x400, R14 ;  /* 0x00000400090a7824 */ /* 0x047fe400078e020e */
[----:B------:R-:W-:-:S03]  /*0830*/  VIADD R9, R9, 0x8 ;  /* 0x0000000809097836 */ /* 0x000fc60000000000 */
[----:B------:R3:W-:Y:S04]  /*0840*/  STS [R10+0x200], RZ ;  /* 0x000200ff0a007388 */ /* 0x0007e80000000800 */
[----:B------:R3:W-:Y:S04]  /*0850*/  STS [R10+0x600], RZ ;  /* 0x000600ff0a007388 */ /* 0x0007e80000000800 */
[----:B------:R3:W-:Y:S04]  /*0860*/  STS [R10+0xa00], RZ ;  /* 0x000a00ff0a007388 */ /* 0x0007e80000000800 */
[----:B------:R3:W-:Y:S04]  /*0870*/  STS [R10+0xe00], RZ ;  /* 0x000e00ff0a007388 */ /* 0x0007e80000000800 */
[----:B------:R3:W-:Y:S04]  /*0880*/  STS [R10+0x1200], RZ ;  /* 0x001200ff0a007388 */ /* 0x0007e80000000800 */
[----:B------:R3:W-:Y:S04]  /*0890*/  STS [R10+0x1600], RZ ;  /* 0x001600ff0a007388 */ /* 0x0007e80000000800 */
[----:B------:R3:W-:Y:S04]  /*08a0*/  STS [R10+0x1a00], RZ ;  /* 0x001a00ff0a007388 */ /* 0x0007e80000000800 */
[----:B------:R3:W-:Y:S02]  /*08b0*/  STS [R10+0x1e00], RZ ;  /* 0x001e00ff0a007388 */ /* 0x0007e40000000800 */
.L_x_407:
[----:B------:R-:W-:Y:S05]  /*08c0*/  @!P1 BRA `(.L_x_400) ;  /* 0x0000000000409947 */ /* 0x000fea0003800000 */
[----:B------:R-:W-:Y:S02]  /*08d0*/  ISETP.GE.U32.AND P0, PT, R13, 0x3, PT ;  /* 0x000000030d00780c */ /* 0x000fe40003f06070 */
[----:B------:R-:W-:-:S11]  /*08e0*/  ISETP.NE.AND P1, PT, R7, RZ, PT ;  /* 0x000000ff0700720c */ /* 0x000fd60003f25270 */
[C---:B0123--:R-:W-:Y:S02]  /*08f0*/  @P0 IMAD R10, R9.reuse, 0x400, R14 ;  /* 0x00000400090a0824 */ /* 0x04ffe400078e020e */
[----:B------:R-:W-:-:S03]  /*0900*/  @P0 VIADD R9, R9, 0x4 ;  /* 0x0000000409090836 */ /* 0x000fc60000000000 */
[----:B------:R4:W-:Y:S04]  /*0910*/  @P0 STS [R10+0x200], RZ ;  /* 0x000200ff0a000388 */ /* 0x0009e80000000800 */
[----:B------:R4:W-:Y:S04]  /*0920*/  @P0 STS [R10+0x600], RZ ;  /* 0x000600ff0a000388 */ /* 0x0009e80000000800 */
[----:B------:R4:W-:Y:S04]  /*0930*/  @P0 STS [R10+0xa00], RZ ;  /* 0x000a00ff0a000388 */ /* 0x0009e80000000800 */
[----:B------:R4:W-:Y:S01]  /*0940*/  @P0 STS [R10+0xe00], RZ ;  /* 0x000e00ff0a000388 */ /* 0x0009e20000000800 */
[----:B------:R-:W-:Y:S05]  /*0950*/  @!P1 BRA `(.L_x_400) ;  /* 0x00000000001c9947 */ /* 0x000fea0003800000 */
[----:B------:R-:W-:Y:S01]  /*0960*/  IMAD R9, R9, 0x400, R14 ;  /* 0x0000040009097824 */ /* 0x000fe200078e020e */
[----:B------:R-:W-:-:S04]  /*0970*/  ISETP.NE.AND P0, PT, R7, 0x1, PT ;  /* 0x000000010700780c */ /* 0x000fc80003f05270 */
[----:B------:R0:W-:Y:S09]  /*0980*/  STS [R9+0x200], RZ ;  /* 0x000200ff09007388 */ /* 0x0001f20000000800 */
[----:B0-----:R-:W-:Y:S05]  /*0990*/  @!P0 BRA `(.L_x_400) ;  /* 0x00000000000c8947 */ /* 0x001fea0003800000 */
[----:B------:R-:W-:Y:S01]  /*09a0*/  ISETP.NE.AND P0, PT, R7, 0x2, PT ;  /* 0x000000020700780c */ /* 0x000fe20003f05270 */
[----:B------:R0:W-:-:S12]  /*09b0*/  STS [R9+0x600], RZ ;  /* 0x000600ff09007388 */ /* 0x0001d80000000800 */
[----:B------:R0:W-:Y:S02]  /*09c0*/  @P0 STS [R9+0xa00], RZ ;  /* 0x000a00ff09000388 */ /* 0x0001e40000000800 */
.L_x_400:
[----:B------:R-:W-:Y:S05]  /*09d0*/  BSYNC.RECONVERGENT B0 ;  /* 0x0000000000007941 */ /* 0x000fea0003800200 */
.L_x_399:
[----:B------:R-:W-:Y:S06]  /*09e0*/  BAR.SYNC.DEFER_BLOCKING 0x0 ;  /* 0x0000000000007b1d */ /* 0x000fec0000010000 */
[----:B------:R-:W5:Y:S02]  /*09f0*/  LDCU UR5, c[0x0][0x390] ;  /* 0x00007200ff0577ac */ /* 0x000f640008000800 */
[----:B-----5:R-:W-:-:S04]  /*0a00*/  UIMAD UR5, UR4, -0x40000000, UR5 ;  /* 0xc0000000040578a4 */ /* 0x020fc8000f8e0205 */
[----:B------:R-:W-:-:S04]  /*0a10*/  UISETP.LT.U32.AND UP0, UPT, UR5, 0x40000000, UPT ;  /* 0x400000000500788c */ /* 0x000fc8000bf01070 */
[----:B------:R-:W-:-:S04]  /*0a20*/  USEL UR8, UR5, 0x40000000, UP0 ;  /* 0x4000000005087887 */ /* 0x000fc80008000000 */
[----:B------:R-:W-:Y:S01]  /*0a30*/  UISETP.GE.U32.AND UP0, UPT, UR6, UR8, UPT ;  /* 0x000000080600728c */ /* 0x000fe2000bf06070 */
[----:B------:R-:W-:Y:S08]  /*0a40*/  BAR.SYNC.DEFER_BLOCKING 0x0 ;  /* 0x0000000000007b1d */ /* 0x000ff00000010000 */
[----:B------:R-:W-:Y:S05]  /*0a50*/  BRA.U UP0, `(.L_x_408) ;  /* 0x0000001100c07547 */ /* 0x000fea000b800000 */
[----:B------:R-:W-:-:S05]  /*0a60*/  UMOV UR7, UR6 ;  /* 0x0000000600077c82 */ /* 0x000fca0008000000 */
.L_x_413:
[----:B-----5:R-:W5:Y:S01]  /*0a70*/  LDCU UR5, c[0x0][0x390] ;  /* 0x00007200ff0577ac */ /* 0x020f620008000800 */
[----:B------:R-:W-:Y:S02]  /*0a80*/  ULEA UR9, UR4, UR7, 0x1e ;  /* 0x0000000704097291 */ /* 0x000fe4000f8ef0ff */
[----:B------:R-:W-:-:S04]  /*0a90*/  ULEA UR7, UR13, UR7, 0xb ;  /* 0x000000070d077291 */ /* 0x000fc8000f8e58ff */
[----:B------:R-:W-:Y:S02]  /*0aa0*/  UISETP.GE.U32.AND UP1, UPT, UR7, UR8, UPT ;  /* 0x000000080700728c */ /* 0x000fe4000bf26070 */
[----:B-----5:R-:W-:-:S04]  /*0ab0*/  UIADD3 UR5, UPT, UPT, -UR9, UR5, URZ ;  /* 0x0000000509057290 */ /* 0x020fc8000fffe1ff */
[----:B------:R-:W-:-:S09]  /*0ac0*/  UISETP.GE.U32.AND UP0, UPT, UR5, 0x800, UPT ;  /* 0x000008000500788c */ /* 0x000fd2000bf06070 */
[----:B0-----:R-:W-:Y:S05]  /*0ad0*/  BRA.U !UP0, `(.L_x_409) ;  /* 0x0000000108507547 */ /* 0x001fea000b800000 */
[----:B01234-:R-:W0:Y:S01]  /*0ae0*/  LDC.64 R10, c[0x0][0x388] ;  /* 0x0000e200ff0a7b82 */ /* 0x01fe220000000a00 */
[----:B------:R-:W-:-:S04]  /*0af0*/  VIADD R9, R0, UR9 ;  /* 0x0000000900097c36 */ /* 0x000fc80008000000 */
[----:B0-----:R-:W-:-:S05]  /*0b00*/  IMAD.WIDE.U32 R10, R9, 0x2, R10 ;  /* 0x00000002090a7825 */ /* 0x001fca00078e000a */
        /* <DEDUP_REMOVED lines=17> */
.L_x_409:
[----:B01234-:R-:W0:Y:S01]  /*0c20*/  LDC.64 R10, c[0x0][0x388] ;  /* 0x0000e200ff0a7b82 */ /* 0x01fe220000000a00 */
[C---:B------:R-:W-:Y:S01]  /*0c30*/  VIADD R12, R0.reuse, 0x100 ;  /* 0x00000100000c7836 */ /* 0x040fe20000000000 */
[C---:B------:R-:W-:Y:S01]  /*0c40*/  ISETP.GE.AND P1, PT, R0.reuse, UR5, PT ;  /* 0x0000000500007c0c */ /* 0x040fe2000bf26270 */
[C---:B------:R-:W-:Y:S02]  /*0c50*/  VIADD R9, R0.reuse, 0x80 ;  /* 0x0000008000097836 */ /* 0x040fe40000000000 */
[----:B------:R-:W-:Y:S01]  /*0c60*/  VIADD R13, R0, 0x200 ;  /* 0x00000200000d7836 */ /* 0x000fe20000000000 */
[----:B------:R-:W-:Y:S01]  /*0c70*/  ISETP.GE.AND P3, PT, R12, UR5, PT ;  /* 0x000000050c007c0c */ /* 0x000fe2000bf66270 */
[C---:B------:R-:W-:Y:S01]  /*0c80*/  VIADD R12, R0.reuse, 0x180 ;  /* 0x00000180000c7836 */ /* 0x040fe20000000000 */
[----:B------:R-:W-:Y:S01]  /*0c90*/  ISETP.GE.AND P2, PT, R9, UR5, PT ;  /* 0x0000000509007c0c */ /* 0x000fe2000bf46270 */
[----:B------:R-:W-:Y:S01]  /*0ca0*/  VIADD R9, R0, UR9 ;  /* 0x0000000900097c36 */ /* 0x000fe20008000000 */
[----:B------:R-:W-:Y:S01]  /*0cb0*/  ISETP.GE.AND P5, PT, R13, UR5, PT ;  /* 0x000000050d007c0c */ /* 0x000fe2000bfa6270 */
[----:B------:R-:W-:Y:S01]  /*0cc0*/  IMAD.MOV.U32 R26, RZ, RZ, 0xffff ;  /* 0x0000ffffff1a7424 */ /* 0x000fe200078e00ff */
[----:B------:R-:W-:Y:S01]  /*0cd0*/  ISETP.GE.AND P4, PT, R12, UR5, PT ;  /* 0x000000050c007c0c */ /* 0x000fe2000bf86270 */
[----:B------:R-:W-:-:S02]  /*0ce0*/  IMAD.MOV.U32 R21, RZ, RZ, 0xffff ;  /* 0x0000ffffff157424 */ /* 0x000fc400078e00ff */
[----:B------:R-:W-:Y:S02]  /*0cf0*/  IMAD.MOV.U32 R20, RZ, RZ, 0xffff ;  /* 0x0000ffffff147424 */ /* 0x000fe400078e00ff */
[----:B------:R-:W-:Y:S02]  /*0d00*/  VIADD R12, R0, 0x280 ;  /* 0x00000280000c7836 */ /* 0x000fe40000000000 */
[----:B------:R-:W-:Y:S02]  /*0d10*/  IMAD.MOV.U32 R19, RZ, RZ, 0xffff ;  /* 0x0000ffffff137424 */ /* 0x000fe400078e00ff */
[----:B------:R-:W-:Y:S01]  /*0d20*/  IMAD.MOV.U32 R22, RZ, RZ, 0xffff ;  /* 0x0000ffffff167424 */ /* 0x000fe200078e00ff */
[----:B------:R-:W-:Y:S01]  /*0d30*/  ISETP.GE.AND P0, PT, R12, UR5, PT ;  /* 0x000000050c007c0c */ /* 0x000fe2000bf06270 */
[----:B0-----:R-:W-:Y:S01]  /*0d40*/  IMAD.WIDE.U32 R10, R9, 0x2, R10 ;  /* 0x00000002090a7825 */ /* 0x001fe200078e000a */
[----:B------:R-:W-:-:S03]  /*0d50*/  LOP3.LUT R12, R0, 0x400, RZ, 0xfc, !PT ;  /* 0x00000400000c7812 */ /* 0x000fc600078efcff */
[C---:B------:R-:W-:Y:S01]  /*0d60*/  VIADD R9, R0.reuse, 0x380 ;  /* 0x0000038000097836 */ /* 0x040fe20000000000 */
[----:B------:R1:W5:Y:S04]  /*0d70*/  @!P1 LDG.E.U16 R26, desc[UR14][R10.64] ;  /* 0x0000000e0a1a9981 */ /* 0x000368000c1e1500 */
[----:B------:R-:W-:Y:S01]  /*0d80*/  ISETP.GE.AND P1, PT, R9, UR5, PT ;  /* 0x0000000509007c0c */ /* 0x000fe2000bf26270 */
[----:B------:R-:W-:Y:S01]  /*0d90*/  VIADD R9, R0, 0x480 ;  /* 0x0000048000097836 */ /* 0x000fe20000000000 */
[----:B------:R1:W5:Y:S01]  /*0da0*/  @!P4 LDG.E.U16 R21, desc[UR14][R10.64+0x300] ;  /* 0x0003000e0a15c981 */ /* 0x000362000c1e1500 */
[----:B------:R-:W-:-:S03]  /*0db0*/  ISETP.GE.AND P4, PT, R2, UR5, PT ;  /* 0x0000000502007c0c */ /* 0x000fc6000bf86270 */
[----:B------:R1:W5:Y:S01]  /*0dc0*/  @!P3 LDG.E.U16 R20, desc[UR14][R10.64+0x200] ;  /* 0x0002000e0a14b981 */ /* 0x000362000c1e1500 */
[----:B------:R-:W-:Y:S01]  /*0dd0*/  ISETP.GE.AND P3, PT, R9, UR5, PT ;  /* 0x0000000509007c0c */ /* 0x000fe2000bf66270 */
[----:B------:R-:W-:Y:S02]  /*0de0*/  VIADD R9, R0, 0x580 ;  /* 0x0000058000097836 */ /* 0x000fe40000000000 */
[----:B------:R1:W5:Y:S01]  /*0df0*/  @!P2 LDG.E.U16 R19, desc[UR14][R10.64+0x100] ;  /* 0x0001000e0a13a981 */ /* 0x000362000c1e1500 */
[----:B------:R-:W-:Y:S01]  /*0e00*/  IMAD.MOV.U32 R24, RZ, RZ, 0xffff ;  /* 0x0000ffffff187424 */ /* 0x000fe200078e00ff */
[----:B------:R-:W-:Y:S01]  /*0e10*/  ISETP.GE.AND P2, PT, R12, UR5, PT ;  /* 0x000000050c007c0c */ /* 0x000fe2000bf46270 */
[----:B------:R-:W-:Y:S01]  /*0e20*/  IMAD.MOV.U32 R23, RZ, RZ, 0xffff ;  /* 0x0000ffffff177424 */ /* 0x000fe200078e00ff */
[----:B------:R1:W5:Y:S01]  /*0e30*/  @!P5 LDG.E.U16 R22, desc[UR14][R10.64+0x400] ;  /* 0x0004000e0a16d981 */ /* 0x000362000c1e1500 */
[----:B------:R-:W-:Y:S01]  /*0e40*/  ISETP.GE.AND P5, PT, R9, UR5, PT ;  /* 0x0000000509007c0c */ /* 0x000fe2000bfa6270 */
[----:B------:R-:W-:-:S02]  /*0e50*/  VIADD R9, R0, 0x680 ;  /* 0x0000068000097836 */ /* 0x000fc40000000000 */
[----:B------:R-:W-:Y:S01]  /*0e60*/  IMAD.MOV.U32 R13, RZ, RZ, 0xffff ;  /* 0x0000ffffff0d7424 */ /* 0x000fe200078e00ff */
[----:B------:R1:W5:Y:S01]  /*0e70*/  @!P4 LDG.E.U16 R24, desc[UR14][R10.64+0x600] ;  /* 0x0006000e0a18c981 */ /* 0x000362000c1e1500 */
[----:B------:R-:W-:Y:S01]  /*0e80*/  VIADD R12, R0, 0x600 ;  /* 0x00000600000c7836 */ /* 0x000fe20000000000 */
[----:B------:R-:W-:Y:S01]  /*0e90*/  ISETP.GE.AND P4, PT, R9, UR5, PT ;  /* 0x0000000509007c0c */ /* 0x000fe2000bf86270 */
[----:B------:R-:W-:Y:S01]  /*0ea0*/  IMAD.MOV.U32 R25, RZ, RZ, 0xffff ;  /* 0x0000ffffff197424 */ /* 0x000fe200078e00ff */
[----:B------:R1:W5:Y:S01]  /*0eb0*/  @!P0 LDG.E.U16 R23, desc[UR14][R10.64+0x500] ;  /* 0x0005000e0a178981 */ /* 0x000362000c1e1500 */
[----:B------:R-:W-:Y:S01]  /*0ec0*/  IMAD.MOV.U32 R18, RZ, RZ, 0xffff ;  /* 0x0000ffffff127424 */ /* 0x000fe200078e00ff */
[----:B------:R-:W-:Y:S02]  /*0ed0*/  PRMT R9, R13, 0x7610, R9 ;  /* 0x000076100d097816 */ /* 0x000fe40000000009 */
[----:B------:R-:W-:Y:S01]  /*0ee0*/  ISETP.GE.AND P0, PT, R12, UR5, PT ;  /* 0x000000050c007c0c */ /* 0x000fe2000bf06270 */
[----:B------:R-:W-:Y:S01]  /*0ef0*/  VIADD R12, R0, 0x700 ;  /* 0x00000700000c7836 */ /* 0x000fe20000000000 */
[----:B------:R1:W5:Y:S04]  /*0f00*/  @!P1 LDG.E.U16 R25, desc[UR14][R10.64+0x700] ;  /* 0x0007000e0a199981 */ /* 0x000368000c1e1500 */
[----:B------:R1:W5:Y:S01]  /*0f10*/  @!P2 LDG.E.U16 R18, desc[UR14][R10.64+0x800] ;  /* 0x0008000e0a12a981 */ /* 0x000362000c1e1500 */
[----:B------:R-:W-:-:S02]  /*0f20*/  ISETP.GE.AND P1, PT, R12, UR5, PT ;  /* 0x000000050c007c0c */ /* 0x000fc4000bf26270 */
[----:B------:R-:W-:Y:S01]  /*0f30*/  ISETP.GE.AND P2, PT, R3, UR5, PT ;  /* 0x0000000503007c0c */ /* 0x000fe2000bf46270 */
[----:B------:R1:W5:Y:S01]  /*0f40*/  @!P3 LDG.E.U16 R9, desc[UR14][R10.64+0x900] ;  /* 0x0009000e0a09b981 */ /* 0x000362000c1e1500 */
[----:B------:R-:W-:Y:S01]  /*0f50*/  ISETP.GE.AND P3, PT, R4, UR5, PT ;  /* 0x0000000504007c0c */ /* 0x000fe2000bf66270 */
[----:B------:R-:W-:Y:S02]  /*0f60*/  IMAD.MOV.U32 R16, RZ, RZ, 0xffff ;  /* 0x0000ffffff107424 */ /* 0x000fe400078e00ff */
[----:B------:R-:W-:Y:S01]  /*0f70*/  IMAD.MOV.U32 R12, RZ, RZ, 0xffff ;  /* 0x0000ffffff0c7424 */ /* 0x000fe200078e00ff */
[----:B------:R1:W5:Y:S01]  /*0f80*/  @!P0 LDG.E.U16 R13, desc[UR14][R10.64+0xc00] ;  /* 0x000c000e0a0d8981 */ /* 0x000362000c1e1500 */
[----:B------:R-:W-:Y:S02]  /*0f90*/  IMAD.MOV.U32 R14, RZ, RZ, 0xffff ;  /* 0x0000ffffff0e7424 */ /* 0x000fe400078e00ff */
[----:B------:R-:W-:Y:S02]  /*0fa0*/  IMAD.MOV.U32 R15, RZ, RZ, 0xffff ;  /* 0x0000ffffff0f7424 */ /* 0x000fe400078e00ff */
[----:B------:R-:W-:Y:S01]  /*0fb0*/  IMAD.MOV.U32 R17, RZ, RZ, 0xffff ;  /* 0x0000ffffff117424 */ /* 0x000fe200078e00ff */
[----:B------:R1:W5:Y:S04]  /*0fc0*/  @!P5 LDG.E.U16 R12, desc[UR14][R10.64+0xb00] ;  /* 0x000b000e0a0cd981 */ /* 0x000368000c1e1500 */
[----:B------:R1:W5:Y:S04]  /*0fd0*/  @!P2 LDG.E.U16 R16, desc[UR14][R10.64+0xa00] ;  /* 0x000a000e0a10a981 */ /* 0x000368000c1e1500 */
[----:B------:R1:W5:Y:S04]  /*0fe0*/  @!P4 LDG.E.U16 R14, desc[UR14][R10.64+0xd00] ;  /* 0x000d000e0a0ec981 */ /* 0x000368000c1e1500 */
[----:B------:R1:W5:Y:S04]  /*0ff0*/  @!P1 LDG.E.U16 R15, desc[UR14][R10.64+0xe00] ;  /* 0x000e000e0a0f9981 */ /* 0x000368000c1e1500 */
[----:B------:R1:W5:Y:S02]  /*1000*/  @!P3 LDG.E.U16 R17, desc[UR14][R10.64+0xf00] ;  /* 0x000f000e0a11b981 */ /* 0x000364000c1e1500 */
.L_x_410:
[----:B01----:R-:W0:Y:S01]  /*1010*/  LDC R10, c[0x0][0x398] ;  /* 0x0000e600ff0a7b82 */ /* 0x003e220000000800 */
[----:B------:R-:W0:Y:S02]  /*1020*/  LDCU UR5, c[0x0][0x394] ;  /* 0x00007280ff0577ac */ /* 0x000e240008000800 */
[----:B0-----:R-:W-:-:S13]  /*1030*/  ISETP.GT.AND P0, PT, R10, UR5, PT ;  /* 0x000000050a007c0c */ /* 0x001fda000bf04270 */
[----:B------:R-:W-:Y:S05]  /*1040*/  @!P0 BRA `(.L_x_411) ;  /* 0x0000000c00408947 */ /* 0x000fea0003800000 */
[----:B-----5:R-:W-:Y:S01]  /*1050*/  PRMT R27, R19, 0x9910, RZ ;  /* 0x00009910131b7816 */ /* 0x020fe200000000ff */
[----:B------:R-:W0:Y:S01]  /*1060*/  S2UR UR9, SR_CgaCtaId ;  /* 0x00000000000979c3 */ /* 0x000e220000008800 */
[----:B------:R-:W-:Y:S01]  /*1070*/  PRMT R11, R26, 0x9910, RZ ;  /* 0x000099101a0b7816 */ /* 0x000fe200000000ff */
[----:B------:R-:W-:Y:S01]  /*1080*/  UMOV UR5, 0x400 ;  /* 0x0000040000057882 */ /* 0x000fe20000000000 */
[----:B------:R-:W-:Y:S01]  /*1090*/  ISETP.GE.AND P0, PT, R27, RZ, PT ;  /* 0x000000ff1b00720c */ /* 0x000fe20003f06270 */
[----:B------:R-:W1:Y:S01]  /*10a0*/  LDCU UR10, c[0x0][0x394] ;  /* 0x00007280ff0a77ac */ /* 0x000e620008000800 */
[----:B------:R-:W-:Y:S02]  /*10b0*/  PRMT R27, R21, 0x9910, RZ ;  /* 0x00009910151b7816 */ /* 0x000fe400000000ff */
[----:B------:R-:W-:Y:S02]  /*10c0*/  ISETP.GE.AND P5, PT, R11, RZ, PT ;  /* 0x000000ff0b00720c */ /* 0x000fe40003fa6270 */
[----:B------:R-:W-:-:S02]  /*10d0*/  PRMT R11, R20, 0x9910, RZ ;  /* 0x00009910140b7816 */ /* 0x000fc400000000ff */
[----:B------:R-:W-:Y:S02]  /*10e0*/  ISETP.GE.AND P2, PT, R27, RZ, PT ;  /* 0x000000ff1b00720c */ /* 0x000fe40003f46270 */
[----:B------:R-:W-:Y:S02]  /*10f0*/  PRMT R27, R23, 0x9910, RZ ;  /* 0x00009910171b7816 */ /* 0x000fe400000000ff */
[----:B------:R-:W-:Y:S02]  /*1100*/  ISETP.GE.AND P1, PT, R11, RZ, PT ;  /* 0x000000ff0b00720c */ /* 0x000fe40003f26270 */
[----:B------:R-:W-:Y:S02]  /*1110*/  PRMT R11, R22, 0x9910, RZ ;  /* 0x00009910160b7816 */ /* 0x000fe400000000ff */
[----:B------:R-:W-:Y:S02]  /*1120*/  ISETP.GE.AND P4, PT, R27, RZ, PT ;  /* 0x000000ff1b00720c */ /* 0x000fe40003f86270 */
[----:B------:R-:W-:-:S02]  /*1130*/  PRMT R27, R24, 0x9910, RZ ;  /* 0x00009910181b7816 */ /* 0x000fc400000000ff */
[----:B------:R-:W-:Y:S01]  /*1140*/  ISETP.GE.AND P3, PT, R11, RZ, PT ;  /* 0x000000ff0b00720c */ /* 0x000fe20003f66270 */
[----:B0-----:R-:W-:Y:S01]  /*1150*/  ULEA UR9, UR9, UR5, 0x18 ;  /* 0x0000000509097291 */ /* 0x001fe2000f8ec0ff */
[----:B------:R-:W-:Y:S02]  /*1160*/  SEL R11, RZ, 0x7fff, !P5 ;  /* 0x00007fffff0b7807 */ /* 0x000fe40006800000 */
[----:B------:R-:W-:Y:S01]  /*1170*/  ISETP.GE.AND P5, PT, R27, RZ, PT ;  /* 0x000000ff1b00720c */ /* 0x000fe20003fa6270 */
[----:B------:R-:W-:Y:S01]  /*1180*/  UMOV UR5, URZ ;  /* 0x000000ff00057c82 */ /* 0x000fe20008000000 */
[----:B------:R-:W-:Y:S02]  /*1190*/  PRMT R27, R25, 0x9910, RZ ;  /* 0x00009910191b7816 */ /* 0x000fe400000000ff */
[----:B------:R-:W-:Y:S02]  /*11a0*/  LOP3.LUT R11, R11, R26, RZ, 0x3c, !PT ;  /* 0x0000001a0b0b7212 */ /* 0x000fe400078e3cff */
[----:B------:R-:W-:-:S02]  /*11b0*/  PRMT R28, R18, 0x9910, RZ ;  /* 0x00009910121c7816 */ /* 0x000fc400000000ff */
[----:B------:R-:W-:Y:S02]  /*11c0*/  SEL R26, RZ, 0x7fff, !P0 ;  /* 0x00007fffff1a7807 */ /* 0x000fe40004000000 */
[----:B------:R-:W-:Y:S02]  /*11d0*/  ISETP.GE.AND P0, PT, R27, RZ, PT ;  /* 0x000000ff1b00720c */ /* 0x000fe40003f06270 */
[----:B------:R-:W-:Y:S02]  /*11e0*/  SEL R27, RZ, 0x7fff, !P1 ;  /* 0x00007fffff1b7807 */ /* 0x000fe40004800000 */
[----:B------:R-:W-:Y:S02]  /*11f0*/  ISETP.GE.AND P1, PT, R28, RZ, PT ;  /* 0x000000ff1c00720c */ /* 0x000fe40003f26270 */
[----:B------:R-:W-:Y:S02]  /*1200*/  PRMT R28, R9, 0x9910, RZ ;  /* 0x00009910091c7816 */ /* 0x000fe400000000ff */
[----:B------:R-:W-:-:S02]  /*1210*/  LOP3.LUT R19, R26, R19, RZ, 0x3c, !PT ;  /* 0x000000131a137212 */ /* 0x000fc400078e3cff */
[----:B------:R-:W-:Y:S02]  /*1220*/  SEL R26, RZ, 0x7fff, !P2 ;  /* 0x00007fffff1a7807 */ /* 0x000fe40005000000 */
[----:B------:R-:W-:Y:S02]  /*1230*/  LOP3.LUT R20, R27, R20, RZ, 0x3c, !PT ;  /* 0x000000141b147212 */ /* 0x000fe400078e3cff */
[----:B------:R-:W-:Y:S02]  /*1240*/  ISETP.GE.AND P2, PT, R28, RZ, PT ;  /* 0x000000ff1c00720c */ /* 0x000fe40003f46270 */
[----:B------:R-:W-:Y:S02]  /*1250*/  PRMT R28, R16, 0x9910, RZ ;  /* 0x00009910101c7816 */ /* 0x000fe400000000ff */
[----:B------:R-:W-:Y:S02]  /*1260*/  SEL R27, RZ, 0x7fff, !P3 ;  /* 0x00007fffff1b7807 */ /* 0x000fe40005800000 */
[----:B------:R-:W-:-:S02]  /*1270*/  LOP3.LUT R21, R26, R21, RZ, 0x3c, !PT ;  /* 0x000000151a157212 */ /* 0x000fc400078e3cff */
[----:B------:R-:W-:Y:S02]  /*1280*/  SEL R26, RZ, 0x7fff, !P4 ;  /* 0x00007fffff1a7807 */ /* 0x000fe40006000000 */
[----:B------:R-:W-:Y:S02]  /*1290*/  ISETP.GE.AND P3, PT, R28, RZ, PT ;  /* 0x000000ff1c00720c */ /* 0x000fe40003f66270 */
[----:B------:R-:W-:Y:S02]  /*12a0*/  LOP3.LUT R22, R27, R22, RZ, 0x3c, !PT ;  /* 0x000000161b167212 */ /* 0x000fe400078e3cff */
        /* <DEDUP_REMOVED lines=15> */
[----:B------:R-:W-:Y:S02]  /*13a0*/  PRMT R26, R19, 0x9910, RZ ;  /* 0x00009910131a7816 */ /* 0x000fe400000000ff */
[----:B------:R-:W-:Y:S02]  /*13b0*/  ISETP.GE.AND P0, PT, R28, RZ, PT ;  /* 0x000000ff1c00720c */ /* 0x000fe40003f06270 */
[----:B------:R-:W-:Y:S02]  /*13c0*/  LOP3.LUT R16, R27, R16, RZ, 0x3c, !PT ;  /* 0x000000101b107212 */ /* 0x000fe400078e3cff */
[----:B------:R-:W-:Y:S02]  /*13d0*/  PRMT R28, R15, 0x9910, RZ ;  /* 0x000099100f1c7816 */ /* 0x000fe400000000ff */
[----:B------:R-:W-:Y:S02]  /*13e0*/  SEL R27, RZ, 0x7fff, !P4 ;  /* 0x00007fffff1b7807 */ /* 0x000fe40006000000 */
[----:B------:R-:W-:-:S02]  /*13f0*/  ISETP.NE.AND P4, PT, R26, 0x7fff, PT ;  /* 0x00007fff1a00780c */ /* 0x000fc40003f85270 */
        /* <DEDUP_REMOVED lines=10> */
[----:B------:R-:W-:Y:S02]  /*14a0*/  PRMT R27, R23, 0x9910, RZ ;  /* 0x00009910171b7816 */ /* 0x000fe400000000ff */
[----:B------:R-:W-:-:S02]  /*14b0*/  LOP3.LUT R15, R26, R15, RZ, 0x3c, !PT ;  /* 0x0000000f1a0f7212 */ /* 0x000fc400078e3cff */
[----:B------:R-:W-:Y:S02]  /*14c0*/  SEL R26, RZ, 0x7fff, !P2 ;  /* 0x00007fffff1a7807 */ /* 0x000fe40005000000 */
[----:B------:R-:W-:Y:S02]  /*14d0*/  ISETP.NE.AND P3, PT, R28, 0x7fff, PT ;  /* 0x00007fff1c00780c */ /* 0x000fe40003f65270 */
[----:B------:R-:W-:Y:S02]  /*14e0*/  ISETP.NE.AND P2, PT, R27, 0x7fff, PT ;  /* 0x00007fff1b00780c */ /* 0x000fe40003f45270 */
[----:B------:R-:W-:Y:S02]  /*14f0*/  PRMT R27, R24, 0x9910, RZ ;  /* 0x00009910181b7816 */ /* 0x000fe400000000ff */
[----:B------:R-:W-:Y:S02]  /*1500*/  SEL R11, R11, 0x8000, P3 ;  /* 0x000080000b0b7807 */ /* 0x000fe40001800000 */
[----:B------:R-:W-:-:S02]  /*1510*/  ISETP.NE.AND P3, PT, R27, 0x7fff, PT ;  /* 0x00007fff1b00780c */ /* 0x000fc40003f65270 */
[----:B------:R-:W-:Y:S02]  /*1520*/  PRMT R28, R20, 0x9910, RZ ;  /* 0x00009910141c7816 */ /* 0x000fe400000000ff */
[----:B------:R-:W-:Y:S02]  /*1530*/  PRMT R27, R25, 0x9910, RZ ;  /* 0x00009910191b7816 */ /* 0x000fe400000000ff */
[----:B------:R-:W-:Y:S02]  /*1540*/  SEL R19, R19, 0x8000, P4 ;  /* 0x0000800013137807 */ /* 0x000fe40002000000 */
[----:B------:R-:W-:Y:S02]  /*1550*/  ISETP.NE.AND P5, PT, R28, 0x7fff, PT ;  /* 0x00007fff1c00780c */ /* 0x000fe40003fa5270 */
[----:B------:R-:W-:Y:S02]  /*1560*/  ISETP.NE.AND P4, PT, R27, 0x7fff, PT ;  /* 0x00007fff1b00780c */ /* 0x000fe40003f85270 */
[----:B------:R-:W-:-:S02]  /*1570*/  PRMT R28, R21, 0x9910, RZ ;  /* 0x00009910151c7816 */ /* 0x000fc400000000ff */
[----:B------:R-:W-:Y:S02]  /*1580*/  PRMT R27, R18, 0x9910, RZ ;  /* 0x00009910121b7816 */ /* 0x000fe400000000ff */
[----:B------:R-:W-:Y:S02]  /*1590*/  SEL R20, R20, 0x8000, P5 ;  /* 0x0000800014147807 */ /* 0x000fe40002800000 */
[----:B------:R-:W-:Y:S02]  /*15a0*/  ISETP.NE.AND P0, PT, R28, 0x7fff, PT ;  /* 0x00007fff1c00780c */ /* 0x000fe40003f05270 */
[----:B------:R-:W-:Y:S02]  /*15b0*/  ISETP.NE.AND P5, PT, R27, 0x7fff, PT ;  /* 0x00007fff1b00780c */ /* 0x000fe40003fa5270 */
[----:B------:R-:W-:Y:S02]  /*15c0*/  PRMT R28, R22, 0x9910, RZ ;  /* 0x00009910161c7816 */ /* 0x000fe400000000ff */
[----:B------:R-:W-:-:S02]  /*15d0*/  PRMT R27, R9, 0x9910, RZ ;  /* 0x00009910091b7816 */ /* 0x000fc400000000ff */
[----:B------:R-:W-:Y:S02]  /*15e0*/  SEL R21, R21, 0x8000, P0 ;  /* 0x0000800015157807 */ /* 0x000fe40000000000 */
[----:B------:R-:W-:Y:S02]  /*15f0*/  ISETP.NE.AND P1, PT, R28, 0x7fff, PT ;  /* 0x00007fff1c00780c */ /* 0x000fe40003f25270 */
[----:B------:R-:W-:Y:S02]  /*1600*/  ISETP.NE.AND P0, PT, R27, 0x7fff, PT ;  /* 0x00007fff1b00780c */ /* 0x000fe40003f05270 */
[----:B------:R-:W-:Y:S02]  /*1610*/  PRMT R27, R16, 0x9910, RZ ;  /* 0x00009910101b7816 */ /* 0x000fe400000000ff */
[----:B------:R-:W-:Y:S02]  /*1620*/  SEL R22, R22, 0x8000, P1 ;  /* 0x0000800016167807 */ /* 0x000fe40000800000 */
[----:B------:R-:W-:-:S02]  /*1630*/  ISETP.NE.AND P1, PT, R27, 0x7fff, PT ;  /* 0x00007fff1b00780c */ /* 0x000fc40003f25270 */
[----:B------:R-:W-:Y:S02]  /*1640*/  PRMT R27, R12, 0x9910, RZ ;  /* 0x000099100c1b7816 */ /* 0x000fe400000000ff */
[----:B------:R-:W-:Y:S02]  /*1650*/  SEL R23, R23, 0x8000, P2 ;  /* 0x0000800017177807 */ /* 0x000fe40001000000 */
        /* <DEDUP_REMOVED lines=8> */
[----:B------:R-:W-:Y:S02]  /*16e0*/  LOP3.LUT R26, R26, R17, RZ, 0x3c, !PT ;  /* 0x000000111a1a7212 */ /* 0x000fe400078e3cff */
[----:B------:R-:W-:Y:S01]  /*16f0*/  SEL R18, R18, 0x8000, P5 ;  /* 0x0000800012127807 */ /* 0x000fe20002800000 */
[----:B------:R-:W-:Y:S01]  /*1700*/  IMAD.MOV.U32 R17, RZ, RZ, R27 ;  /* 0x000000ffff117224 */ /* 0x000fe200078e001b */
[----:B------:R-:W-:-:S02]  /*1710*/  SEL R9, R9, 0x8000, P0 ;  /* 0x0000800009097807 */ /* 0x000fc40000000000 */
[----:B------:R-:W-:Y:S02]  /*1720*/  SEL R16, R16, 0x8000, P1 ;  /* 0x0000800010107807 */ /* 0x000fe40000800000 */
[----:B------:R-:W-:Y:S02]  /*1730*/  ISETP.NE.AND P5, PT, R17, 0x7fff, PT ;  /* 0x00007fff1100780c */ /* 0x000fe40003fa5270 */
[----:B------:R-:W-:Y:S02]  /*1740*/  PRMT R17, R26, 0x9910, RZ ;  /* 0x000099101a117816 */ /* 0x000fe400000000ff */
[----:B------:R-:W-:Y:S02]  /*1750*/  SEL R12, R12, 0x8000, P2 ;  /* 0x000080000c0c7807 */ /* 0x000fe40001000000 */
[----:B------:R-:W-:Y:S02]  /*1760*/  ISETP.NE.AND P0, PT, R17, 0x7fff, PT ;  /* 0x00007fff1100780c */ /* 0x000fe40003f05270 */
[----:B------:R-:W-:-:S02]  /*1770*/  SEL R13, R13, 0x8000, P3 ;  /* 0x000080000d0d7807 */ /* 0x000fc40001800000 */
[----:B------:R-:W-:Y:S02]  /*1780*/  SEL R14, R14, 0x8000, P4 ;  /* 0x000080000e0e7807 */ /* 0x000fe40002000000 */
[----:B------:R-:W-:Y:S02]  /*1790*/  SEL R15, R15, 0x8000, P5 ;  /* 0x000080000f0f7807 */ /* 0x000fe40002800000 */
[----:B------:R-:W-:Y:S02]  /*17a0*/  SEL R26, R26, 0x8000, P0 ;  /* 0x000080001a1a7807 */ /* 0x000fe40000000000 */
[----:B------:R-:W-:Y:S02]  /*17b0*/  LOP3.LUT R11, R11, 0xffff, RZ, 0xc0, !PT ;  /* 0x0000ffff0b0b7812 */ /* 0x000fe400078ec0ff */
[----:B------:R-:W-:Y:S02]  /*17c0*/  LOP3.LUT R19, R19, 0xffff, RZ, 0xc0, !PT ;  /* 0x0000ffff13137812 */ /* 0x000fe400078ec0ff */
[----:B------:R-:W-:-:S02]  /*17d0*/  LOP3.LUT R20, R20, 0xffff, RZ, 0xc0, !PT ;  /* 0x0000ffff14147812 */ /* 0x000fc400078ec0ff */
[----:B------:R-:W-:Y:S02]  /*17e0*/  LOP3.LUT R21, R21, 0xffff, RZ, 0xc0, !PT ;  /* 0x0000ffff15157812 */ /* 0x000fe400078ec0ff */
[----:B------:R-:W-:Y:S02]  /*17f0*/  LOP3.LUT R22, R22, 0xffff, RZ, 0xc0, !PT ;  /* 0x0000ffff16167812 */ /* 0x000fe400078ec0ff */
[----:B------:R-:W-:Y:S02]  /*1800*/  LOP3.LUT R23, R23, 0xffff, RZ, 0xc0, !PT ;  /* 0x0000ffff17177812 */ /* 0x000fe400078ec0ff */
        /* <DEDUP_REMOVED lines=9> */
[----:B-1----:R-:W-:-:S07]  /*18a0*/  LOP3.LUT R26, R26, 0xffff, RZ, 0xc0, !PT ;  /* 0x0000ffff1a1a7812 */ /* 0x002fce00078ec0ff */
.L_x_412:
[----:B0-----:R-:W-:Y:S01]  /*18b0*/  IMAD R17, RZ, RZ, -UR10 ;  /* 0x8000000aff117e24 */ /* 0x001fe2000f8e02ff */
[----:B------:R-:W-:Y:S01]  /*18c0*/  ULOP3.LUT UR12, UR10, 0xffff, URZ, 0xc0, !UPT ;  /* 0x0000ffff0a0c7892 */ /* 0x000fe2000f8ec0ff */
[----:B------:R-:W-:Y:S01]  /*18d0*/  IMAD.MOV.U32 R28, RZ, RZ, -0x1 ;  /* 0xffffffffff1c7424 */ /* 0x000fe200078e00ff */
[----:B------:R-:W-:Y:S02]  /*18e0*/  ULEA UR11, UR5, UR9, 0xa ;  /* 0x00000009050b7291 */ /* 0x000fe4000f8e50ff */
[----:B------:R-:W-:Y:S01]  /*18f0*/  VIADDMNMX R17, R17, R10, 0x8, PT ;  /* 0x0000000811117446 */ /* 0x000fe2000380010a */
[----:B------:R-:W-:Y:S01]  /*1900*/  UIADD3 UR10, UPT, UPT, UR10, 0x8, URZ ;  /* 0x000000080a0a7890 */ /* 0x000fe2000fffe0ff */
[----:B------:R-:W-:Y:S01]  /*1910*/  SHF.R.U32.HI R27, RZ, UR12, R19 ;  /* 0x0000000cff1b7c19 */ /* 0x000fe20008011613 */
[----:B------:R-:W-:Y:S01]  /*1920*/  UIADD3 UR5, UPT, UPT, UR5, 0x1, URZ ;  /* 0x0000000105057890 */ /* 0x000fe2000fffe0ff */
[----:B------:R-:W-:Y:S02]  /*1930*/  SHF.L.U32 R17, R28, R17, RZ ;  /* 0x000000111c117219 */ /* 0x000fe400000006ff */
[----:B------:R-:W-:-:S02]  /*1940*/  SHF.R.U32.HI R28, RZ, UR12, R11 ;  /* 0x0000000cff1c7c19 */ /* 0x000fc4000801160b */
[----:B------:R-:W-:Y:S02]  /*1950*/  SHF.R.U32.HI R29, RZ, UR12, R20 ;  /* 0x0000000cff1d7c19 */ /* 0x000fe40008011614 */
[-C--:B------:R-:W-:Y:S02]  /*1960*/  LOP3.LUT R28, R28, R17.reuse, RZ, 0x30, !PT ;  /* 0x000000111c1c7212 */ /* 0x080fe400078e30ff */
[-C--:B------:R-:W-:Y:S02]  /*1970*/  LOP3.LUT R27, R27, R17.reuse, RZ, 0x30, !PT ;  /* 0x000000111b1b7212 */ /* 0x080fe400078e30ff */
[----:B------:R-:W-:Y:S02]  /*1980*/  LEA R28, R28, UR11, 0x2 ;  /* 0x0000000b1c1c7c11 */ /* 0x000fe4000f8e10ff */
[----:B------:R-:W-:Y:S02]  /*1990*/  LOP3.LUT R29, R29, R17, RZ, 0x30, !PT ;  /* 0x000000111d1d7212 */ /* 0x000fe400078e30ff */
[----:B------:R-:W-:Y:S01]  /*19a0*/  LEA R27, R27, UR11, 0x2 ;  /* 0x0000000b1b1b7c11 */ /* 0x000fe2000f8e10ff */
[----:B------:R0:W-:Y:S01]  /*19b0*/  ATOMS.POPC.INC.32 RZ, [R28+URZ] ;  /* 0x000000001cff7f8c */ /* 0x0001e2000d8000ff */
[----:B------:R-:W-:-:S02]  /*19c0*/  LEA R29, R29, UR11, 0x2 ;  /* 0x0000000b1d1d7c11 */ /* 0x000fc4000f8e10ff */
[----:B------:R-:W-:Y:S01]  /*19d0*/  ISETP.LE.AND P0, PT, R10, UR10, PT ;  /* 0x0000000a0a007c0c */ /* 0x000fe2000bf03270 */
[----:B------:R-:W-:Y:S01]  /*19e0*/  ATOMS.POPC.INC.32 RZ, [R27+URZ] ;  /* 0x000000001bff7f8c */ /* 0x000fe2000d8000ff */
[----:B0-----:R-:W-:-:S03]  /*19f0*/  SHF.R.U32.HI R28, RZ, UR12, R21 ;  /* 0x0000000cff1c7c19 */ /* 0x001fc60008011615 */
[----:B------:R-:W-:Y:S01]  /*1a00*/  ATOMS.POPC.INC.32 RZ, [R29+URZ] ;  /* 0x000000001dff7f8c */ /* 0x000fe2000d8000ff */
[----:B------:R-:W-:-:S04]  /*1a10*/  LOP3.LUT R28, R28, R17, RZ, 0x30, !PT ;  /* 0x000000111c1c7212 */ /* 0x000fc800078e30ff */
[----:B------:R-:W-:-:S05]  /*1a20*/  LEA R28, R28, UR11, 0x2 ;  /* 0x0000000b1c1c7c11 */ /* 0x000fca000f8e10ff */
[----:B------:R0:W-:Y:S02]  /*1a30*/  ATOMS.POPC.INC.32 RZ, [R28+URZ] ;  /* 0x000000001cff7f8c */ /* 0x0001e4000d8000ff */
[----:B0-----:R-:W-:-:S04]  /*1a40*/  SHF.R.U32.HI R28, RZ, UR12, R22 ;  /* 0x0000000cff1c7c19 */ /* 0x001fc80008011616 */
[----:B------:R-:W-:-:S04]  /*1a50*/  LOP3.LUT R28, R28, R17, RZ, 0x30, !PT ;  /* 0x000000111c1c7212 */ /* 0x000fc800078e30ff */
[----:B------:R-:W-:Y:S02]  /*1a60*/  LEA R27, R28, UR11, 0x2 ;  /* 0x0000000b1c1b7c11 */ /* 0x000fe4000f8e10ff */
[----:B------:R-:W-:-:S03]  /*1a70*/  SHF.R.U32.HI R28, RZ, UR12, R23 ;  /* 0x0000000cff1c7c19 */ /* 0x000fc60008011617 */
[----:B------:R-:W-:Y:S01]  /*1a80*/  ATOMS.POPC.INC.32 RZ, [R27+URZ] ;  /* 0x000000001bff7f8c */ /* 0x000fe2000d8000ff */
[----:B------:R-:W-:-:S04]  /*1a90*/  LOP3.LUT R28, R28, R17, RZ, 0x30, !PT ;  /* 0x000000111c1c7212 */ /* 0x000fc800078e30ff */
[----:B------:R-:W-:Y:S02]  /*1aa0*/  LEA R29, R28, UR11, 0x2 ;  /* 0x0000000b1c1d7c11 */ /* 0x000fe4000f8e10ff */
[----:B------:R-:W-:-:S03]  /*1ab0*/  SHF.R.U32.HI R28, RZ, UR12, R24 ;  /* 0x0000000cff1c7c19 */ /* 0x000fc60008011618 */
        /* <DEDUP_REMOVED lines=32> */
[----:B------:R0:W-:Y:S01]  /*1cc0*/  ATOMS.POPC.INC.32 RZ, [R27+URZ] ;  /* 0x000000001bff7f8c */ /* 0x0001e2000d8000ff */
[----:B------:R-:W-:-:S04]  /*1cd0*/  LOP3.LUT R28, R28, R17, RZ, 0x30, !PT ;  /* 0x000000111c1c7212 */ /* 0x000fc800078e30ff */
[----:B------:R-:W-:Y:S02]  /*1ce0*/  LEA R29, R28, UR11, 0x2 ;  /* 0x0000000b1c1d7c11 */ /* 0x000fe4000f8e10ff */
[----:B------:R-:W-:-:S03]  /*1cf0*/  SHF.R.U32.HI R28, RZ, UR12, R26 ;  /* 0x0000000cff1c7c19 */ /* 0x000fc6000801161a */
[----:B------:R0:W-:Y:S01]  /*1d00*/  ATOMS.POPC.INC.32 RZ, [R29+URZ] ;  /* 0x000000001dff7f8c */ /* 0x0001e2000d8000ff */
[----:B------:R-:W-:-:S04]  /*1d10*/  LOP3.LUT R17, R28, R17, RZ, 0x30, !PT ;  /* 0x000000111c117212 */ /* 0x000fc800078e30ff */
[----:B------:R-:W-:-:S05]  /*1d20*/  LEA R17, R17, UR11, 0x2 ;  /* 0x0000000b11117c11 */ /* 0x000fca000f8e10ff */
[----:B------:R0:W-:Y:S01]  /*1d30*/  ATOMS.POPC.INC.32 RZ, [R17+URZ] ;  /* 0x0000000011ff7f8c */ /* 0x0001e2000d8000ff */
[----:B------:R-:W-:Y:S05]  /*1d40*/  @!P0 BRA `(.L_x_412) ;  /* 0xfffffff800d88947 */ /* 0x000fea000383ffff */
.L_x_411:
[----:B------:R-:W-:Y:S05]  /*1d50*/  BRA.U !UP1, `(.L_x_413) ;  /* 0xffffffed09447547 */ /* 0x000fea000b83ffff */
.L_x_408:
[----:B------:R-:W-:Y:S01]  /*1d60*/  BAR.SYNC.DEFER_BLOCKING 0x0 ;  /* 0x0000000000007b1d */ /* 0x000fe20000010000 */
[----:B------:R-:W-:-:S05]  /*1d70*/  ISETP.NE.AND P0, PT, R8, RZ, PT ;  /* 0x000000ff0800720c */ /* 0x000fca0003f05270 */
[----:B------:R-:W-:Y:S08]  /*1d80*/  BSSY.RECONVERGENT B0, `(.L_x_414) ;  /* 0x0000141000007945 */ /* 0x000ff00003800200 */
[----:B------:R-:W-:Y:S05]  /*1d90*/  @P0 BRA `(.L_x_415) ;  /* 0x0000001000fc0947 */ /* 0x000fea0003800000 */
[----:B0-2--5:R-:W0:Y:S01]  /*1da0*/  LDC R9, c[0x0][0x398] ;  /* 0x0000e600ff097b82 */ /* 0x025e220000000800 */
[----:B------:R-:W-:Y:S01]  /*1db0*/  ISETP.GE.U32.AND P0, PT, R5, 0x7, PT ;  /* 0x000000070500780c */ /* 0x000fe20003f06070 */
[----:B------:R-:W-:-:S06]  /*1dc0*/  UMOV UR5, 0x400 ;  /* 0x0000040000057882 */ /* 0x000fcc0000000000 */
[----:B-1-34-:R-:W0:Y:S08]  /*1dd0*/  LDC R10, c[0x0][0x394] ;  /* 0x0000e500ff0a7b82 */ /* 0x01ae300000000800 */
        /* <DEDUP_REMOVED lines=10> */
[----:B------:R-:W0:Y:S01]  /*1e80*/  LDC.64 R14, c[0x0][0x380] ;  /* 0x0000e000ff0e7b82 */ /* 0x000e220000000a00 */
[----:B------:R-:W-:-:S07]  /*1e90*/  IMAD.MOV.U32 R9, RZ, RZ, RZ ;  /* 0x000000ffff097224 */ /* 0x000fce00078e00ff */
.L_x_433:
[----:B01234-:R-:W-:Y:S01]  /*1ea0*/  IMAD R16, R9, 0x400, R10 ;  /* 0x0000040009107824 */ /* 0x01ffe200078e020a */
[----:B------:R-:W-:Y:S04]  /*1eb0*/  BSSY.RECONVERGENT B1, `(.L_x_417) ;  /* 0x000000e000017945 */ /* 0x000fe80003800200 */
[----:B------:R-:W1:Y:S04]  /*1ec0*/  LDS R29, [R16] ;  /* 0x00000000101d7984 */ /* 0x000e680000000800 */
[----:B------:R2:W3:Y:S04]  /*1ed0*/  LDS R27, [R16+0x400] ;  /* 0x00040000101b7984 */ /* 0x0004e80000000800 */
[----:B------:R2:W4:Y:S04]  /*1ee0*/  LDS R25, [R16+0x800] ;  /* 0x0008000010197984 */ /* 0x0005280000000800 */
[----:B------:R2:W0:Y:S04]  /*1ef0*/  LDS R23, [R16+0xc00] ;  /* 0x000c000010177984 */ /* 0x0004280000000800 */
[----:B------:R2:W0:Y:S04]  /*1f00*/  LDS R21, [R16+0x1000] ;  /* 0x0010000010157984 */ /* 0x0004280000000800 */
[----:B------:R2:W0:Y:S04]  /*1f10*/  LDS R19, [R16+0x1400] ;  /* 0x0014000010137984 */ /* 0x0004280000000800 */
[----:B------:R2:W0:Y:S04]  /*1f20*/  LDS R13, [R16+0x1800] ;  /* 0x00180000100d7984 */ /* 0x0004280000000800 */
[----:B------:R2:W0:Y:S01]  /*1f30*/  LDS R18, [R16+0x1c00] ;  /* 0x001c000010127984 */ /* 0x0004220000000800 */
[----:B-1----:R-:W-:-:S13]  /*1f40*/  ISETP.NE.AND P0, PT, R29, RZ, PT ;  /* 0x000000ff1d00720c */ /* 0x002fda0003f05270 */
[----:B--234-:R-:W-:Y:S05]  /*1f50*/  @!P0 BRA `(.L_x_418) ;  /* 0x00000000000c8947 */ /* 0x01cfea0003800000 */
[----:B------:R-:W-:-:S04]  /*1f60*/  IMAD R17, R9, 0x100, R0 ;  /* 0x0000010009117824 */ /* 0x000fc800078e0200 */
[----:B0-----:R-:W-:-:S05]  /*1f70*/  IMAD.WIDE.U32 R16, R17, 0x4, R14 ;  /* 0x0000000411107825 */ /* 0x001fca00078e000e */
[----:B------:R1:W-:Y:S02]  /*1f80*/  REDG.E.ADD.STRONG.GPU desc[UR14][R16.64], R29 ;  /* 0x0000001d1000798e */ /* 0x0003e4000c12e10e */
.L_x_418:
[----:B------:R-:W-:Y:S05]  /*1f90*/  BSYNC.RECONVERGENT B1 ;  /* 0x0000000000017941 */ /* 0x000fea0003800200 */
.L_x_417:
[----:B------:R-:W-:Y:S01]  /*1fa0*/  ISETP.NE.AND P6, PT, R27, RZ, PT ;  /* 0x000000ff1b00720c */ /* 0x000fe20003fc5270 */
[----:B------:R-:W-:Y:S01]  /*1fb0*/  BSSY.RECONVERGENT B1, `(.L_x_419) ;  /* 0x000000c000017945 */ /* 0x000fe20003800200 */
[----:B------:R-:W-:Y:S02]  /*1fc0*/  ISETP.NE.AND P0, PT, R25, RZ, PT ;  /* 0x000000ff1900720c */ /* 0x000fe40003f05270 */
[----:B0-----:R-:W-:Y:S02]  /*1fd0*/  ISETP.NE.AND P1, PT, R23, RZ, PT ;  /* 0x000000ff1700720c */ /* 0x001fe40003f25270 */
[----:B------:R-:W-:Y:S02]  /*1fe0*/  ISETP.NE.AND P2, PT, R21, RZ, PT ;  /* 0x000000ff1500720c */ /* 0x000fe40003f45270 */
[----:B------:R-:W-:Y:S02]  /*1ff0*/  ISETP.NE.AND P3, PT, R19, RZ, PT ;  /* 0x000000ff1300720c */ /* 0x000fe40003f65270 */
[----:B------:R-:W-:-:S02]  /*2000*/  ISETP.NE.AND P4, PT, R13, RZ, PT ;  /* 0x000000ff0d00720c */ /* 0x000fc40003f85270 */
[----:B------:R-:W-:Y:S01]  /*2010*/  ISETP.NE.AND P5, PT, R18, RZ, PT ;  /* 0x000000ff1200720c */ /* 0x000fe20003fa5270 */
[----:B------:R-:W-:-:S12]  /*2020*/  @!P6 BRA `(.L_x_420) ;  /* 0x000000000010e947 */ /* 0x000fd80003800000 */
[----:B-1----:R-:W-:-:S04]  /*2030*/  IMAD R17, R9, 0x100, R0 ;  /* 0x0000010009117824 */ /* 0x002fc800078e0200 */
[----:B------:R-:W-:-:S04]  /*2040*/  VIADD R17, R17, 0x100 ;  /* 0x0000010011117836 */ /* 0x000fc80000000000 */
[----:B------:R-:W-:-:S05]  /*2050*/  IMAD.WIDE.U32 R16, R17, 0x4, R14 ;  /* 0x0000000411107825 */ /* 0x000fca00078e000e */
[----:B------:R0:W-:Y:S02]  /*2060*/  REDG.E.ADD.STRONG.GPU desc[UR14][R16.64], R27 ;  /* 0x0000001b1000798e */ /* 0x0001e4000c12e10e */
.L_x_420:
[----:B------:R-:W-:Y:S05]  /*2070*/  BSYNC.RECONVERGENT B1 ;  /* 0x0000000000017941 */ /* 0x000fea0003800200 */
.L_x_419:
[----:B------:R-:W-:Y:S04]  /*2080*/  BSSY.RECONVERGENT B1, `(.L_x_421) ;  /* 0x0000006000017945 */ /* 0x000fe80003800200 */
[----:B------:R-:W-:Y:S05]  /*2090*/  @!P0 BRA `(.L_x_422) ;  /* 0x0000000000108947 */ /* 0x000fea0003800000 */
[----:B01----:R-:W-:-:S04]  /*20a0*/  IMAD R17, R9, 0x100, R0 ;  /* 0x0000010009117824 */ /* 0x003fc800078e0200 */
[----:B------:R-:W-:-:S04]  /*20b0*/  VIADD R17, R17, 0x200 ;  /* 0x0000020011117836 */ /* 0x000fc80000000000 */
[----:B------:R-:W-:-:S05]  /*20c0*/  IMAD.WIDE.U32 R16, R17, 0x4, R14 ;  /* 0x0000000411107825 */ /* 0x000fca00078e000e */
[----:B------:R2:W-:Y:S02]  /*20d0*/  REDG.E.ADD.STRONG.GPU desc[UR14][R16.64], R25 ;  /* 0x000000191000798e */ /* 0x0005e4000c12e10e */
.L_x_422:
[----:B------:R-:W-:Y:S05]  /*20e0*/  BSYNC.RECONVERGENT B1 ;  /* 0x0000000000017941 */ /* 0x000fea0003800200 */
.L_x_421:
[----:B------:R-:W-:Y:S04]  /*20f0*/  BSSY.RECONVERGENT B1, `(.L_x_423) ;  /* 0x0000006000017945 */ /* 0x000fe80003800200 */
[----:B------:R-:W-:Y:S05]  /*2100*/  @!P1 BRA `(.L_x_424) ;  /* 0x0000000000109947 */ /* 0x000fea0003800000 */
[----:B012---:R-:W-:-:S04]  /*2110*/  IMAD R17, R9, 0x100, R0 ;  /* 0x0000010009117824 */ /* 0x007fc800078e0200 */
[----:B------:R-:W-:-:S04]  /*2120*/  VIADD R17, R17, 0x300 ;  /* 0x0000030011117836 */ /* 0x000fc80000000000 */
[----:B------:R-:W-:-:S05]  /*2130*/  IMAD.WIDE.U32 R16, R17, 0x4, R14 ;  /* 0x0000000411107825 */ /* 0x000fca00078e000e */
[----:B------:R3:W-:Y:S02]  /*2140*/  REDG.E.ADD.STRONG.GPU desc[UR14][R16.64], R23 ;  /* 0x000000171000798e */ /* 0x0007e4000c12e10e */
.L_x_424:
[----:B------:R-:W-:Y:S05]  /*2150*/  BSYNC.RECONVERGENT B1 ;  /* 0x0000000000017941 */ /* 0x000fea0003800200 */
.L_x_423:
[----:B------:R-:W-:Y:S04]  /*2160*/  BSSY.RECONVERGENT B1, `(.L_x_425) ;  /* 0x0000006000017945 */ /* 0x000fe80003800200 */
[----:B------:R-:W-:Y:S05]  /*2170*/  @!P2 BRA `(.L_x_426) ;  /* 0x000000000010a947 */ /* 0x000fea0003800000 */
[----:B0123--:R-:W-:-:S04]  /*2180*/  IMAD R17, R9, 0x100, R0 ;  /* 0x0000010009117824 */ /* 0x00ffc800078e0200 */
[----:B------:R-:W-:-:S04]  /*2190*/  VIADD R17, R17, 0x400 ;  /* 0x0000040011117836 */ /* 0x000fc80000000000 */
[----:B------:R-:W-:-:S05]  /*21a0*/  IMAD.WIDE.U32 R16, R17, 0x4, R14 ;  /* 0x0000000411107825 */ /* 0x000fca00078e000e */
[----:B------:R4:W-:Y:S02]  /*21b0*/  REDG.E.ADD.STRONG.GPU desc[UR14][R16.64], R21 ;  /* 0x000000151000798e */ /* 0x0009e4000c12e10e */
.L_x_426:
[----:B------:R-:W-:Y:S05]  /*21c0*/  BSYNC.RECONVERGENT B1 ;  /* 0x0000000000017941 */ /* 0x000fea0003800200 */
.L_x_425:
[----:B------:R-:W-:Y:S04]  /*21d0*/  BSSY.RECONVERGENT B1, `(.L_x_427) ;  /* 0x0000006000017945 */ /* 0x000fe80003800200 */
[----:B------:R-:W-:Y:S05]  /*21e0*/  @!P3 BRA `(.L_x_428) ;  /* 0x000000000010b947 */ /* 0x000fea0003800000 */
[----:B01234-:R-:W-:-:S04]  /*21f0*/  IMAD R17, R9, 0x100, R0 ;  /* 0x0000010009117824 */ /* 0x01ffc800078e0200 */
[----:B------:R-:W-:-:S04]  /*2200*/  VIADD R17, R17, 0x500 ;  /* 0x0000050011117836 */ /* 0x000fc80000000000 */
[----:B------:R-:W-:-:S05]  /*2210*/  IMAD.WIDE.U32 R16, R17, 0x4, R14 ;  /* 0x0000000411107825 */ /* 0x000fca00078e000e */
[----:B------:R0:W-:Y:S02]  /*2220*/  REDG.E.ADD.STRONG.GPU desc[UR14][R16.64], R19 ;  /* 0x000000131000798e */ /* 0x0001e4000c12e10e */
.L_x_428:
[----:B------:R-:W-:Y:S05]  /*2230*/  BSYNC.RECONVERGENT B1 ;  /* 0x0000000000017941 */ /* 0x000fea0003800200 */
.L_x_427:
[----:B------:R-:W-:Y:S04]  /*2240*/  BSSY.RECONVERGENT B1, `(.L_x_429) ;  /* 0x0000006000017945 */ /* 0x000fe80003800200 */
[----:B------:R-:W-:Y:S05]  /*2250*/  @!P4 BRA `(.L_x_430) ;  /* 0x000000000010c947 */ /* 0x000fea0003800000 */
[----:B01234-:R-:W-:-:S04]  /*2260*/  IMAD R17, R9, 0x100, R0 ;  /* 0x0000010009117824 */ /* 0x01ffc800078e0200 */
[----:B------:R-:W-:-:S04]  /*2270*/  VIADD R17, R17, 0x600 ;  /* 0x0000060011117836 */ /* 0x000fc80000000000 */
[----:B------:R-:W-:-:S05]  /*2280*/  IMAD.WIDE.U32 R16, R17, 0x4, R14 ;  /* 0x0000000411107825 */ /* 0x000fca00078e000e */
[----:B------:R0:W-:Y:S02]  /*2290*/  REDG.E.ADD.STRONG.GPU desc[UR14][R16.64], R13 ;  /* 0x0000000d1000798e */ /* 0x0001e4000c12e10e */
.L_x_430:
[----:B------:R-:W-:Y:S05]  /*22a0*/  BSYNC.RECONVERGENT B1 ;  /* 0x0000000000017941 */ /* 0x000fea0003800200 */
.L_x_429:
[----:B------:R-:W-:Y:S04]  /*22b0*/  BSSY.RECONVERGENT B1, `(.L_x_431) ;  /* 0x0000006000017945 */ /* 0x000fe80003800200 */
[----:B------:R-:W-:Y:S05]  /*22c0*/  @!P5 BRA `(.L_x_432) ;  /* 0x000000000010d947 */ /* 0x000fea0003800000 */
[----:B01234-:R-:W-:-:S04]  /*22d0*/  IMAD R17, R9, 0x100, R0 ;  /* 0x0000010009117824 */ /* 0x01ffc800078e0200 */
[----:B------:R-:W-:-:S04]  /*22e0*/  VIADD R17, R17, 0x700 ;  /* 0x0000070011117836 */ /* 0x000fc80000000000 */
[----:B------:R-:W-:-:S05]  /*22f0*/  IMAD.WIDE.U32 R16, R17, 0x4, R14 ;  /* 0x0000000411107825 */ /* 0x000fca00078e000e */
[----:B------:R0:W-:Y:S02]  /*2300*/  REDG.E.ADD.STRONG.GPU desc[UR14][R16.64], R18 ;  /* 0x000000121000798e */ /* 0x0001e4000c12e10e */
.L_x_432:
[----:B------:R-:W-:Y:S05]  /*2310*/  BSYNC.RECONVERGENT B1 ;  /* 0x0000000000017941 */ /* 0x000fea0003800200 */
.L_x_431:
[----:B------:R-:W-:-:S05]  /*2320*/  VIADD R9, R9, 0x8 ;  /* 0x0000000809097836 */ /* 0x000fca0000000000 */
[----:B------:R-:W-:-:S13]  /*2330*/  ISETP.NE.AND P0, PT, R9, R11, PT ;  /* 0x0000000b0900720c */ /* 0x000fda0003f05270 */
[----:B------:R-:W-:Y:S05]  /*2340*/  @P0 BRA `(.L_x_433) ;  /* 0xfffffff800d40947 */ /* 0x000fea000383ffff */
[----:B------:R-:W-:-:S07]  /*2350*/  IMAD.MOV.U32 R9, RZ, RZ, R11 ;  /* 0x000000ffff097224 */ /* 0x000fce00078e000b */
.L_x_416:
[C---:B------:R-:W-:Y:S01]  /*2360*/  ISETP.NE.AND P0, PT, R6.reuse, RZ, PT ;  /* 0x000000ff0600720c */ /* 0x040fe20003f05270 */
[----:B0-----:R-:W-:Y:S01]  /*2370*/  VIADD R13, R6, 0xffffffff ;  /* 0xffffffff060d7836 */ /* 0x001fe20000000000 */
[----:B------:R-:W-:Y:S01]  /*2380*/  LOP3.LUT R12, R12, 0x1, RZ, 0xc0, !PT ;  /* 0x000000010c0c7812 */ /* 0x000fe200078ec0ff */
[----:B-1234-:R-:W-:-:S10]  /*2390*/  VIADD R16, R7, 0xffffffff ;  /* 0xffffffff07107836 */ /* 0x01efd40000000000 */
[----:B------:R-:W-:Y:S05]  /*23a0*/  @!P0 BRA `(.L_x_434) ;  /* 0x0000000400408947 */ /* 0x000fea0003800000 */
[----:B------:R-:W-:-:S13]  /*23b0*/  ISETP.GE.U32.AND P0, PT, R13, 0x3, PT ;  /* 0x000000030d00780c */ /* 0x000fda0003f06070 */
[----:B------:R-:W-:Y:S05]  /*23c0*/  @!P0 BRA `(.L_x_435) ;  /* 0x0000000000a48947 */ /* 0x000fea0003800000 */
[----:B------:R-:W-:Y:S01]  /*23d0*/  IMAD R14, R9, 0x400, R10 ;  /* 0x00000400090e7824 */ /* 0x000fe200078e020a */
[----:B------:R-:W-:Y:S04]  /*23e0*/  BSSY.RECONVERGENT B1, `(.L_x_436) ;  /* 0x000000e000017945 */ /* 0x000fe80003800200 */
[----:B------:R-:W0:Y:S04]  /*23f0*/  LDS R25, [R14] ;  /* 0x000000000e197984 */ /* 0x000e280000000800 */
[----:B------:R-:W1:Y:S04]  /*2400*/  LDS R21, [R14+0x400] ;  /* 0x000400000e157984 */ /* 0x000e680000000800 */
[----:B------:R-:W2:Y:S04]  /*2410*/  LDS R19, [R14+0x800] ;  /* 0x000800000e137984 */ /* 0x000ea80000000800 */
[----:B------:R-:W3:Y:S01]  /*2420*/  LDS R17, [R14+0xc00] ;  /* 0x000c00000e117984 */ /* 0x000ee20000000800 */
[----:B0-----:R-:W-:-:S02]  /*2430*/  ISETP.NE.AND P0, PT, R25, RZ, PT ;  /* 0x000000ff1900720c */ /* 0x001fc40003f05270 */
[----:B-1----:R-:W-:Y:S02]  /*2440*/  ISETP.NE.AND P1, PT, R21, RZ, PT ;  /* 0x000000ff1500720c */ /* 0x002fe40003f25270 */
[----:B--2---:R-:W-:Y:S02]  /*2450*/  ISETP.NE.AND P2, PT, R19, RZ, PT ;  /* 0x000000ff1300720c */ /* 0x004fe40003f45270 */
[----:B---3--:R-:W-:-:S07]  /*2460*/  ISETP.NE.AND P3, PT, R17, RZ, PT ;  /* 0x000000ff1100720c */ /* 0x008fce0003f65270 */
[----:B------:R-:W-:Y:S06]  /*2470*/  @!P0 BRA `(.L_x_437) ;  /* 0x0000000000108947 */ /* 0x000fec0003800000 */
[----:B------:R-:W0:Y:S01]  /*2480*/  LDC.64 R14, c[0x0][0x380] ;  /* 0x0000e000ff0e7b82 */ /* 0x000e220000000a00 */
[----:B------:R-:W-:-:S04]  /*2490*/  IMAD R23, R9, 0x100, R0 ;  /* 0x0000010009177824 */ /* 0x000fc800078e0200 */
[----:B0-----:R-:W-:-:S05]  /*24a0*/  IMAD.WIDE.U32 R14, R23, 0x4, R14 ;  /* 0x00000004170e7825 */ /* 0x001fca00078e000e */
[----:B------:R0:W-:Y:S02]  /*24b0*/  REDG.E.ADD.STRONG.GPU desc[UR14][R14.64], R25 ;  /* 0x000000190e00798e */ /* 0x0001e4000c12e10e */
.L_x_437:
[----:B------:R-:W-:Y:S05]  /*24c0*/  BSYNC.RECONVERGENT B1 ;  /* 0x0000000000017941 */ /* 0x000fea0003800200 */
.L_x_436:
[----:B------:R-:W-:Y:S04]  /*24d0*/  BSSY.RECONVERGENT B1, `(.L_x_438) ;  /* 0x0000007000017945 */ /* 0x000fe80003800200 */
[----:B------:R-:W-:Y:S05]  /*24e0*/  @!P1 BRA `(.L_x_439) ;  /* 0x0000000000149947 */ /* 0x000fea0003800000 */
[----:B0-----:R-:W0:Y:S01]  /*24f0*/  LDC.64 R14, c[0x0][0x380] ;  /* 0x0000e000ff0e7b82 */ /* 0x001e220000000a00 */
[----:B------:R-:W-:-:S04]  /*2500*/  IMAD R23, R9, 0x100, R0 ;  /* 0x0000010009177824 */ /* 0x000fc800078e0200 */
[----:B------:R-:W-:-:S04]  /*2510*/  VIADD R23, R23, 0x100 ;  /* 0x0000010017177836 */ /* 0x000fc80000000000 */
[----:B0-----:R-:W-:-:S05]  /*2520*/  IMAD.WIDE.U32 R14, R23, 0x4, R14 ;  /* 0x00000004170e7825 */ /* 0x001fca00078e000e */
[----:B------:R1:W-:Y:S02]  /*2530*/  REDG.E.ADD.STRONG.GPU desc[UR14][R14.64], R21 ;  /* 0x000000150e00798e */ /* 0x0003e4000c12e10e */
.L_x_439:
[----:B------:R-:W-:Y:S05]  /*2540*/  BSYNC.RECONVERGENT B1 ;  /* 0x0000000000017941 */ /* 0x000fea0003800200 */
.L_x_438:
[----:B------:R-:W-:Y:S04]  /*2550*/  BSSY.RECONVERGENT B1, `(.L_x_440) ;  /* 0x0000007000017945 */ /* 0x000fe80003800200 */
[----:B------:R-:W-:Y:S05]  /*2560*/  @!P2 BRA `(.L_x_441) ;  /* 0x000000000014a947 */ /* 0x000fea0003800000 */
[----:B01----:R-:W0:Y:S01]  /*2570*/  LDC.64 R14, c[0x0][0x380] ;  /* 0x0000e000ff0e7b82 */ /* 0x003e220000000a00 */
[----:B------:R-:W-:-:S04]  /*2580*/  IMAD R21, R9, 0x100, R0 ;  /* 0x0000010009157824 */ /* 0x000fc800078e0200 */
[----:B------:R-:W-:-:S04]  /*2590*/  VIADD R21, R21, 0x200 ;  /* 0x0000020015157836 */ /* 0x000fc80000000000 */
[----:B0-----:R-:W-:-:S05]  /*25a0*/  IMAD.WIDE.U32 R14, R21, 0x4, R14 ;  /* 0x00000004150e7825 */ /* 0x001fca00078e000e */
[----:B------:R2:W-:Y:S02]  /*25b0*/  REDG.E.ADD.STRONG.GPU desc[UR14][R14.64], R19 ;  /* 0x000000130e00798e */ /* 0x0005e4000c12e10e */
.L_x_441:
[----:B------:R-:W-:Y:S05]  /*25c0*/  BSYNC.RECONVERGENT B1 ;  /* 0x0000000000017941 */ /* 0x000fea0003800200 */
.L_x_440:
[----:B------:R-:W-:Y:S04]  /*25d0*/  BSSY.RECONVERGENT B1, `(.L_x_442) ;  /* 0x0000007000017945 */ /* 0x000fe80003800200 */
[----:B------:R-:W-:Y:S05]  /*25e0*/  @!P3 BRA `(.L_x_443) ;  /* 0x000000000014b947 */ /* 0x000fea0003800000 */
[----:B012---:R-:W0:Y:S01]  /*25f0*/  LDC.64 R14, c[0x0][0x380] ;  /* 0x0000e000ff0e7b82 */ /* 0x007e220000000a00 */
[----:B------:R-:W-:-:S04]  /*2600*/  IMAD R19, R9, 0x100, R0 ;  /* 0x0000010009137824 */ /* 0x000fc800078e0200 */
[----:B------:R-:W-:-:S04]  /*2610*/  VIADD R19, R19, 0x300 ;  /* 0x0000030013137836 */ /* 0x000fc80000000000 */
[----:B0-----:R-:W-:-:S05]  /*2620*/  IMAD.WIDE.U32 R14, R19, 0x4, R14 ;  /* 0x00000004130e7825 */ /* 0x001fca00078e000e */
[----:B------:R3:W-:Y:S02]  /*2630*/  REDG.E.ADD.STRONG.GPU desc[UR14][R14.64], R17 ;  /* 0x000000110e00798e */ /* 0x0007e4000c12e10e */
.L_x_443:
[----:B------:R-:W-:Y:S05]  /*2640*/  BSYNC.RECONVERGENT B1 ;  /* 0x0000000000017941 */ /* 0x000fea0003800200 */
.L_x_442:
[----:B------:R-:W-:-:S07]  /*2650*/  VIADD R9, R9, 0x4 ;  /* 0x0000000409097836 */ /* 0x000fce0000000000 */
.L_x_435:
[----:B------:R-:W-:Y:S01]  /*2660*/  ISETP.NE.AND P0, PT, R7, RZ, PT ;  /* 0x000000ff0700720c */ /* 0x000fe20003f05270 */
[----:B------:R-:W-:-:S12]  /*2670*/  BSSY.RECONVERGENT B1, `(.L_x_434) ;  /* 0x0000023000017945 */ /* 0x000fd80003800200 */
[----:B------:R-:W-:Y:S05]  /*2680*/  @!P0 BRA `(.L_x_444) ;  /* 0x0000000000848947 */ /* 0x000fea0003800000 */
[----:B------:R-:W-:-:S13]  /*2690*/  ISETP.NE.AND P0, PT, R16, RZ, PT ;  /* 0x000000ff1000720c */ /* 0x000fda0003f05270 */
[----:B------:R-:W-:Y:S05]  /*26a0*/  @!P0 BRA `(.L_x_445) ;  /* 0x0000000000548947 */ /* 0x000fea0003800000 */
[----:B0123--:R-:W-:Y:S01]  /*26b0*/  IMAD R14, R9, 0x400, R10 ;  /* 0x00000400090e7824 */ /* 0x00ffe200078e020a */
[----:B------:R-:W-:Y:S04]  /*26c0*/  BSSY.RECONVERGENT B2, `(.L_x_446) ;  /* 0x000000a000027945 */ /* 0x000fe80003800200 */
[----:B------:R-:W0:Y:S04]  /*26d0*/  LDS R17, [R14] ;  /* 0x000000000e117984 */ /* 0x000e280000000800 */
[----:B------:R-:W1:Y:S01]  /*26e0*/  LDS R19, [R14+0x400] ;  /* 0x000400000e137984 */ /* 0x000e620000000800 */
[----:B0-----:R-:W-:-:S02]  /*26f0*/  ISETP.NE.AND P0, PT, R17, RZ, PT ;  /* 0x000000ff1100720c */ /* 0x001fc40003f05270 */
[----:B-1----:R-:W-:-:S11]  /*2700*/  ISETP.NE.AND P1, PT, R19, RZ, PT ;  /* 0x000000ff1300720c */ /* 0x002fd60003f25270 */
[----:B------:R-:W-:Y:S05]  /*2710*/  @!P0 BRA `(.L_x_447) ;  /* 0x0000000000108947 */ /* 0x000fea0003800000 */
[----:B------:R-:W0:Y:S01]  /*2720*/  LDC.64 R14, c[0x0][0x380] ;  /* 0x0000e000ff0e7b82 */ /* 0x000e220000000a00 */
[----:B------:R-:W-:-:S04]  /*2730*/  IMAD R21, R9, 0x100, R0 ;  /* 0x0000010009157824 */ /* 0x000fc800078e0200 */
[----:B0-----:R-:W-:-:S05]  /*2740*/  IMAD.WIDE.U32 R14, R21, 0x4, R14 ;  /* 0x00000004150e7825 */ /* 0x001fca00078e000e */
[----:B------:R0:W-:Y:S02]  /*2750*/  REDG.E.ADD.STRONG.GPU desc[UR14][R14.64], R17 ;  /* 0x000000110e00798e */ /* 0x0001e4000c12e10e */
.L_x_447:
[----:B------:R-:W-:Y:S05]  /*2760*/  BSYNC.RECONVERGENT B2 ;  /* 0x0000000000027941 */ /* 0x000fea0003800200 */
.L_x_446:
[----:B------:R-:W-:Y:S04]  /*2770*/  BSSY.RECONVERGENT B2, `(.L_x_448) ;  /* 0x0000007000027945 */ /* 0x000fe80003800200 */
[----:B------:R-:W-:Y:S05]  /*2780*/  @!P1 BRA `(.L_x_449) ;  /* 0x0000000000149947 */ /* 0x000fea0003800000 */
[----:B0-----:R-:W0:Y:S01]  /*2790*/  LDC.64 R14, c[0x0][0x380] ;  /* 0x0000e000ff0e7b82 */ /* 0x001e220000000a00 */
[----:B------:R-:W-:-:S04]  /*27a0*/  IMAD R17, R9, 0x100, R0 ;  /* 0x0000010009117824 */ /* 0x000fc800078e0200 */
[----:B------:R-:W-:-:S04]  /*27b0*/  VIADD R17, R17, 0x100 ;  /* 0x0000010011117836 */ /* 0x000fc80000000000 */
[----:B0-----:R-:W-:-:S05]  /*27c0*/  IMAD.WIDE.U32 R14, R17, 0x4, R14 ;  /* 0x00000004110e7825 */ /* 0x001fca00078e000e */
[----:B------:R1:W-:Y:S02]  /*27d0*/  REDG.E.ADD.STRONG.GPU desc[UR14][R14.64], R19 ;  /* 0x000000130e00798e */ /* 0x0003e4000c12e10e */
.L_x_449:
[----:B------:R-:W-:Y:S05]  /*27e0*/  BSYNC.RECONVERGENT B2 ;  /* 0x0000000000027941 */ /* 0x000fea0003800200 */
.L_x_448:
[----:B------:R-:W-:-:S07]  /*27f0*/  VIADD R9, R9, 0x2 ;  /* 0x0000000209097836 */ /* 0x000fce0000000000 */
.L_x_445:
[----:B------:R-:W-:-:S13]  /*2800*/  ISETP.NE.AND P0, PT, R12, RZ, PT ;  /* 0x000000ff0c00720c */ /* 0x000fda0003f05270 */
[----:B------:R-:W-:Y:S05]  /*2810*/  @!P0 BRA `(.L_x_444) ;  /* 0x0000000000208947 */ /* 0x000fea0003800000 */
[----:B0123--:R-:W-:-:S05]  /*2820*/  IMAD R14, R9, 0x400, R10 ;  /* 0x00000400090e7824 */ /* 0x00ffca00078e020a */
[----:B------:R-:W0:Y:S02]  /*2830*/  LDS R17, [R14] ;  /* 0x000000000e117984 */ /* 0x000e240000000800 */
[----:B0-----:R-:W-:-:S13]  /*2840*/  ISETP.NE.AND P0, PT, R17, RZ, PT ;  /* 0x000000ff1100720c */ /* 0x001fda0003f05270 */
[----:B------:R-:W-:Y:S05]  /*2850*/  @!P0 BRA `(.L_x_444) ;  /* 0x0000000000108947 */ /* 0x000fea0003800000 */
[----:B------:R-:W0:Y:S01]  /*2860*/  LDC.64 R14, c[0x0][0x380] ;  /* 0x0000e000ff0e7b82 */ /* 0x000e220000000a00 */
[----:B------:R-:W-:-:S04]  /*2870*/  IMAD R9, R9, 0x100, R0 ;  /* 0x0000010009097824 */ /* 0x000fc800078e0200 */
[----:B0-----:R-:W-:-:S05]  /*2880*/  IMAD.WIDE.U32 R14, R9, 0x4, R14 ;  /* 0x00000004090e7825 */ /* 0x001fca00078e000e */
[----:B------:R4:W-:Y:S02]  /*2890*/  REDG.E.ADD.STRONG.GPU desc[UR14][R14.64], R17 ;  /* 0x000000110e00798e */ /* 0x0009e4000c12e10e */
.L_x_444:
[----:B------:R-:W-:Y:S05]  /*28a0*/  BSYNC.RECONVERGENT B1 ;  /* 0x0000000000017941 */ /* 0x000fea0003800200 */
.L_x_434:
[----:B------:R-:W-:-:S13]  /*28b0*/  ISETP.GT.U32.AND P0, PT, R0, 0x7f, PT ;  /* 0x0000007f0000780c */ /* 0x000fda0003f04070 */
[----:B------:R-:W-:Y:S05]  /*28c0*/  @P0 BRA `(.L_x_415) ;  /* 0x0000000800300947 */ /* 0x000fea0003800000 */
[----:B------:R-:W-:Y:S01]  /*28d0*/  ISETP.GE.U32.AND P0, PT, R5, 0x7, PT ;  /* 0x000000070500780c */ /* 0x000fe20003f06070 */
[----:B------:R-:W-:-:S12]  /*28e0*/  IMAD.MOV.U32 R9, RZ, RZ, RZ ;  /* 0x000000ffff097224 */ /* 0x000fd800078e00ff */
[----:B------:R-:W-:Y:S05]  /*28f0*/  @!P0 BRA `(.L_x_450) ;  /* 0x0000000000e48947 */ /* 0x000fea0003800000 */
[----:B01234-:R-:W0:Y:S01]  /*2900*/  LDC.64 R14, c[0x0][0x380] ;  /* 0x0000e000ff0e7b82 */ /* 0x01fe220000000a00 */
[----:B------:R-:W-:-:S07]  /*2910*/  IMAD.MOV.U32 R9, RZ, RZ, RZ ;  /* 0x000000ffff097224 */ /* 0x000fce00078e00ff */
.L_x_467:
[C---:B------:R-:W-:Y:S01]  /*2920*/  IMAD R17, R9.reuse, 0x400, R10 ;  /* 0x0000040009117824 */ /* 0x040fe200078e020a */
[----:B------:R-:W-:Y:S01]  /*2930*/  BSSY.RECONVERGENT B1, `(.L_x_451) ;  /* 0x000000f000017945 */ /* 0x000fe20003800200 */
[----:B01234-:R-:W-:-:S03]  /*2940*/  IMAD R19, R9, 0x100, R0 ;  /* 0x0000010009137824 */ /* 0x01ffc600078e0200 */
[----:B------:R-:W1:Y:S01]  /*2950*/  LDS R21, [R17+0x200] ;  /* 0x0002000011157984 */ /* 0x000e620000000800 */
[----:B0-----:R-:W-:-:S03]  /*2960*/  IMAD.WIDE.U32 R18, R19, 0x4, R14 ;  /* 0x0000000413127825 */ /* 0x001fc600078e000e */
[----:B------:R-:W0:Y:S04]  /*2970*/  LDS R23, [R17+0x600] ;  /* 0x0006000011177984 */ /* 0x000e280000000800 */
[----:B------:R2:W3:Y:S04]  /*2980*/  LDS R25, [R17+0xa00] ;  /* 0x000a000011197984 */ /* 0x0004e80000000800 */
[----:B------:R2:W4:Y:S04]  /*2990*/  LDS R27, [R17+0xe00] ;  /* 0x000e0000111b7984 */ /* 0x0005280000000800 */
[----:B------:R2:W2:Y:S04]  /*29a0*/  LDS R29, [R17+0x1200] ;  /* 0x00120000111d7984 */ /* 0x0004a80000000800 */
[----:B------:R0:W2:Y:S04]  /*29b0*/  LDS R20, [R17+0x1600] ;  /* 0x0016000011147984 */ /* 0x0000a80000000800 */
[----:B------:R0:W2:Y:S04]  /*29c0*/  LDS R22, [R17+0x1a00] ;  /* 0x001a000011167984 */ /* 0x0000a80000000800 */
[----:B------:R0:W2:Y:S01]  /*29d0*/  LDS R24, [R17+0x1e00] ;  /* 0x001e000011187984 */ /* 0x0000a20000000800 */
[----:B-1----:R-:W-:-:S02]  /*29e0*/  ISETP.NE.AND P0, PT, R21, RZ, PT ;  /* 0x000000ff1500720c */ /* 0x002fc40003f05270 */
[----:B0-----:R-:W-:-:S11]  /*29f0*/  ISETP.NE.AND P1, PT, R23, RZ, PT ;  /* 0x000000ff1700720c */ /* 0x001fd60003f25270 */
[----:B---34-:R-:W-:Y:S05]  /*2a00*/  @!P0 BRA `(.L_x_452) ;  /* 0x0000000000048947 */ /* 0x018fea0003800000 */
[----:B------:R0:W-:Y:S02]  /*2a10*/  REDG.E.ADD.STRONG.GPU desc[UR14][R18.64+0x200], R21 ;  /* 0x000200151200798e */ /* 0x0001e4000c12e10e */
.L_x_452:
[----:B------:R-:W-:Y:S05]  /*2a20*/  BSYNC.RECONVERGENT B1 ;  /* 0x0000000000017941 */ /* 0x000fea0003800200 */
.L_x_451:
[----:B------:R-:W-:Y:S01]  /*2a30*/  BSSY.RECONVERGENT B1, `(.L_x_453) ;  /* 0x0000004000017945 */ /* 0x000fe20003800200 */
[----:B------:R-:W-:-:S03]  /*2a40*/  VIADD R9, R9, 0x8 ;  /* 0x0000000809097836 */ /* 0x000fc60000000000 */
[----:B------:R-:W-:Y:S05]  /*2a50*/  @!P1 BRA `(.L_x_454) ;  /* 0x0000000000049947 */ /* 0x000fea0003800000 */
[----:B------:R1:W-:Y:S02]  /*2a60*/  REDG.E.ADD.STRONG.GPU desc[UR14][R18.64+0x600], R23 ;  /* 0x000600171200798e */ /* 0x0003e4000c12e10e */
.L_x_454:
[----:B------:R-:W-:Y:S05]  /*2a70*/  BSYNC.RECONVERGENT B1 ;  /* 0x0000000000017941 */ /* 0x000fea0003800200 */
.L_x_453:
[----:B------:R-:W-:Y:S01]  /*2a80*/  ISETP.NE.AND P6, PT, R25, RZ, PT ;  /* 0x000000ff1900720c */ /* 0x000fe20003fc5270 */
[----:B------:R-:W-:Y:S01]  /*2a90*/  BSSY.RECONVERGENT B1, `(.L_x_455) ;  /* 0x0000009000017945 */ /* 0x000fe20003800200 */
[----:B------:R-:W-:Y:S02]  /*2aa0*/  ISETP.NE.AND P0, PT, R9, R11, PT ;  /* 0x0000000b0900720c */ /* 0x000fe40003f05270 */
[----:B------:R-:W-:Y:S02]  /*2ab0*/  ISETP.NE.AND P1, PT, R27, RZ, PT ;  /* 0x000000ff1b00720c */ /* 0x000fe40003f25270 */
[----:B--2---:R-:W-:Y:S02]  /*2ac0*/  ISETP.NE.AND P2, PT, R29, RZ, PT ;  /* 0x000000ff1d00720c */ /* 0x004fe40003f45270 */
[----:B------:R-:W-:Y:S02]  /*2ad0*/  ISETP.NE.AND P3, PT, R20, RZ, PT ;  /* 0x000000ff1400720c */ /* 0x000fe40003f65270 */
[----:B------:R-:W-:-:S02]  /*2ae0*/  ISETP.NE.AND P4, PT, R22, RZ, PT ;  /* 0x000000ff1600720c */ /* 0x000fc40003f85270 */
[----:B------:R-:W-:Y:S01]  /*2af0*/  ISETP.NE.AND P5, PT, R24, RZ, PT ;  /* 0x000000ff1800720c */ /* 0x000fe20003fa5270 */
[----:B------:R-:W-:-:S12]  /*2b00*/  @!P6 BRA `(.L_x_456) ;  /* 0x000000000004e947 */ /* 0x000fd80003800000 */
[----:B------:R2:W-:Y:S02]  /*2b10*/  REDG.E.ADD.STRONG.GPU desc[UR14][R18.64+0xa00], R25 ;  /* 0x000a00191200798e */ /* 0x0005e4000c12e10e */
.L_x_456:
[----:B------:R-:W-:Y:S05]  /*2b20*/  BSYNC.RECONVERGENT B1 ;  /* 0x0000000000017941 */ /* 0x000fea0003800200 */
.L_x_455:
[----:B------:R-:W-:Y:S04]  /*2b30*/  BSSY.RECONVERGENT B1, `(.L_x_457) ;  /* 0x0000003000017945 */ /* 0x000fe80003800200 */
[----:B------:R-:W-:Y:S05]  /*2b40*/  @!P1 BRA `(.L_x_458) ;  /* 0x0000000000049947 */ /* 0x000fea0003800000 */
[----:B------:R3:W-:Y:S02]  /*2b50*/  REDG.E.ADD.STRONG.GPU desc[UR14][R18.64+0xe00], R27 ;  /* 0x000e001b1200798e */ /* 0x0007e4000c12e10e */
.L_x_458:
[----:B------:R-:W-:Y:S05]  /*2b60*/  BSYNC.RECONVERGENT B1 ;  /* 0x0000000000017941 */ /* 0x000fea0003800200 */
.L_x_457:
[----:B------:R-:W-:Y:S04]  /*2b70*/  BSSY.RECONVERGENT B1, `(.L_x_459) ;  /* 0x0000003000017945 */ /* 0x000fe80003800200 */
[----:B------:R-:W-:Y:S05]  /*2b80*/  @!P2 BRA `(.L_x_460) ;  /* 0x000000000004a947 */ /* 0x000fea0003800000 */
[----:B------:R4:W-:Y:S02]  /*2b90*/  REDG.E.ADD.STRONG.GPU desc[UR14][R18.64+0x1200], R29 ;  /* 0x0012001d1200798e */ /* 0x0009e4000c12e10e */
.L_x_460:
[----:B------:R-:W-:Y:S05]  /*2ba0*/  BSYNC.RECONVERGENT B1 ;  /* 0x0000000000017941 */ /* 0x000fea0003800200 */
.L_x_459:
[----:B------:R-:W-:Y:S04]  /*2bb0*/  BSSY.RECONVERGENT B1, `(.L_x_461) ;  /* 0x0000003000017945 */ /* 0x000fe80003800200 */
[----:B------:R-:W-:Y:S05]  /*2bc0*/  @!P3 BRA `(.L_x_462) ;  /* 0x000000000004b947 */ /* 0x000fea0003800000 */
[----:B------:R0:W-:Y:S02]  /*2bd0*/  REDG.E.ADD.STRONG.GPU desc[UR14][R18.64+0x1600], R20 ;  /* 0x001600141200798e */ /* 0x0001e4000c12e10e */
.L_x_462:
[----:B------:R-:W-:Y:S05]  /*2be0*/  BSYNC.RECONVERGENT B1 ;  /* 0x0000000000017941 */ /* 0x000fea0003800200 */
.L_x_461:
[----:B------:R-:W-:Y:S04]  /*2bf0*/  BSSY.RECONVERGENT B1, `(.L_x_463) ;  /* 0x0000003000017945 */ /* 0x000fe80003800200 */
[----:B------:R-:W-:Y:S05]  /*2c00*/  @!P4 BRA `(.L_x_464) ;  /* 0x000000000004c947 */ /* 0x000fea0003800000 */
[----:B------:R0:W-:Y:S02]  /*2c10*/  REDG.E.ADD.STRONG.GPU desc[UR14][R18.64+0x1a00], R22 ;  /* 0x001a00161200798e */ /* 0x0001e4000c12e10e */
.L_x_464:
[----:B------:R-:W-:Y:S05]  /*2c20*/  BSYNC.RECONVERGENT B1 ;  /* 0x0000000000017941 */ /* 0x000fea0003800200 */
.L_x_463:
[----:B------:R-:W-:Y:S04]  /*2c30*/  BSSY.RECONVERGENT B1, `(.L_x_465) ;  /* 0x0000003000017945 */ /* 0x000fe80003800200 */
[----:B------:R-:W-:Y:S05]  /*2c40*/  @!P5 BRA `(.L_x_466) ;  /* 0x000000000004d947 */ /* 0x000fea0003800000 */
[----:B------:R0:W-:Y:S02]  /*2c50*/  REDG.E.ADD.STRONG.GPU desc[UR14][R18.64+0x1e00], R24 ;  /* 0x001e00181200798e */ /* 0x0001e4000c12e10e */
.L_x_466:
[----:B------:R-:W-:Y:S05]  /*2c60*/  BSYNC.RECONVERGENT B1 ;  /* 0x0000000000017941 */ /* 0x000fea0003800200 */
.L_x_465:
[----:B------:R-:W-:Y:S05]  /*2c70*/  @P0 BRA `(.L_x_467) ;  /* 0xfffffffc00280947 */ /* 0x000fea000383ffff */
[----:B------:R-:W-:-:S07]  /*2c80*/  IMAD.MOV.U32 R9, RZ, RZ, R11 ;  /* 0x000000ffff097224 */ /* 0x000fce00078e000b */
.L_x_450:
[----:B------:R-:W-:-:S13]  /*2c90*/  ISETP.NE.AND P0, PT, R6, RZ, PT ;  /* 0x000000ff0600720c */ /* 0x000fda0003f05270 */
[----:B------:R-:W-:Y:S05]  /*2ca0*/  @!P0 BRA `(.L_x_415) ;  /* 0x0000000400388947 */ /* 0x000fea0003800000 */
[----:B------:R-:W-:-:S13]  /*2cb0*/  ISETP.GE.U32.AND P0, PT, R13, 0x3, PT ;  /* 0x000000030d00780c */ /* 0x000fda0003f06070 */
[----:B------:R-:W-:Y:S05]  /*2cc0*/  @!P0 BRA `(.L_x_468) ;  /* 0x0000000000a48947 */ /* 0x000fea0003800000 */
[----:B01234-:R-:W-:Y:S01]  /*2cd0*/  IMAD R14, R9, 0x400, R10 ;  /* 0x00000400090e7824 */ /* 0x01ffe200078e020a */
[----:B------:R-:W-:Y:S04]  /*2ce0*/  BSSY.RECONVERGENT B1, `(.L_x_469) ;  /* 0x000000e000017945 */ /* 0x000fe80003800200 */
[----:B------:R-:W0:Y:S04]  /*2cf0*/  LDS R19, [R14+0x200] ;  /* 0x000200000e137984 */ /* 0x000e280000000800 */
        /* <DEDUP_REMOVED lines=12> */
.L_x_470:
[----:B------:R-:W-:Y:S05]  /*2dc0*/  BSYNC.RECONVERGENT B1 ;  /* 0x0000000000017941 */ /* 0x000fea0003800200 */
.L_x_469:
[----:B------:R-:W-:Y:S04]  /*2dd0*/  BSSY.RECONVERGENT B1, `(.L_x_471) ;  /* 0x0000007000017945 */ /* 0x000fe80003800200 */
[----:B------:R-:W-:Y:S05]  /*2de0*/  @!P1 BRA `(.L_x_472) ;  /* 0x0000000000149947 */ /* 0x000fea0003800000 */
[----:B0-----:R-:W0:Y:S01]  /*2df0*/  LDC.64 R14, c[0x0][0x380] ;  /* 0x0000e000ff0e7b82 */ /* 0x001e220000000a00 */
[----:B------:R-:W-:-:S04]  /*2e00*/  IMAD R17, R9, 0x100, R0 ;  /* 0x0000010009117824 */ /* 0x000fc800078e0200 */
[----:B------:R-:W-:-:S04]  /*2e10*/  VIADD R17, R17, 0x100 ;  /* 0x0000010011117836 */ /* 0x000fc80000000000 */
[----:B0-----:R-:W-:-:S05]  /*2e20*/  IMAD.WIDE.U32 R14, R17, 0x4, R14 ;  /* 0x00000004110e7825 */ /* 0x001fca00078e000e */
[----:B------:R1:W-:Y:S02]  /*2e30*/  REDG.E.ADD.STRONG.GPU desc[UR14][R14.64+0x200], R21 ;  /* 0x000200150e00798e */ /* 0x0003e4000c12e10e */
.L_x_472:
[----:B------:R-:W-:Y:S05]  /*2e40*/  BSYNC.RECONVERGENT B1 ;  /* 0x0000000000017941 */ /* 0x000fea0003800200 */
.L_x_471:
[----:B------:R-:W-:Y:S04]  /*2e50*/  BSSY.RECONVERGENT B1, `(.L_x_473) ;  /* 0x0000007000017945 */ /* 0x000fe80003800200 */
[----:B------:R-:W-:Y:S05]  /*2e60*/  @!P2 BRA `(.L_x_474) ;  /* 0x000000000014a947 */ /* 0x000fea0003800000 */
[----:B01----:R-:W0:Y:S01]  /*2e70*/  LDC.64 R14, c[0x0][0x380] ;  /* 0x0000e000ff0e7b82 */ /* 0x003e220000000a00 */
[----:B------:R-:W-:-:S04]  /*2e80*/  IMAD R17, R9, 0x100, R0 ;  /* 0x0000010009117824 */ /* 0x000fc800078e0200 */
[----:B------:R-:W-:-:S04]  /*2e90*/  VIADD R17, R17, 0x200 ;  /* 0x0000020011117836 */ /* 0x000fc80000000000 */
[----:B0-----:R-:W-:-:S05]  /*2ea0*/  IMAD.WIDE.U32 R14, R17, 0x4, R14 ;  /* 0x00000004110e7825 */ /* 0x001fca00078e000e */
[----:B------:R2:W-:Y:S02]  /*2eb0*/  REDG.E.ADD.STRONG.GPU desc[UR14][R14.64+0x200], R13 ;  /* 0x0002000d0e00798e */ /* 0x0005e4000c12e10e */
.L_x_474:
[----:B------:R-:W-:Y:S05]  /*2ec0*/  BSYNC.RECONVERGENT B1 ;  /* 0x0000000000017941 */ /* 0x000fea0003800200 */
.L_x_473:
[----:B------:R-:W-:Y:S04]  /*2ed0*/  BSSY.RECONVERGENT B1, `(.L_x_475) ;  /* 0x0000007000017945 */ /* 0x000fe80003800200 */
[----:B------:R-:W-:Y:S05]  /*2ee0*/  @!P3 BRA `(.L_x_476) ;  /* 0x000000000014b947 */ /* 0x000fea0003800000 */
[----:B012---:R-:W0:Y:S01]  /*2ef0*/  LDC.64 R14, c[0x0][0x380] ;  /* 0x0000e000ff0e7b82 */ /* 0x007e220000000a00 */
[----:B------:R-:W-:-:S04]  /*2f00*/  IMAD R13, R9, 0x100, R0 ;  /* 0x00000100090d7824 */ /* 0x000fc800078e0200 */
[----:B------:R-:W-:-:S04]  /*2f10*/  VIADD R13, R13, 0x300 ;  /* 0x000003000d0d7836 */ /* 0x000fc80000000000 */
[----:B0-----:R-:W-:-:S05]  /*2f20*/  IMAD.WIDE.U32 R14, R13, 0x4, R14 ;  /* 0x000000040d0e7825 */ /* 0x001fca00078e000e */
[----:B------:R3:W-:Y:S02]  /*2f30*/  REDG.E.ADD.STRONG.GPU desc[UR14][R14.64+0x200], R11 ;  /* 0x0002000b0e00798e */ /* 0x0007e4000c12e10e */
.L_x_476:
[----:B------:R-:W-:Y:S05]  /*2f40*/  BSYNC.RECONVERGENT B1 ;  /* 0x0000000000017941 */ /* 0x000fea0003800200 */
.L_x_475:
[----:B------:R-:W-:-:S07]  /*2f50*/  VIADD R9, R9, 0x4 ;  /* 0x0000000409097836 */ /* 0x000fce0000000000 */
.L_x_468:
[----:B------:R-:W-:-:S13]  /*2f60*/  ISETP.NE.AND P0, PT, R7, RZ, PT ;  /* 0x000000ff0700720c */ /* 0x000fda0003f05270 */
[----:B------:R-:W-:Y:S05]  /*2f70*/  @!P0 BRA `(.L_x_415) ;  /* 0x0000000000848947 */ /* 0x000fea0003800000 */
[----:B------:R-:W-:-:S13]  /*2f80*/  ISETP.NE.AND P0, PT, R16, RZ, PT ;  /* 0x000000ff1000720c */ /* 0x000fda0003f05270 */
[----:B------:R-:W-:Y:S05]  /*2f90*/  @!P0 BRA `(.L_x_477) ;  /* 0x0000000000548947 */ /* 0x000fea0003800000 */
[----:B01234-:R-:W-:Y:S01]  /*2fa0*/  IMAD R14, R9, 0x400, R10 ;  /* 0x00000400090e7824 */ /* 0x01ffe200078e020a */
[----:B------:R-:W-:Y:S04]  /*2fb0*/  BSSY.RECONVERGENT B1, `(.L_x_478) ;  /* 0x000000a000017945 */ /* 0x000fe80003800200 */
[----:B------:R-:W0:Y:S04]  /*2fc0*/  LDS R11, [R14+0x200] ;  /* 0x000200000e0b7984 */ /* 0x000e280000000800 */
        /* <DEDUP_REMOVED lines=8> */
.L_x_479:
[----:B------:R-:W-:Y:S05]  /*3050*/  BSYNC.RECONVERGENT B1 ;  /* 0x0000000000017941 */ /* 0x000fea0003800200 */
.L_x_478:
[----:B------:R-:W-:Y:S04]  /*3060*/  BSSY.RECONVERGENT B1, `(.L_x_480) ;  /* 0x0000007000017945 */ /* 0x000fe80003800200 */
[----:B------:R-:W-:Y:S05]  /*3070*/  @!P1 BRA `(.L_x_481) ;  /* 0x0000000000149947 */ /* 0x000fea0003800000 */
[----:B0-----:R-:W0:Y:S01]  /*3080*/  LDC.64 R14, c[0x0][0x380] ;  /* 0x0000e000ff0e7b82 */ /* 0x001e220000000a00 */
[----:B------:R-:W-:-:S04]  /*3090*/  IMAD R11, R9, 0x100, R0 ;  /* 0x00000100090b7824 */ /* 0x000fc800078e0200 */
[----:B------:R-:W-:-:S04]  /*30a0*/  VIADD R11, R11, 0x100 ;  /* 0x000001000b0b7836 */ /* 0x000fc80000000000 */
[----:B0-----:R-:W-:-:S05]  /*30b0*/  IMAD.WIDE.U32 R14, R11, 0x4, R14 ;  /* 0x000000040b0e7825 */ /* 0x001fca00078e000e */
[----:B------:R1:W-:Y:S02]  /*30c0*/  REDG.E.ADD.STRONG.GPU desc[UR14][R14.64+0x200], R13 ;  /* 0x0002000d0e00798e */ /* 0x0003e4000c12e10e */
.L_x_481:
[----:B------:R-:W-:Y:S05]  /*30d0*/  BSYNC.RECONVERGENT B1 ;  /* 0x0000000000017941 */ /* 0x000fea0003800200 */
.L_x_480:
[----:B------:R-:W-:-:S07]  /*30e0*/  VIADD R9, R9, 0x2 ;  /* 0x0000000209097836 */ /* 0x000fce0000000000 */
.L_x_477:
[----:B------:R-:W-:-:S13]  /*30f0*/  ISETP.NE.AND P0, PT, R12, RZ, PT ;  /* 0x000000ff0c00720c */ /* 0x000fda0003f05270 */
[----:B------:R-:W-:Y:S05]  /*3100*/  @!P0 BRA `(.L_x_415) ;  /* 0x0000000000208947 */ /* 0x000fea0003800000 */
[----:B------:R-:W-:-:S05]  /*3110*/  IMAD R10, R9, 0x400, R10 ;  /* 0x00000400090a7824 */ /* 0x000fca00078e020a */
[----:B-12---:R-:W1:Y:S02]  /*3120*/  LDS R13, [R10+0x200] ;  /* 0x000200000a0d7984 */ /* 0x006e640000000800 */
[----:B-1----:R-:W-:-:S13]  /*3130*/  ISETP.NE.AND P0, PT, R13, RZ, PT ;  /* 0x000000ff0d00720c */ /* 0x002fda0003f05270 */
[----:B------:R-:W-:Y:S05]  /*3140*/  @!P0 BRA `(.L_x_415) ;  /* 0x0000000000108947 */ /* 0x000fea0003800000 */
[----:B0--3--:R-:W0:Y:S01]  /*3150*/  LDC.64 R10, c[0x0][0x380] ;  /* 0x0000e000ff0a7b82 */ /* 0x009e220000000a00 */
[----:B------:R-:W-:-:S04]  /*3160*/  IMAD R9, R9, 0x100, R0 ;  /* 0x0000010009097824 */ /* 0x000fc800078e0200 */
[----:B0-----:R-:W-:-:S05]  /*3170*/  IMAD.WIDE.U32 R10, R9, 0x4, R10 ;  /* 0x00000004090a7825 */ /* 0x001fca00078e000a */
[----:B------:R0:W-:Y:S02]  /*3180*/  REDG.E.ADD.STRONG.GPU desc[UR14][R10.64+0x200], R13 ;  /* 0x0002000d0a00798e */ /* 0x0001e4000c12e10e */
.L_x_415:
[----:B------:R-:W-:Y:S05]  /*3190*/  BSYNC.RECONVERGENT B0 ;  /* 0x0000000000007941 */ /* 0x000fea0003800200 */
.L_x_414:
[----:B------:R-:W1:Y:S01]  /*31a0*/  LDCU UR5, c[0x0][0x390] ;  /* 0x00007200ff0577ac */ /* 0x000e620008000800 */
[----:B------:R-:W-:Y:S02]  /*31b0*/  UIADD3 UR4, UPT, UPT, UR4, 0x1, URZ ;  /* 0x0000000104047890 */ /* 0x000fe4000fffe0ff */
[----:B-1----:R-:W-:-:S04]  /*31c0*/  UIADD3 UR7, UPT, UPT, UR5, -0x1, URZ ;  /* 0xffffffff05077890 */ /* 0x002fc8000fffe0ff */
[----:B------:R-:W-:-:S04]  /*31d0*/  ULEA.HI UR7, UR7, 0x1, URZ, 0x2 ;  /* 0x0000000107077891 */ /* 0x000fc8000f8f10ff */
[----:B------:R-:W-:-:S04]  /*31e0*/  UISETP.LT.U32.AND UP0, UPT, UR7, UR5, UPT ;  /* 0x000000050700728c */ /* 0x000fc8000bf01070 */
[----:B------:R-:W-:-:S04]  /*31f0*/  USEL UR5, UR7, UR5, UP0 ;  /* 0x0000000507057287 */ /* 0x000fc80008000000 */
[----:B------:R-:W-:Y:S01]  /*3200*/  UISETP.NE.AND UP0, UPT, UR4, UR5, UPT ;  /* 0x000000050400728c */ /* 0x000fe2000bf05270 */
[----:B------:R-:W-:Y:S08]  /*3210*/  BAR.SYNC.DEFER_BLOCKING 0x0 ;  /* 0x0000000000007b1d */ /* 0x000ff00000010000 */
[----:B------:R-:W-:Y:S05]  /*3220*/  BRA.U UP0, `(.L_x_482) ;  /* 0xffffffcd00d87547 */ /* 0x000fea000b83ffff */
[----:B------:R-:W-:Y:S05]  /*3230*/  EXIT ;  /* 0x000000000000794d */ /* 0x000fea0003800000 */
.L_x_483:
        /* <DEDUP_REMOVED lines=12> */
.L_x_502:


//--------------------- .text._ZN3cub18CUB_300001_SM_10006detail10radix_sort31DeviceRadixSortSingleTileKernelINS1_5radix10policy_hubI6__halfjjE10Policy1000ELNS0_9SortOrderE1ES6_jjNS1_21identity_decomposer_tEEEvPKT1_PSB_PKT2_PSF_T3_iiT4_ --------------------------
	.section	.text._ZN3cub18CUB_300001_SM_10006detail10radix_sort31DeviceRadixSortSingleTileKernelINS1_5radix10policy_hubI6__halfjjE10Policy1000ELNS0_9SortOrderE1ES6_jjNS1_21identity_decomposer_tEEEvPKT1_PSB_PKT2_PSF_T3_iiT4_,"ax",@progbits
	.align	128
        .global         _ZN3cub18CUB_300001_SM_10006detail10radix_sort31DeviceRadixSortSingleTileKernelINS1_5radix10policy_hubI6__halfjjE10Policy1000ELNS0_9SortOrderE1ES6_jjNS1_21identity_decomposer_tEEEvPKT1_PSB_PKT2_PSF_T3_iiT4_
        .type           _ZN3cub18CUB_300001_SM_10006detail10radix_sort31DeviceRadixSortSingleTileKernelINS1_5radix10policy_hubI6__halfjjE10Policy1000ELNS0_9SortOrderE1ES6_jjNS1_21identity_decomposer_tEEEvPKT1_PSB_PKT2_PSF_T3_iiT4_,@function
        .size           _ZN3cub18CUB_300001_SM_10006detail10radix_sort31DeviceRadixSortSingleTileKernelINS1_5radix10policy_hubI6__halfjjE10Policy1000ELNS0_9SortOrderE1ES6_jjNS1_21identity_decomposer_tEEEvPKT1_PSB_PKT2_PSF_T3_iiT4_,(.L_x_503 - _ZN3cub18CUB_300001_SM_10006detail10radix_sort31DeviceRadixSortSingleTileKernelINS1_5radix10policy_hubI6__halfjjE10Policy1000ELNS0_9SortOrderE1ES6_jjNS1_21identity_decomposer_tEEEvPKT1_PSB_PKT2_PSF_T3_iiT4_)
        .other          _ZN3cub18CUB_300001_SM_10006detail10radix_sort31DeviceRadixSortSingleTileKernelINS1_5radix10policy_hubI6__halfjjE10Policy1000ELNS0_9SortOrderE1ES6_jjNS1_21identity_decomposer_tEEEvPKT1_PSB_PKT2_PSF_T3_iiT4_,@"STO_CUDA_ENTRY STV_DEFAULT"
_ZN3cub18CUB_300001_SM_10006detail10radix_sort31DeviceRadixSortSingleTileKernelINS1_5radix10policy_hubI6__halfjjE10Policy1000ELNS0_9SortOrderE1ES6_jjNS1_21identity_decomposer_tEEEvPKT1_PSB_PKT2_PSF_T3_iiT4_:
.text._ZN3cub18CUB_300001_SM_10006detail10radix_sort31DeviceRadixSortSingleTileKernelINS1_5radix10policy_hubI6__halfjjE10Policy1000ELNS0_9SortOrderE1ES6_jjNS1_21identity_decomposer_tEEEvPKT1_PSB_PKT2_PSF_T3_iiT4_:
[----:B------:R-:W-:Y:S01]  /*0000*/  LDC R1, c[0x0][0x37c] ;  /* 0x0000df00ff017b82 */ /* 0x000fe20000000800 */
[----:B------:R-:W0:Y:S01]  /*0010*/  S2R R0, SR_TID.X ;  /* 0x0000000000007919 */ /* 0x000e220000002100 */
[----:B------:R-:W1:Y:S01]  /*0020*/  LDCU UR4, c[0x0][0x3a0] ;  /* 0x00007400ff0477ac */ /* 0x000e620008000800 */
[----:B------:R-:W-:Y:S02]  /*0030*/  IMAD.MOV.U32 R32, RZ, RZ, 0xffff ;  /* 0x0000ffffff207424 */ /* 0x000fe400078e00ff */
[----:B------:R-:W-:Y:S01]  /*0040*/  IMAD.MOV.U32 R33, RZ, RZ, 0xffff ;  /* 0x0000ffffff217424 */ /* 0x000fe200078e00ff */
[----:B------:R-:W2:Y:S01]  /*0050*/  LDCU.64 UR10, c[0x0][0x358] ;  /* 0x00006b00ff0a77ac */ /* 0x000ea20008000a00 */
[----:B------:R-:W-:Y:S02]  /*0060*/  IMAD.MOV.U32 R34, RZ, RZ, 0xffff ;  /* 0x0000ffffff227424 */ /* 0x000fe400078e00ff */
[----:B------:R-:W-:Y:S02]  /*0070*/  IMAD.MOV.U32 R8, RZ, RZ, 0xffff ;  /* 0x0000ffffff087424 */ /* 0x000fe400078e00ff */
[----:B------:R-:W-:-:S02]  /*0080*/  IMAD.MOV.U32 R10, RZ, RZ, 0xffff ;  /* 0x0000ffffff0a7424 */ /* 0x000fc400078e00ff */
[----:B------:R-:W-:Y:S02]  /*0090*/  IMAD.MOV.U32 R11, RZ, RZ, 0xffff ;  /* 0x0000ffffff0b7424 */ /* 0x000fe400078e00ff */
[----:B------:R-:W-:Y:S02]  /*00a0*/  IMAD.MOV.U32 R35, RZ, RZ, 0xffff ;  /* 0x0000ffffff237424 */ /* 0x000fe400078e00ff */
[----:B------:R-:W-:Y:S02]  /*00b0*/  IMAD.MOV.U32 R29, RZ, RZ, 0xffff ;  /* 0x0000ffffff1d7424 */ /* 0x000fe400078e00ff */
        /* <DEDUP_REMOVED lines=10> */
[----:B------:R-:W-:Y:S01]  /*0160*/  IMAD.MOV.U32 R44, RZ, RZ, 0xffff ;  /* 0x0000ffffff2c7424 */ /* 0x000fe200078e00ff */
[----:B------:R-:W3:Y:S01]  /*0170*/  S2UR UR5, SR_CgaCtaId ;  /* 0x00000000000579c3 */ /* 0x000ee20000008800 */
[----:B0-----:R-:W-:Y:S01]  /*0180*/  IMAD R9, R0, 0x13, RZ ;  /* 0x0000001300097824 */ /* 0x001fe200078e02ff */
[----:B------:R-:W0:Y:S03]  /*0190*/  LDCU UR6, c[0x0][0x3a4] ;  /* 0x00007480ff0677ac */ /* 0x000e260008000800 */
[C---:B------:R-:W-:Y:S01]  /*01a0*/  VIADD R6, R9.reuse, 0x3 ;  /* 0x0000000309067836 */ /* 0x040fe20000000000 */
[C---:B-1----:R-:W-:Y:S01]  /*01b0*/  ISETP.GE.AND P6, PT, R9.reuse, UR4, PT ;  /* 0x0000000409007c0c */ /* 0x042fe2000bfc6270 */
[C---:B------:R-:W-:Y:S01]  /*01c0*/  VIADD R7, R9.reuse, 0x6 ;  /* 0x0000000609077836 */ /* 0x040fe20000000000 */
[----:B------:R-:W1:Y:S01]  /*01d0*/  LDCU UR7, c[0x0][0x3a8] ;  /* 0x00007500ff0777ac */ /* 0x000e620008000800 */
[C---:B------:R-:W-:Y:S01]  /*01e0*/  VIADD R51, R9.reuse, 0x7 ;  /* 0x0000000709337836 */ /* 0x040fe20000000000 */
[----:B------:R-:W-:Y:S01]  /*01f0*/  ISETP.GE.AND P3, PT, R6, UR4, PT ;  /* 0x0000000406007c0c */ /* 0x000fe2000bf66270 */
[----:B------:R-:W-:Y:S01]  /*0200*/  VIADD R52, R9, 0x8 ;  /* 0x0000000809347836 */ /* 0x000fe20000000000 */
[----:B------:R-:W-:Y:S01]  /*0210*/  ISETP.GE.AND P0, PT, R7, UR4, PT ;  /* 0x0000000407007c0c */ /* 0x000fe2000bf06270 */
[C---:B------:R-:W-:Y:S01]  /*0220*/  VIADD R4, R9.reuse, 0x1 ;  /* 0x0000000109047836 */ /* 0x040fe20000000000 */
[----:B------:R-:W4:Y:S01]  /*0230*/  LDC.64 R6, c[0x0][0x380] ;  /* 0x0000e000ff067b82 */ /* 0x000f220000000a00 */
[C---:B------:R-:W-:Y:S01]  /*0240*/  VIADD R5, R9.reuse, 0x2 ;  /* 0x0000000209057836 */ /* 0x040fe20000000000 */
[----:B------:R-:W-:Y:S01]  /*0250*/  P2R R50, PR, RZ, 0x1 ;  /* 0x00000001ff327803 */ /* 0x000fe20000000000 */
[C---:B------:R-:W-:Y:S01]  /*0260*/  VIADD R53, R9.reuse, 0x9 ;  /* 0x0000000909357836 */ /* 0x040fe20000000000 */
[----:B------:R-:W-:Y:S01]  /*0270*/  ISETP.GE.AND P5, PT, R4, UR4, PT ;  /* 0x0000000404007c0c */ /* 0x000fe2000bfa6270 */
[----:B------:R-:W-:Y:S01]  /*0280*/  VIADD R54, R9, 0xa ;  /* 0x0000000a09367836 */ /* 0x000fe20000000000 */
[----:B------:R-:W-:Y:S01]  /*0290*/  ISETP.GE.AND P4, PT, R5, UR4, PT ;  /* 0x0000000405007c0c */ /* 0x000fe2000bf86270 */
[C---:B------:R-:W-:Y:S01]  /*02a0*/  VIADD R5, R9.reuse, 0x5 ;  /* 0x0000000509057836 */ /* 0x040fe20000000000 */
[----:B------:R-:W-:Y:S01]  /*02b0*/  P2R R47, PR, RZ, 0x8 ;  /* 0x00000008ff2f7803 */ /* 0x000fe20000000000 */
[C---:B------:R-:W-:Y:S01]  /*02c0*/  VIADD R4, R9.reuse, 0x4 ;  /* 0x0000000409047836 */ /* 0x040fe20000000000 */
[----:B------:R-:W-:Y:S01]  /*02d0*/  P2R R46, PR, RZ, 0x10 ;  /* 0x00000010ff2e7803 */ /* 0x000fe20000000000 */
[----:B------:R-:W-:Y:S01]  /*02e0*/  VIADD R55, R9, 0xb ;  /* 0x0000000b09377836 */ /* 0x000fe20000000000 */
[----:B------:R-:W-:Y:S01]  /*02f0*/  ISETP.GE.AND P1, PT, R5, UR4, PT ;  /* 0x0000000405007c0c */ /* 0x000fe2000bf26270 */
[C---:B------:R-:W-:Y:S01]  /*0300*/  VIADD R56, R9.reuse, 0xc ;  /* 0x0000000c09387836 */ /* 0x040fe20000000000 */
[----:B------:R-:W-:Y:S01]  /*0310*/  ISETP.GE.AND P2, PT, R4, UR4, PT ;  /* 0x0000000404007c0c */ /* 0x000fe2000bf46270 */
[C---:B------:R-:W-:Y:S01]  /*0320*/  VIADD R58, R9.reuse, 0xd ;  /* 0x0000000d093a7836 */ /* 0x040fe20000000000 */
[----:B------:R-:W-:Y:S01]  /*0330*/  P2R R49, PR, RZ, 0x2 ;  /* 0x00000002ff317803 */ /* 0x000fe20000000000 */
[C---:B------:R-:W-:Y:S01]  /*0340*/  VIADD R59, R9.reuse, 0xe ;  /* 0x0000000e093b7836 */ /* 0x040fe20000000000 */
[----:B------:R-:W-:Y:S01]  /*0350*/  P2R R48, PR, RZ, 0x4 ;  /* 0x00000004ff307803 */ /* 0x000fe20000000000 */
[C---:B------:R-:W-:Y:S01]  /*0360*/  VIADD R60, R9.reuse, 0xf ;  /* 0x0000000f093c7836 */ /* 0x040fe20000000000 */
[----:B------:R-:W-:Y:S01]  /*0370*/  P2R R45, PR, RZ, 0x20 ;  /* 0x00000020ff2d7803 */ /* 0x000fe20000000000 */
[C---:B------:R-:W-:Y:S01]  /*0380*/  VIADD R61, R9.reuse, 0x10 ;  /* 0x00000010093d7836 */ /* 0x040fe20000000000 */
[----:B------:R-:W-:Y:S01]  /*0390*/  P2R R57, PR, RZ, 0x40 ;  /* 0x00000040ff397803 */ /* 0x000fe20000000000 */
[C---:B------:R-:W-:Y:S01]  /*03a0*/  VIADD R62, R9.reuse, 0x11 ;  /* 0x00000011093e7836 */ /* 0x040fe20000000000 */
[----:B------:R-:W0:Y:S01]  /*03b0*/  LDC.64 R4, c[0x0][0x390] ;  /* 0x0000e400ff047b82 */ /* 0x000e220000000a00 */
[C---:B----4-:R-:W-:Y:S01]  /*03c0*/  IMAD.WIDE.U32 R6, R9.reuse, 0x2, R6 ;  /* 0x0000000209067825 */ /* 0x050fe200078e0006 */
[----:B------:R-:W4:Y:S03]  /*03d0*/  LDCU UR9, c[0x0][0x3a8] ;  /* 0x00007500ff0977ac */ /* 0x000f260008000800 */
[----:B------:R-:W-:Y:S01]  /*03e0*/  VIADD R63, R9, 0x12 ;  /* 0x00000012093f7836 */ /* 0x000fe20000000000 */
[----:B--2---:R-:W2:Y:S01]  /*03f0*/  @!P0 LDG.E.U16 R32, desc[UR10][R6.64+0xc] ;  /* 0x00000c0a06208981 */ /* 0x004ea2000c1e1500 */
[----:B------:R-:W-:-:S03]  /*0400*/  ISETP.GE.AND P0, PT, R51, UR4, PT ;  /* 0x0000000433007c0c */ /* 0x000fc6000bf06270 */
[----:B------:R-:W3:Y:S01]  /*0410*/  @!P6 LDG.E.U16 R8, desc[UR10][R6.64] ;  /* 0x0000000a0608e981 */ /* 0x000ee2000c1e1500 */
[----:B------:R-:W-:-:S03]  /*0420*/  P2R R51, PR, RZ, 0x1 ;  /* 0x00000001ff337803 */ /* 0x000fc60000000000 */
[----:B------:R-:W4:Y:S04]  /*0430*/  @!P5 LDG.E.U16 R10, desc[UR10][R6.64+0x2] ;  /* 0x0000020a060ad981 */ /* 0x000f28000c1e1500 */
[----:B------:R-:W2:Y:S04]  /*0440*/  @!P4 LDG.E.U16 R11, desc[UR10][R6.64+0x4] ;  /* 0x0000040a060bc981 */ /* 0x000ea8000c1e1500 */
[----:B------:R-:W2:Y:S01]  /*0450*/  @!P0 LDG.E.U16 R33, desc[UR10][R6.64+0xe] ;  /* 0x00000e0a06218981 */ /* 0x000ea2000c1e1500 */
[----:B------:R-:W-:-:S03]  /*0460*/  ISETP.GE.AND P0, PT, R52, UR4, PT ;  /* 0x0000000434007c0c */ /* 0x000fc6000bf06270 */
[----:B------:R-:W2:Y:S01]  /*0470*/  @!P3 LDG.E.U16 R29, desc[UR10][R6.64+0x6] ;  /* 0x0000060a061db981 */ /* 0x000ea2000c1e1500 */
[----:B------:R-:W-:-:S03]  /*0480*/  P2R R52, PR, RZ, 0x1 ;  /* 0x00000001ff347803 */ /* 0x000fc60000000000 */
[----:B------:R-:W2:Y:S04]  /*0490*/  @!P1 LDG.E.U16 R31, desc[UR10][R6.64+0xa] ;  /* 0x00000a0a061f9981 */ /* 0x000ea8000c1e1500 */
[----:B------:R-:W2:Y:S04]  /*04a0*/  @!P2 LDG.E.U16 R30, desc[UR10][R6.64+0x8] ;  /* 0x0000080a061ea981 */ /* 0x000ea8000c1e1500 */
[----:B------:R-:W2:Y:S01]  /*04b0*/  @!P0 LDG.E.U16 R34, desc[UR10][R6.64+0x10] ;  /* 0x0000100a06228981 */ /* 0x000ea2000c1e1500 */
[----:B------:R-:W-:-:S04]  /*04c0*/  ISETP.GE.AND P0, PT, R53, UR4, PT ;  /* 0x0000000435007c0c */ /* 0x000fc8000bf06270 */
[----:B------:R-:W-:-:S09]  /*04d0*/  P2R R53, PR, RZ, 0x1 ;  /* 0x00000001ff357803 */ /* 0x000fd20000000000 */
[----:B------:R-:W2:Y:S01]  /*04e0*/  @!P0 LDG.E.U16 R35, desc[UR10][R6.64+0x12] ;  /* 0x0000120a06238981 */ /* 0x000ea2000c1e1500 */
[----:B------:R-:W-:-:S04]  /*04f0*/  ISETP.GE.AND P0, PT, R54, UR4, PT ;  /* 0x0000000436007c0c */ /* 0x000fc8000bf06270 */
[----:B------:R-:W-:-:S09]  /*0500*/  P2R R54, PR, RZ, 0x1 ;  /* 0x00000001ff367803 */ /* 0x000fd20000000000 */
[----:B------:R-:W2:Y:S01]  /*0510*/  @!P0 LDG.E.U16 R36, desc[UR10][R6.64+0x14] ;  /* 0x0000140a06248981 */ /* 0x000ea2000c1e1500 */
[----:B------:R-:W-:-:S04]  /*0520*/  ISETP.GE.AND P0, PT, R55, UR4, PT ;  /* 0x0000000437007c0c */ /* 0x000fc8000bf06270 */
[----:B------:R-:W-:Y:S02]  /*0530*/  P2R R55, PR, RZ, 0x1 ;  /* 0x00000001ff377803 */ /* 0x000fe40000000000 */
[----:B------:R-:W-:-:S07]  /*0540*/  ISETP.GE.AND P1, PT, R58, UR4, PT ;  /* 0x000000043a007c0c */ /* 0x000fce000bf26270 */
[----:B------:R-:W2:Y:S01]  /*0550*/  @!P0 LDG.E.U16 R37, desc[UR10][R6.64+0x16] ;  /* 0x0000160a06258981 */ /* 0x000ea2000c1e1500 */
[----:B------:R-:W-:Y:S02]  /*0560*/  ISETP.GE.AND P0, PT, R56, UR4, PT ;  /* 0x0000000438007c0c */ /* 0x000fe4000bf06270 */
[----:B------:R-:W-:-:S03]  /*0570*/  ISETP.GE.AND P2, PT, R59, UR4, PT ;  /* 0x000000043b007c0c */ /* 0x000fc6000bf46270 */
[----:B------:R-:W2:Y:S01]  /*0580*/  @!P1 LDG.E.U16 R39, desc[UR10][R6.64+0x1a] ;  /* 0x00001a0a06279981 */ /* 0x000ea2000c1e1500 */
[----:B------:R-:W-:-:S07]  /*0590*/  ISETP.GE.AND P3, PT, R60, UR4, PT ;  /* 0x000000043c007c0c */ /* 0x000fce000bf66270 */
[----:B------:R-:W2:Y:S01]  /*05a0*/  @!P0 LDG.E.U16 R38, desc[UR10][R6.64+0x18] ;  /* 0x0000180a06268981 */ /* 0x000ea2000c1e1500 */
[----:B------:R-:W-:-:S03]  /*05b0*/  ISETP.GE.AND P4, PT, R61, UR4, PT ;  /* 0x000000043d007c0c */ /* 0x000fc6000bf86270 */
[----:B------:R-:W2:Y:S01]  /*05c0*/  @!P2 LDG.E.U16 R40, desc[UR10][R6.64+0x1c] ;  /* 0x00001c0a0628a981 */ /* 0x000ea2000c1e1500 */
[----:B------:R-:W-:Y:S02]  /*05d0*/  ISETP.GE.AND P5, PT, R62, UR4, PT ;  /* 0x000000043e007c0c */ /* 0x000fe4000bfa6270 */
[----:B------:R-:W-:Y:S01]  /*05e0*/  P2R R56, PR, RZ, 0x1 ;  /* 0x00000001ff387803 */ /* 0x000fe20000000000 */
[----:B------:R-:W2:Y:S01]  /*05f0*/  @!P3 LDG.E.U16 R41, desc[UR10][R6.64+0x1e] ;  /* 0x00001e0a0629b981 */ /* 0x000ea2000c1e1500 */
[----:B------:R-:W-:-:S04]  /*0600*/  ISETP.NE.AND P0, PT, R55, RZ, PT ;  /* 0x000000ff3700720c */ /* 0x000fc80003f05270 */
[----:B------:R-:W-:Y:S01]  /*0610*/  P2R R55, PR, RZ, 0x1 ;  /* 0x00000001ff377803 */ /* 0x000fe20000000000 */
[----:B------:R-:W2:Y:S01]  /*0620*/  @!P4 LDG.E.U16 R42, desc[UR10][R6.64+0x20] ;  /* 0x0000200a062ac981 */ /* 0x000ea2000c1e1500 */
[----:B------:R-:W-:Y:S02]  /*0630*/  ISETP.NE.AND P0, PT, R54, RZ, PT ;  /* 0x000000ff3600720c */ /* 0x000fe40003f05270 */
[----:B------:R-:W-:Y:S01]  /*0640*/  ISETP.GE.AND P6, PT, R63, UR4, PT ;  /* 0x000000043f007c0c */ /* 0x000fe2000bfc6270 */
[----:B------:R-:W2:Y:S01]  /*0650*/  @!P5 LDG.E.U16 R43, desc[UR10][R6.64+0x22] ;  /* 0x0000220a062bd981 */ /* 0x000ea2000c1e1500 */
[----:B------:R-:W-:Y:S02]  /*0660*/  P2R R54, PR, RZ, 0x1 ;  /* 0x00000001ff367803 */ /* 0x000fe40000000000 */
[----:B------:R-:W-:-:S04]  /*0670*/  ISETP.NE.AND P0, PT, R53, RZ, PT ;  /* 0x000000ff3500720c */ /* 0x000fc80003f05270 */
[----:B------:R-:W-:Y:S02]  /*0680*/  P2R R53, PR, RZ, 0x1 ;  /* 0x00000001ff357803 */ /* 0x000fe40000000000 */
[----:B------:R-:W-:-:S03]  /*0690*/  ISETP.NE.AND P0, PT, R52, RZ, PT ;  /* 0x000000ff3400720c */ /* 0x000fc60003f05270 */
[----:B------:R3:W2:Y:S01]  /*06a0*/  @!P6 LDG.E.U16 R44, desc[UR10][R6.64+0x24] ;  /* 0x0000240a062ce981 */ /* 0x0006a2000c1e1500 */
[----:B------:R-:W-:Y:S01]  /*06b0*/  P2R R52, PR, RZ, 0x1 ;  /* 0x00000001ff347803 */ /* 0x000fe20000000000 */
[----:B------:R-:W-:Y:S01]  /*06c0*/  BAR.SYNC.DEFER_BLOCKING 0x0 ;  /* 0x0000000000007b1d */ /* 0x000fe20000010000 */
[----:B------:R-:W-:-:S04]  /*06d0*/  ISETP.NE.AND P0, PT, R51, RZ, PT ;  /* 0x000000ff3300720c */ /* 0x000fc80003f05270 */
[----:B------:R-:W-:Y:S02]  /*06e0*/  P2R R51, PR, RZ, 0x1 ;  /* 0x00000001ff337803 */ /* 0x000fe40000000000 */
        /* <DEDUP_REMOVED lines=12> */
[----:B------:R-:W-:Y:S01]  /*07b0*/  ISETP.NE.AND P0, PT, R57, RZ, PT ;  /* 0x000000ff3900720c */ /* 0x000fe20003f05270 */
[----:B0-----:R-:W-:-:S05]  /*07c0*/  IMAD.WIDE.U32 R4, R9, 0x4, R4 ;  /* 0x0000000409047825 */ /* 0x001fca00078e0004 */
[----:B------:R-:W5:Y:S04]  /*07d0*/  @!P1 LDG.E R23, desc[UR10][R4.64+0x34] ;  /* 0x0000340a04179981 */ /* 0x000f68000c1e1900 */
[----:B------:R-:W5:Y:S04]  /*07e0*/  @!P2 LDG.E R24, desc[UR10][R4.64+0x38] ;  /* 0x0000380a0418a981 */ /* 0x000f68000c1e1900 */
[----:B------:R-:W5:Y:S01]  /*07f0*/  @!P0 LDG.E R2, desc[UR10][R4.64] ;  /* 0x0000000a04028981 */ /* 0x000f62000c1e1900 */
[----:B------:R-:W-:-:S03]  /*0800*/  ISETP.NE.AND P0, PT, R45, RZ, PT ;  /* 0x000000ff2d00720c */ /* 0x000fc60003f05270 */
[----:B------:R-:W5:Y:S04]  /*0810*/  @!P3 LDG.E R25, desc[UR10][R4.64+0x3c] ;  /* 0x00003c0a0419b981 */ /* 0x000f68000c1e1900 */
[----:B------:R-:W5:Y:S04]  /*0820*/  @!P4 LDG.E R26, desc[UR10][R4.64+0x40] ;  /* 0x0000400a041ac981 */ /* 0x000f68000c1e1900 */
[----:B------:R-:W5:Y:S04]  /*0830*/  @!P5 LDG.E R27, desc[UR10][R4.64+0x44] ;  /* 0x0000440a041bd981 */ /* 0x000f68000c1e1900 */
[----:B------:R-:W5:Y:S01]  /*0840*/  @!P0 LDG.E R3, desc[UR10][R4.64+0x4] ;  /* 0x0000040a04038981 */ /* 0x000f62000c1e1900 */
[----:B------:R-:W-:-:S03]  /*0850*/  ISETP.NE.AND P0, PT, R46, RZ, PT ;  /* 0x000000ff2e00720c */ /* 0x000fc60003f05270 */
[----:B------:R-:W5:Y:S10]  /*0860*/  @!P6 LDG.E R28, desc[UR10][R4.64+0x48] ;  /* 0x0000480a041ce981 */ /* 0x000f74000c1e1900 */
[----:B------:R-:W5:Y:S01]  /*0870*/  @!P0 LDG.E R12, desc[UR10][R4.64+0x8] ;  /* 0x0000080a040c8981 */ /* 0x000f62000c1e1900 */
[----:B------:R-:W-:-:S13]  /*0880*/  ISETP.NE.AND P0, PT, R47, RZ, PT ;  /* 0x000000ff2f00720c */ /* 0x000fda0003f05270 */
        /* <DEDUP_REMOVED lines=15> */
[----:B------:R-:W-:Y:S02]  /*0980*/  ISETP.NE.AND P0, PT, R55, RZ, PT ;  /* 0x000000ff3700720c */ /* 0x000fe40003f05270 */
[----:B---3--:R-:W-:-:S11]  /*0990*/  PRMT R6, R8, 0x9910, RZ ;  /* 0x0000991008067816 */ /* 0x008fd600000000ff */
[----:B------:R-:W5:Y:S01]  /*09a0*/  @!P0 LDG.E R21, desc[UR10][R4.64+0x2c] ;  /* 0x00002c0a04158981 */ /* 0x000f62000c1e1900 */
[----:B------:R-:W-:Y:S02]  /*09b0*/  ISETP.NE.AND P0, PT, R56, RZ, PT ;  /* 0x000000ff3800720c */ /* 0x000fe40003f05270 */
[----:B----4-:R-:W-:Y:S01]  /*09c0*/  PRMT R7, R10, 0x9910, RZ ;  /* 0x000099100a077816 */ /* 0x010fe200000000ff */
[----:B------:R-:W-:-:S10]  /*09d0*/  IMAD.MOV.U32 R55, RZ, RZ, 0xffff ;  /* 0x0000ffffff377424 */ /* 0x000fd400078e00ff */
[----:B------:R0:W5:Y:S01]  /*09e0*/  @!P0 LDG.E R22, desc[UR10][R4.64+0x30] ;  /* 0x0000300a04168981 */ /* 0x000162000c1e1900 */
[----:B------:R-:W-:Y:S01]  /*09f0*/  BAR.SYNC.DEFER_BLOCKING 0x0 ;  /* 0x0000000000007b1d */ /* 0x000fe20000010000 */
[----:B------:R-:W-:Y:S01]  /*0a00*/  ISETP.GT.AND P0, PT, R6, -0x1, PT ;  /* 0xffffffff0600780c */ /* 0x000fe20003f04270 */
[----:B------:R-:W-:Y:S01]  /*0a10*/  IMAD.MOV.U32 R6, RZ, RZ, R7 ;  /* 0x000000ffff067224 */ /* 0x000fe200078e0007 */
[----:B--2---:R-:W-:-:S04]  /*0a20*/  PRMT R7, R11, 0x9910, RZ ;  /* 0x000099100b077816 */ /* 0x004fc800000000ff */
[----:B------:R-:W-:Y:S01]  /*0a30*/  ISETP.GT.AND P1, PT, R6, -0x1, PT ;  /* 0xffffffff0600780c */ /* 0x000fe20003f24270 */
[----:B------:R-:W-:Y:S01]  /*0a40*/  IMAD.MOV.U32 R6, RZ, RZ, R7 ;  /* 0x000000ffff067224 */ /* 0x000fe200078e0007 */
[----:B------:R-:W-:-:S04]  /*0a50*/  SEL R7, R55, 0x8000, !P0 ;  /* 0x0000800037077807 */ /* 0x000fc80004000000 */
[----:B------:R-:W-:Y:S02]  /*0a60*/  ISETP.GT.AND P0, PT, R6, -0x1, PT ;  /* 0xffffffff0600780c */ /* 0x000fe40003f04270 */
[----:B------:R-:W-:Y:S02]  /*0a70*/  PRMT R6, R29, 0x9910, RZ ;  /* 0x000099101d067816 */ /* 0x000fe400000000ff */
[C---:B0-----:R-:W-:Y:S02]  /*0a80*/  SEL R4, R55.reuse, 0x8000, !P0 ;  /* 0x0000800037047807 */ /* 0x041fe40004000000 */
[----:B------:R-:W-:Y:S02]  /*0a90*/  ISETP.GT.AND P0, PT, R6, -0x1, PT ;  /* 0xffffffff0600780c */ /* 0x000fe40003f04270 */
[----:B------:R-:W-:Y:S02]  /*0aa0*/  SEL R5, R55, 0x8000, !P1 ;  /* 0x0000800037057807 */ /* 0x000fe40004800000 */
[----:B------:R-:W-:-:S02]  /*0ab0*/  PRMT R9, R31, 0x9910, RZ ;  /* 0x000099101f097816 */ /* 0x000fc400000000ff */
[----:B------:R-:W-:Y:S02]  /*0ac0*/  LOP3.LUT R7, R7, R8, RZ, 0x3c, !PT ;  /* 0x0000000807077212 */ /* 0x000fe400078e3cff */
[----:B------:R-:W-:Y:S02]  /*0ad0*/  PRMT R8, R30, 0x9910, RZ ;  /* 0x000099101e087816 */ /* 0x000fe400000000ff */
[----:B------:R-:W-:Y:S02]  /*0ae0*/  SEL R6, R55, 0x8000, !P0 ;  /* 0x0000800037067807 */ /* 0x000fe40004000000 */
[----:B------:R-:W-:Y:S02]  /*0af0*/  LOP3.LUT R5, R5, R10, RZ, 0x3c, !PT ;  /* 0x0000000a05057212 */ /* 0x000fe400078e3cff */
[----:B------:R-:W-:Y:S02]  /*0b00*/  ISETP.GT.AND P0, PT, R9, -0x1, PT ;  /* 0xffffffff0900780c */ /* 0x000fe40003f04270 */
[----:B------:R-:W-:-:S02]  /*0b10*/  PRMT R10, R32, 0x9910, RZ ;  /* 0x00009910200a7816 */ /* 0x000fc400000000ff */
[----:B------:R-:W-:Y:S02]  /*0b20*/  ISETP.GT.AND P1, PT, R8, -0x1, PT ;  /* 0xffffffff0800780c */ /* 0x000fe40003f24270 */
[C---:B------:R-:W-:Y:S02]  /*0b30*/  SEL R8, R55.reuse, 0x8000, !P0 ;  /* 0x0000800037087807 */ /* 0x040fe40004000000 */
[----:B------:R-:W-:Y:S02]  /*0b40*/  ISETP.GT.AND P0, PT, R10, -0x1, PT ;  /* 0xffffffff0a00780c */ /* 0x000fe40003f04270 */
[----:B------:R-:W-:Y:S02]  /*0b50*/  SEL R9, R55, 0x8000, !P1 ;  /* 0x0000800037097807 */ /* 0x000fe40004800000 */
[----:B------:R-:W-:Y:S02]  /*0b60*/  PRMT R10, R33, 0x9910, RZ ;  /* 0x00009910210a7816 */ /* 0x000fe400000000ff */
[----:B------:R-:W-:-:S02]  /*0b70*/  LOP3.LUT R4, R4, R11, RZ, 0x3c, !PT ;  /* 0x0000000b04047212 */ /* 0x000fc400078e3cff */
[----:B------:R-:W-:Y:S02]  /*0b80*/  SEL R11, R55, 0x8000, !P0 ;  /* 0x00008000370b7807 */ /* 0x000fe40004000000 */
[----:B------:R-:W-:Y:S02]  /*0b90*/  LOP3.LUT R6, R6, R29, RZ, 0x3c, !PT ;  /* 0x0000001d06067212 */ /* 0x000fe400078e3cff */
[----:B------:R-:W-:Y:S02]  /*0ba0*/  LOP3.LUT R9, R9, R30, RZ, 0x3c, !PT ;  /* 0x0000001e09097212 */ /* 0x000fe400078e3cff */
[----:B------:R-:W-:Y:S02]  /*0bb0*/  ISETP.GT.AND P0, PT, R10, -0x1, PT ;  /* 0xffffffff0a00780c */ /* 0x000fe40003f04270 */
[----:B------:R-:W-:Y:S02]  /*0bc0*/  PRMT R29, R34, 0x9910, RZ ;  /* 0x00009910221d7816 */ /* 0x000fe400000000ff */
[----:B------:R-:W-:-:S02]  /*0bd0*/  PRMT R30, R35, 0x9910, RZ ;  /* 0x00009910231e7816 */ /* 0x000fc400000000ff */
[----:B------:R-:W-:Y:S02]  /*0be0*/  SEL R10, R55, 0x8000, !P0 ;  /* 0x00008000370a7807 */ /* 0x000fe40004000000 */
[----:B------:R-:W-:Y:S02]  /*0bf0*/  LOP3.LUT R8, R8, R31, RZ, 0x3c, !PT ;  /* 0x0000001f08087212 */ /* 0x000fe400078e3cff */
[----:B------:R-:W-:Y:S02]  /*0c00*/  ISETP.GT.AND P1, PT, R29, -0x1, PT ;  /* 0xffffffff1d00780c */ /* 0x000fe40003f24270 */
[----:B------:R-:W-:Y:S02]  /*0c10*/  ISETP.GT.AND P0, PT, R30, -0x1, PT ;  /* 0xffffffff1e00780c */ /* 0x000fe40003f04270 */
[----:B------:R-:W-:Y:S02]  /*0c20*/  PRMT R31, R36, 0x9910, RZ ;  /* 0x00009910241f7816 */ /* 0x000fe400000000ff */
[----:B------:R-:W-:-:S02]  /*0c30*/  SEL R29, R55, 0x8000, !P1 ;  /* 0x00008000371d7807 */ /* 0x000fc40004800000 */
[----:B------:R-:W-:Y:S02]  /*0c40*/  SEL R30, R55, 0x8000, !P0 ;  /* 0x00008000371e7807 */ /* 0x000fe40004000000 */
[----:B------:R-:W-:Y:S02]  /*0c50*/  ISETP.GT.AND P0, PT, R31, -0x1, PT ;  /* 0xffffffff1f00780c */ /* 0x000fe40003f04270 */
[----:B------:R-:W-:Y:S02]  /*0c60*/  PRMT R31, R37, 0x9910, RZ ;  /* 0x00009910251f7816 */ /* 0x000fe400000000ff */
[----:B------:R-:W-:Y:S02]  /*0c70*/  LOP3.LUT R11, R11, R32, RZ, 0x3c, !PT ;  /* 0x000000200b0b7212 */ /* 0x000fe400078e3cff */
[----:B------:R-:W-:Y:S02]  /*0c80*/  LOP3.LUT R45, R29, R34, RZ, 0x3c, !PT ;  /* 0x000000221d2d7212 */ /* 0x000fe400078e3cff */
[----:B------:R-:W-:-:S02]  /*0c90*/  SEL R29, R55, 0x8000, !P0 ;  /* 0x00008000371d7807 */ /* 0x000fc40004000000 */
[----:B------:R-:W-:Y:S02]  /*0ca0*/  PRMT R32, R38, 0x9910, RZ ;  /* 0x0000991026207816 */ /* 0x000fe400000000ff */
[----:B------:R-:W-:Y:S01]  /*0cb0*/  LOP3.LUT R46, R30, R35, RZ, 0x3c, !PT ;  /* 0x000000231e2e7212 */ /* 0x000fe200078e3cff */
[----:B------:R-:W-:Y:S01]  /*0cc0*/  IMAD.MOV.U32 R30, RZ, RZ, R31 ;  /* 0x000000ffff1e7224 */ /* 0x000fe200078e001f */
[----:B------:R-:W-:Y:S02]  /*0cd0*/  PRMT R31, R39, 0x9910, RZ ;  /* 0x00009910271f7816 */ /* 0x000fe400000000ff */
[----:B------:R-:W-:Y:S01]  /*0ce0*/  LOP3.LUT R47, R29, R36, RZ, 0x3c, !PT ;  /* 0x000000241d2f7212 */ /* 0x000fe200078e3cff */
[----:B------:R-:W-:Y:S01]  /*0cf0*/  IMAD.MOV.U32 R29, RZ, RZ, R32 ;  /* 0x000000ffff1d7224 */ /* 0x000fe200078e0020 */
[----:B------:R-:W-:Y:S01]  /*0d00*/  ISETP.GT.AND P0, PT, R30, -0x1, PT ;  /* 0xffffffff1e00780c */ /* 0x000fe20003f04270 */
[----:B------:R-:W-:Y:S01]  /*0d10*/  IMAD.MOV.U32 R30, RZ, RZ, R31 ;  /* 0x000000ffff1e7224 */ /* 0x000fe200078e001f */
[----:B------:R-:W-:-:S02]  /*0d20*/  PRMT R31, R40, 0x9910, RZ ;  /* 0x00009910281f7816 */ /* 0x000fc400000000ff */
[----:B------:R-:W-:Y:S02]  /*0d30*/  ISETP.GT.AND P1, PT, R29, -0x1, PT ;  /* 0xffffffff1d00780c */ /* 0x000fe40003f24270 */
[----:B------:R-:W-:Y:S02]  /*0d40*/  ISETP.GT.AND P2, PT, R30, -0x1, PT ;  /* 0xffffffff1e00780c */ /* 0x000fe40003f44270 */
[C---:B------:R-:W-:Y:S02]  /*0d50*/  SEL R30, R55.reuse, 0x8000, !P0 ;  /* 0x00008000371e7807 */ /* 0x040fe40004000000 */
[----:B------:R-:W-:Y:S02]  /*0d60*/  SEL R29, R55, 0x8000, !P1 ;  /* 0x00008000371d7807 */ /* 0x000fe40004800000 */
[----:B------:R-:W-:Y:S02]  /*0d70*/  ISETP.GT.AND P0, PT, R31, -0x1, PT ;  /* 0xffffffff1f00780c */ /* 0x000fe40003f04270 */
[----:B------:R-:W-:-:S02]  /*0d80*/  LOP3.LUT R48, R30, R37, RZ, 0x3c, !PT ;  /* 0x000000251e307212 */ /* 0x000fc400078e3cff */
[----:B------:R-:W-:Y:S02]  /*0d90*/  LOP3.LUT R49, R29, R38, RZ, 0x3c, !PT ;  /* 0x000000261d317212 */ /* 0x000fe400078e3cff */
[----:B------:R-:W-:Y:S02]  /*0da0*/  SEL R29, R55, 0x8000, !P0 ;  /* 0x00008000371d7807 */ /* 0x000fe40004000000 */
[----:B------:R-:W-:Y:S02]  /*0db0*/  PRMT R30, R41, 0x9910, RZ ;  /* 0x00009910291e7816 */ /* 0x000fe400000000ff */
[----:B------:R-:W-:Y:S02]  /*0dc0*/  PRMT R31, R42, 0x9910, RZ ;  /* 0x000099102a1f7816 */ /* 0x000fe400000000ff */
[----:B------:R-:W-:Y:S01]  /*0dd0*/  LOP3.LUT R51, R29, R40, RZ, 0x3c, !PT ;  /* 0x000000281d337212 */ /* 0x000fe200078e3cff */
[----:B------:R-:W-:Y:S02]  /*0de0*/  IMAD.MOV.U32 R29, RZ, RZ, R30 ;  /* 0x000000ffff1d7224 */ /* 0x000fe400078e001e */
[----:B------:R-:W-:Y:S01]  /*0df0*/  IMAD.MOV.U32 R30, RZ, RZ, R31 ;  /* 0x000000ffff1e7224 */ /* 0x000fe200078e001f */
[----:B------:R-:W-:-:S02]  /*0e00*/  PRMT R31, R43, 0x9910, RZ ;  /* 0x000099102b1f7816 */ /* 0x000fc400000000ff */
[----:B------:R-:W-:Y:S01]  /*0e10*/  ISETP.GT.AND P0, PT, R29, -0x1, PT ;  /* 0xffffffff1d00780c */ /* 0x000fe20003f04270 */
[----:B------:R-:W-:Y:S01]  /*0e20*/  UMOV UR4, 0x400 ;  /* 0x0000040000047882 */ /* 0x000fe20000000000 */
[C---:B------:R-:W-:Y:S01]  /*0e30*/  SEL R32, R55.reuse, 0x8000, !P2 ;  /* 0x0000800037207807 */ /* 0x040fe20005000000 */
[----:B------:R-:W-:Y:S01]  /*0e40*/  IMAD.MOV.U32 R29, RZ, RZ, R31 ;  /* 0x000000ffff1d7224 */ /* 0x000fe200078e001f */
[----:B------:R-:W-:Y:S01]  /*0e50*/  ISETP.GT.AND P1, PT, R30, -0x1, PT ;  /* 0xffffffff1e00780c */ /* 0x000fe20003f24270 */
[----:B------:R-:W-:Y:S01]  /*0e60*/  ULEA UR4, UR5, UR4, 0x18 ;  /* 0x0000000405047291 */ /* 0x000fe2000f8ec0ff */
[----:B------:R-:W-:Y:S02]  /*0e70*/  SEL R30, R55, 0x8000, !P0 ;  /* 0x00008000371e7807 */ /* 0x000fe40004000000 */
[----:B------:R-:W-:Y:S02]  /*0e80*/  LOP3.LUT R50, R32, R39, RZ, 0x3c, !PT ;  /* 0x0000002720327212 */ /* 0x000fe400078e3cff */
[----:B------:R-:W-:-:S02]  /*0e90*/  ISETP.GT.AND P0, PT, R29, -0x1, PT ;  /* 0xffffffff1d00780c */ /* 0x000fc40003f04270 */
[----:B------:R-:W-:Y:S02]  /*0ea0*/  PRMT R32, R44, 0x9910, RZ ;  /* 0x000099102c207816 */ /* 0x000fe400000000ff */
[----:B------:R-:W-:Y:S02]  /*0eb0*/  LOP3.LUT R52, R30, R41, RZ, 0x3c, !PT ;  /* 0x000000291e347212 */ /* 0x000fe400078e3cff */
[C---:B------:R-:W-:Y:S02]  /*0ec0*/  SEL R31, R55.reuse, 0x8000, !P1 ;  /* 0x00008000371f7807 */ /* 0x040fe40004800000 */
[----:B------:R-:W-:Y:S02]  /*0ed0*/  SEL R30, R55, 0x8000, !P0 ;  /* 0x00008000371e7807 */ /* 0x000fe40004000000 */
[----:B------:R-:W-:Y:S02]  /*0ee0*/  LEA R29, R0, UR4, 0x2 ;  /* 0x00000004001d7c11 */ /* 0x000fe4000f8e10ff */
[----:B------:R-:W-:-:S02]  /*0ef0*/  ISETP.GT.AND P0, PT, R32, -0x1, PT ;  /* 0xffffffff2000780c */ /* 0x000fc40003f04270 */
[----:B------:R-:W-:Y:S01]  /*0f00*/  LOP3.LUT R53, R31, R42, RZ, 0x3c, !PT ;  /* 0x0000002a1f357212 */ /* 0x000fe200078e3cff */
[----:B------:R-:W-:Y:S01]  /*0f10*/  IMAD R31, R0, 0x80, R29 ;  /* 0x00000080001f7824 */ /* 0x000fe200078e021d */
[----:B------:R-:W-:Y:S02]  /*0f20*/  SEL R35, R55, 0x8000, !P0 ;  /* 0x0000800037237807 */ /* 0x000fe40004000000 */
[----:B------:R-:W-:Y:S01]  /*0f30*/  LOP3.LUT R10, R10, R33, RZ, 0x3c, !PT ;  /* 0x000000210a0a7212 */ /* 0x000fe200078e3cff */
[----:B------:R-:W-:Y:S01]  /*0f40*/  IMAD R33, R0, -0x5e, R31 ;  /* 0xffffffa200217824 */ /* 0x000fe200078e021f */
[----:B------:R-:W-:Y:S02]  /*0f50*/  LOP3.LUT R54, R30, R43, RZ, 0x3c, !PT ;  /* 0x0000002b1e367212 */ /* 0x000fe400078e3cff */
[----:B------:R-:W-:Y:S02]  /*0f60*/  SHF.R.U32.HI R124, RZ, 0x5, R0 ;  /* 0x00000005ff7c7819 */ /* 0x000fe40000011600 */
[----:B------:R-:W-:-:S02]  /*0f70*/  LOP3.LUT R55, R35, R44, RZ, 0x3c, !PT ;  /* 0x0000002c23377212 */ /* 0x000fc400078e3cff */
[----:B------:R-:W-:Y:S02]  /*0f80*/  PRMT R42, R45, 0x7610, R42 ;  /* 0x000076102d2a7816 */ /* 0x000fe4000000002a */
[----:B------:R-:W-:Y:S02]  /*0f90*/  PRMT R43, R46, 0x7610, R43 ;  /* 0x000076102e2b7816 */ /* 0x000fe4000000002b */
[----:B------:R-:W-:Y:S02]  /*0fa0*/  PRMT R44, R47, 0x7610, R44 ;  /* 0x000076102f2c7816 */ /* 0x000fe4000000002c */
[----:B------:R-:W-:Y:S02]  /*0fb0*/  PRMT R45, R48, 0x7610, R45 ;  /* 0x00007610302d7816 */ /* 0x000fe4000000002d */
[----:B------:R-:W-:Y:S01]  /*0fc0*/  PRMT R46, R49, 0x7610, R46 ;  /* 0x00007610312e7816 */ /* 0x000fe2000000002e */
[----:B------:R-:W-:Y:S01]  /*0fd0*/  IMAD R35, R0, 0x26, R33 ;  /* 0x0000002600237824 */ /* 0x000fe200078e0221 */
[----:B------:R-:W-:-:S02]  /*0fe0*/  PRMT R47, R50, 0x7610, R47 ;  /* 0x00007610322f7816 */ /* 0x000fc4000000002f */
[----:B------:R-:W-:Y:S02]  /*0ff0*/  PRMT R48, R51, 0x7610, R48 ;  /* 0x0000761033307816 */ /* 0x000fe40000000030 */
[----:B------:R-:W-:Y:S02]  /*1000*/  PRMT R49, R52, 0x7610, R49 ;  /* 0x0000761034317816 */ /* 0x000fe40000000031 */
[----:B------:R-:W-:Y:S02]  /*1010*/  LEA R30, R124, UR4, 0x2 ;  /* 0x000000047c1e7c11 */ /* 0x000fe4000f8e10ff */
        /* <DEDUP_REMOVED lines=10> */
[----:B------:R-:W-:Y:S01]  /*10c0*/  PRMT R52, R55, 0x7610, R52 ;  /* 0x0000761037347816 */ /* 0x000fe20000000034 */
[----:B------:R-:W-:Y:S02]  /*10d0*/  UIADD3 UR8, UPT, UPT, UR6, 0x6, URZ ;  /* 0x0000000606087890 */ /* 0x000fe4000fffe0ff */
[----:B-1----:R-:W-:-:S12]  /*10e0*/  UIADD3 UR5, UPT, UPT, -UR6, UR7, URZ ;  /* 0x0000000706057290 */ /* 0x002fd8000fffe1ff */
.L_x_485:
[----:B0-2---:R-:W-:Y:S01]  /*10f0*/  PRMT R4, R32, 0x9910, RZ ;  /* 0x0000991020047816 */ /* 0x005fe200000000ff */
[----:B------:R-:W-:Y:S01]  /*1100*/  UISETP.LT.AND UP0, UPT, UR5, 0x6, UPT ;  /* 0x000000060500788c */ /* 0x000fe2000bf01270 */
[----:B------:R-:W-:Y:S01]  /*1110*/  STS [R29], RZ ;  /* 0x000000ff1d007388 */ /* 0x000fe20000000800 */
[----:B------:R-:W-:Y:S01]  /*1120*/  UIADD3 UR6, UPT, UPT, UR8, -0x6, URZ ;  /* 0xfffffffa08067890 */ /* 0x000fe2000fffe0ff */
[----:B------:R-:W-:Y:S01]  /*1130*/  ISETP.NE.AND P0, PT, R4, 0x7fff, PT ;  /* 0x00007fff0400780c */ /* 0x000fe20003f05270 */
[----:B------:R-:W-:Y:S01]  /*1140*/  USEL UR4, UR5, 0x6, UP0 ;  /* 0x0000000605047887 */ /* 0x000fe20008000000 */
[----:B------:R-:W-:Y:S01]  /*1150*/  STS [R29+0x400], RZ ;  /* 0x000400ff1d007388 */ /* 0x000fe20000000800 */
[----:B------:R-:W-:Y:S01]  /*1160*/  ISETP.NE.AND P2, PT, R124, 0x6, PT ;  /* 0x000000067c00780c */ /* 0x000fe20003f45270 */
[----:B------:R-:W-:Y:S01]  /*1170*/  UISETP.GE.AND UP0, UPT, UR8, UR9, UPT ;  /* 0x000000090800728c */ /* 0x000fe2000bf06270 */
[----:B------:R-:W-:Y:S01]  /*1180*/  SEL R4, R32, 0x8000, P0 ;  /* 0x0000800020047807 */ /* 0x000fe20000000000 */
[----:B------:R-:W-:Y:S01]  /*1190*/  UBMSK UR4, URZ, UR4 ;  /* 0x00000004ff04729b */ /* 0x000fe20008000000 */
[----:B------:R-:W-:Y:S01]  /*11a0*/  STS [R29+0x800], RZ ;  /* 0x000800ff1d007388 */ /* 0x000fe20000000800 */
[----:B------:R-:W-:-:S02]  /*11b0*/  ISETP.NE.AND P3, PT, R124, 0x7, PT ;  /* 0x000000077c00780c */ /* 0x000fc40003f65270 */
[----:B------:R-:W-:Y:S01]  /*11c0*/  LOP3.LUT R4, R4, 0xffff, RZ, 0xc0, !PT ;  /* 0x0000ffff04047812 */ /* 0x000fe200078ec0ff */
[----:B------:R-:W-:Y:S03]  /*11d0*/  STS [R29+0xc00], RZ ;  /* 0x000c00ff1d007388 */ /* 0x000fe60000000800 */
[----:B------:R-:W-:Y:S01]  /*11e0*/  SHF.R.U32.HI R4, RZ, UR6, R4 ;  /* 0x00000006ff047c19 */ /* 0x000fe20008011604 */
[----:B------:R-:W-:Y:S03]  /*11f0*/  STS [R29+0x1000], RZ ;  /* 0x001000ff1d007388 */ /* 0x000fe60000000800 */
[----:B------:R-:W-:Y:S01]  /*1200*/  LOP3.LUT R4, R4, UR4, RZ, 0xc0, !PT ;  /* 0x0000000404047c12 */ /* 0x000fe2000f8ec0ff */
[----:B------:R-:W-:Y:S03]  /*1210*/  STS [R29+0x1400], RZ ;  /* 0x001400ff1d007388 */ /* 0x000fe60000000800 */
[----:B------:R-:W-:Y:S01]  /*1220*/  SHF.R.U32.HI R6, RZ, 0x4, R4 ;  /* 0x00000004ff067819 */ /* 0x000fe20000011604 */
[----:B------:R-:W-:Y:S01]  /*1230*/  IMAD.SHL.U32 R5, R4, 0x400, RZ ;  /* 0x0000040004057824 */ /* 0x000fe200078e00ff */
[----:B------:R-:W-:Y:S02]  /*1240*/  STS [R29+0x1800], RZ ;  /* 0x001800ff1d007388 */ /* 0x000fe40000000800 */
[----:B------:R-:W-:-:S02]  /*1250*/  LOP3.LUT R6, R6, 0xffe, RZ, 0xc0, !PT ;  /* 0x00000ffe06067812 */ /* 0x000fc400078ec0ff */
[----:B------:R-:W-:Y:S01]  /*1260*/  LOP3.LUT R4, R5, 0x7c00, RZ, 0xc, !PT ;  /* 0x00007c0005047812 */ /* 0x000fe200078e0cff */
[----:B------:R-:W-:Y:S03]  /*1270*/  STS [R29+0x1c00], RZ ;  /* 0x001c00ff1d007388 */ /* 0x000fe60000000800 */
[----:B------:R-:W-:Y:S01]  /*1280*/  IADD3 R55, PT, PT, -R6, R29, R4 ;  /* 0x0000001d06377210 */ /* 0x000fe20007ffe104 */
[----:B------:R-:W-:Y:S01]  /*1290*/  STS [R29+0x2000], RZ ;  /* 0x002000ff1d007388 */ /* 0x000fe20000000800 */
[----:B------:R-:W-:-:S03]  /*12a0*/  PRMT R4, R34, 0x9910, RZ ;  /* 0x0000991022047816 */ /* 0x000fc600000000ff */
[----:B------:R-:W-:Y:S01]  /*12b0*/  STS [R29+0x2400], RZ ;  /* 0x002400ff1d007388 */ /* 0x000fe20000000800 */
[----:B------:R-:W-:-:S03]  /*12c0*/  ISETP.NE.AND P0, PT, R4, 0x7fff, PT ;  /* 0x00007fff0400780c */ /* 0x000fc60003f05270 */
[----:B------:R-:W-:Y:S01]  /*12d0*/  STS [R29+0x2800], RZ ;  /* 0x002800ff1d007388 */ /* 0x000fe20000000800 */
[----:B------:R-:W-:-:S03]  /*12e0*/  SEL R4, R34, 0x8000, P0 ;  /* 0x0000800022047807 */ /* 0x000fc60000000000 */
[----:B------:R-:W-:Y:S01]  /*12f0*/  STS [R29+0x2c00], RZ ;  /* 0x002c00ff1d007388 */ /* 0x000fe20000000800 */
[----:B------:R-:W-:-:S03]  /*1300*/  LOP3.LUT R4, R4, 0xffff, RZ, 0xc0, !PT ;  /* 0x0000ffff04047812 */ /* 0x000fc600078ec0ff */
[----:B------:R-:W-:Y:S01]  /*1310*/  STS [R29+0x3000], RZ ;  /* 0x003000ff1d007388 */ /* 0x000fe20000000800 */
[----:B------:R-:W-:-:S03]  /*1320*/  SHF.R.U32.HI R4, RZ, UR6, R4 ;  /* 0x00000006ff047c19 */ /* 0x000fc60008011604 */
[----:B------:R-:W-:Y:S01]  /*1330*/  STS [R29+0x3400], RZ ;  /* 0x003400ff1d007388 */ /* 0x000fe20000000800 */
[----:B------:R-:W-:-:S03]  /*1340*/  LOP3.LUT R4, R4, UR4, RZ, 0xc0, !PT ;  /* 0x0000000404047c12 */ /* 0x000fc6000f8ec0ff */
[----:B------:R-:W-:Y:S02]  /*1350*/  STS [R29+0x3800], RZ ;  /* 0x003800ff1d007388 */ /* 0x000fe40000000800 */
[----:B------:R-:W-:Y:S01]  /*1360*/  IMAD.SHL.U32 R5, R4, 0x400, RZ ;  /* 0x0000040004057824 */ /* 0x000fe200078e00ff */
[----:B------:R-:W-:Y:S01]  /*1370*/  SHF.R.U32.HI R4, RZ, 0x4, R4 ;  /* 0x00000004ff047819 */ /* 0x000fe20000011604 */
[----:B------:R-:W-:Y:S03]  /*1380*/  STS [R29+0x3c00], RZ ;  /* 0x003c00ff1d007388 */ /* 0x000fe60000000800 */
[----:B------:R-:W-:Y:S01]  /*1390*/  LOP3.LUT R56, R5, 0x7c00, RZ, 0xc, !PT ;  /* 0x00007c0005387812 */ /* 0x000fe200078e0cff */
[----:B------:R-:W-:Y:S01]  /*13a0*/  STS [R29+0x4000], RZ ;  /* 0x004000ff1d007388 */ /* 0x000fe20000000800 */
[----:B------:R-:W-:-:S03]  /*13b0*/  LOP3.LUT R5, R4, 0xffe, RZ, 0xc0, !PT ;  /* 0x00000ffe04057812 */ /* 0x000fc600078ec0ff */
[----:B------:R-:W-:Y:S01]  /*13c0*/  STS [R29+0x4400], RZ ;  /* 0x004400ff1d007388 */ /* 0x000fe20000000800 */
[----:B------:R-:W-:Y:S02]  /*13d0*/  IADD3 R56, PT, PT, -R5, R29, R56 ;  /* 0x0000001d05387210 */ /* 0x000fe40007ffe138 */
[C---:B------:R-:W-:Y:S01]  /*13e0*/  PRMT R5, R36.reuse, 0x9910, RZ ;  /* 0x0000991024057816 */ /* 0x040fe200000000ff */
[----:B------:R-:W-:Y:S03]  /*13f0*/  STS [R29+0x4800], RZ ;  /* 0x004800ff1d007388 */ /* 0x000fe60000000800 */
[----:B------:R-:W-:Y:S01]  /*1400*/  ISETP.NE.AND P0, PT, R5, 0x7fff, PT ;  /* 0x00007fff0500780c */ /* 0x000fe20003f05270 */
[----:B------:R-:W-:Y:S03]  /*1410*/  STS [R29+0x4c00], RZ ;  /* 0x004c00ff1d007388 */ /* 0x000fe60000000800 */
[----:B------:R-:W-:Y:S01]  /*1420*/  SEL R5, R36, 0x8000, P0 ;  /* 0x0000800024057807 */ /* 0x000fe20000000000 */
[----:B------:R-:W-:Y:S03]  /*1430*/  STS [R29+0x5000], RZ ;  /* 0x005000ff1d007388 */ /* 0x000fe60000000800 */
[----:B------:R-:W-:Y:S01]  /*1440*/  LOP3.LUT R5, R5, 0xffff, RZ, 0xc0, !PT ;  /* 0x0000ffff05057812 */ /* 0x000fe200078ec0ff */
[----:B------:R-:W-:Y:S03]  /*1450*/  STS [R29+0x5400], RZ ;  /* 0x005400ff1d007388 */ /* 0x000fe60000000800 */
[----:B------:R-:W-:Y:S01]  /*1460*/  SHF.R.U32.HI R5, RZ, UR6, R5 ;  /* 0x00000006ff057c19 */ /* 0x000fe20008011605 */
[----:B------:R-:W-:Y:S03]  /*1470*/  STS [R29+0x5800], RZ ;  /* 0x005800ff1d007388 */ /* 0x000fe60000000800 */
[----:B------:R-:W-:Y:S01]  /*1480*/  LOP3.LUT R5, R5, UR4, RZ, 0xc0, !PT ;  /* 0x0000000405057c12 */ /* 0x000fe2000f8ec0ff */
[----:B------:R-:W-:Y:S04]  /*1490*/  STS [R29+0x5c00], RZ ;  /* 0x005c00ff1d007388 */ /* 0x000fe80000000800 */
[----:B------:R-:W-:Y:S01]  /*14a0*/  STS [R29+0x6000], RZ ;  /* 0x006000ff1d007388 */ /* 0x000fe20000000800 */
[----:B------:R-:W-:Y:S01]  /*14b0*/  IMAD.SHL.U32 R6, R5, 0x400, RZ ;  /* 0x0000040005067824 */ /* 0x000fe200078e00ff */
[----:B------:R-:W-:-:S02]  /*14c0*/  SHF.R.U32.HI R5, RZ, 0x4, R5 ;  /* 0x00000004ff057819 */ /* 0x000fc40000011605 */
[----:B------:R-:W-:Y:S02]  /*14d0*/  STS [R29+0x6400], RZ ;  /* 0x006400ff1d007388 */ /* 0x000fe40000000800 */
[----:B------:R-:W-:Y:S02]  /*14e0*/  LOP3.LUT R6, R6, 0x7c00, RZ, 0xc, !PT ;  /* 0x00007c0006067812 */ /* 0x000fe400078e0cff */
[----:B------:R-:W-:Y:S01]  /*14f0*/  STS [R29+0x6800], RZ ;  /* 0x006800ff1d007388 */ /* 0x000fe20000000800 */
[----:B------:R-:W-:-:S03]  /*1500*/  LOP3.LUT R58, R5, 0xffe, RZ, 0xc0, !PT ;  /* 0x00000ffe053a7812 */ /* 0x000fc600078ec0ff */
[----:B------:R-:W-:Y:S01]  /*1510*/  STS [R29+0x6c00], RZ ;  /* 0x006c00ff1d007388 */ /* 0x000fe20000000800 */
[----:B------:R-:W-:-:S03]  /*1520*/  IADD3 R58, PT, PT, -R58, R29, R6 ;  /* 0x0000001d3a3a7210 */ /* 0x000fc60007ffe106 */
[----:B------:R-:W-:Y:S04]  /*1530*/  STS [R29+0x7000], RZ ;  /* 0x007000ff1d007388 */ /* 0x000fe80000000800 */
[----:B------:R-:W-:Y:S04]  /*1540*/  STS [R29+0x7400], RZ ;  /* 0x007400ff1d007388 */ /* 0x000fe80000000800 */
[----:B------:R-:W-:Y:S04]  /*1550*/  STS [R29+0x7800], RZ ;  /* 0x007800ff1d007388 */ /* 0x000fe80000000800 */
[----:B------:R-:W-:Y:S04]  /*1560*/  STS [R29+0x7c00], RZ ;  /* 0x007c00ff1d007388 */ /* 0x000fe80000000800 */
[----:B------:R-:W-:Y:S04]  /*1570*/  STS [R29+0x8000], RZ ;  /* 0x008000ff1d007388 */ /* 0x000fe80000000800 */
[----:B------:R-:W0:Y:S01]  /*1580*/  LDS.U16 R54, [R55+0x2] ;  /* 0x0000020037367984 */ /* 0x000e220000000400 */
[----:B------:R-:W1:Y:S02]  /*1590*/  S2R R128, SR_LANEID ;  /* 0x0000000000807919 */ /* 0x000e640000000000 */
[----:B-1----:R-:W-:Y:S01]  /*15a0*/  ISETP.NE.AND P1, PT, R128, 0x1f, PT ;  /* 0x0000001f8000780c */ /* 0x002fe20003f25270 */
[----:B0-----:R-:W-:-:S05]  /*15b0*/  VIADD R4, R54, 0x1 ;  /* 0x0000000136047836 */ /* 0x001fca0000000000 */
[----:B------:R0:W-:Y:S04]  /*15c0*/  STS.U16 [R55+0x2], R4 ;  /* 0x0000020437007388 */ /* 0x0001e80000000400 */
[----:B------:R-:W1:Y:S01]  /*15d0*/  LDS.U16 R57, [R56+0x2] ;  /* 0x0000020038397984 */ /* 0x000e620000000400 */
[----:B0-----:R-:W-:-:S04]  /*15e0*/  PRMT R4, R37, 0x9910, RZ ;  /* 0x0000991025047816 */ /* 0x001fc800000000ff */
[----:B------:R-:W-:-:S04]  /*15f0*/  ISETP.NE.AND P0, PT, R4, 0x7fff, PT ;  /* 0x00007fff0400780c */ /* 0x000fc80003f05270 */
[----:B------:R-:W-:-:S04]  /*1600*/  SEL R4, R37, 0x8000, P0 ;  /* 0x0000800025047807 */ /* 0x000fc80000000000 */
[----:B------:R-:W-:-:S04]  /*1610*/  LOP3.LUT R4, R4, 0xffff, RZ, 0xc0, !PT ;  /* 0x0000ffff04047812 */ /* 0x000fc800078ec0ff */
[----:B------:R-:W-:-:S04]  /*1620*/  SHF.R.U32.HI R4, RZ, UR6, R4 ;  /* 0x00000006ff047c19 */ /* 0x000fc80008011604 */
[----:B------:R-:W-:-:S05]  /*1630*/  LOP3.LUT R4, R4, UR4, RZ, 0xc0, !PT ;  /* 0x0000000404047c12 */ /* 0x000fca000f8ec0ff */
[----:B------:R-:W-:Y:S01]  /*1640*/  IMAD.SHL.U32 R6, R4, 0x400, RZ ;  /* 0x0000040004067824 */ /* 0x000fe200078e00ff */
[----:B------:R-:W-:-:S04]  /*1650*/  SHF.R.U32.HI R4, RZ, 0x4, R4 ;  /* 0x00000004ff047819 */ /* 0x000fc80000011604 */
[----:B------:R-:W-:Y:S02]  /*1660*/  LOP3.LUT R6, R6, 0x7c00, RZ, 0xc, !PT ;  /* 0x00007c0006067812 */ /* 0x000fe400078e0cff */
[----:B------:R-:W-:Y:S01]  /*1670*/  LOP3.LUT R4, R4, 0xffe, RZ, 0xc0, !PT ;  /* 0x00000ffe04047812 */ /* 0x000fe200078ec0ff */
[----:B-1----:R-:W-:-:S03]  /*1680*/  VIADD R5, R57, 0x1 ;  /* 0x0000000139057836 */ /* 0x002fc60000000000 */
[----:B------:R-:W-:Y:S02]  /*1690*/  IADD3 R60, PT, PT, -R4, R29, R6 ;  /* 0x0000001d043c7210 */ /* 0x000fe40007ffe106 */
[----:B------:R-:W-:Y:S01]  /*16a0*/  PRMT R4, R38, 0x9910, RZ ;  /* 0x0000991026047816 */ /* 0x000fe200000000ff */
[----:B------:R-:W-:Y:S03]  /*16b0*/  STS.U16 [R56+0x2], R5 ;  /* 0x0000020538007388 */ /* 0x000fe60000000400 */
[----:B------:R-:W-:Y:S01]  /*16c0*/  ISETP.NE.AND P0, PT, R4, 0x7fff, PT ;  /* 0x00007fff0400780c */ /* 0x000fe20003f05270 */
[----:B------:R-:W0:Y:S03]  /*16d0*/  LDS.U16 R59, [R58+0x2] ;  /* 0x000002003a3b7984 */ /* 0x000e260000000400 */
[----:B------:R-:W-:-:S04]  /*16e0*/  SEL R4, R38, 0x8000, P0 ;  /* 0x0000800026047807 */ /* 0x000fc80000000000 */
[----:B------:R-:W-:-:S04]  /*16f0*/  LOP3.LUT R4, R4, 0xffff, RZ, 0xc0, !PT ;  /* 0x0000ffff04047812 */ /* 0x000fc800078ec0ff */
[----:B------:R-:W-:-:S04]  /*1700*/  SHF.R.U32.HI R4, RZ, UR6, R4 ;  /* 0x00000006ff047c19 */ /* 0x000fc80008011604 */
[----:B------:R-:W-:-:S05]  /*1710*/  LOP3.LUT R4, R4, UR4, RZ, 0xc0, !PT ;  /* 0x0000000404047c12 */ /* 0x000fca000f8ec0ff */
[----:B------:R-:W-:Y:S01]  /*1720*/  IMAD.SHL.U32 R6, R4, 0x400, RZ ;  /* 0x0000040004067824 */ /* 0x000fe200078e00ff */
[----:B------:R-:W-:-:S04]  /*1730*/  SHF.R.U32.HI R4, RZ, 0x4, R4 ;  /* 0x00000004ff047819 */ /* 0x000fc80000011604 */
[----:B------:R-:W-:Y:S02]  /*1740*/  LOP3.LUT R6, R6, 0x7c00, RZ, 0xc, !PT ;  /* 0x00007c0006067812 */ /* 0x000fe400078e0cff */
[----:B------:R-:W-:-:S04]  /*1750*/  LOP3.LUT R4, R4, 0xffe, RZ, 0xc0, !PT ;  /* 0x00000ffe04047812 */ /* 0x000fc800078ec0ff */
[----:B------:R-:W-:Y:S02]  /*1760*/  IADD3 R62, PT, PT, -R4, R29, R6 ;  /* 0x0000001d043e7210 */ /* 0x000fe40007ffe106 */
[----:B------:R-:W-:-:S04]  /*1770*/  PRMT R4, R39, 0x9910, RZ ;  /* 0x0000991027047816 */ /* 0x000fc800000000ff */
[----:B------:R-:W-:Y:S01]  /*1780*/  ISETP.NE.AND P0, PT, R4, 0x7fff, PT ;  /* 0x00007fff0400780c */ /* 0x000fe20003f05270 */
[----:B0-----:R-:W-:-:S03]  /*1790*/  VIADD R5, R59, 0x1 ;  /* 0x000000013b057836 */ /* 0x001fc60000000000 */
[----:B------:R-:W-:Y:S02]  /*17a0*/  SEL R4, R39, 0x8000, P0 ;  /* 0x0000800027047807 */ /* 0x000fe40000000000 */
[----:B------:R-:W-:Y:S02]  /*17b0*/  STS.U16 [R58+0x2], R5 ;  /* 0x000002053a007388 */ /* 0x000fe40000000400 */
[----:B------:R-:W-:Y:S02]  /*17c0*/  LOP3.LUT R4, R4, 0xffff, RZ, 0xc0, !PT ;  /* 0x0000ffff04047812 */ /* 0x000fe400078ec0ff */
[----:B------:R-:W0:Y:S02]  /*17d0*/  LDS.U16 R61, [R60+0x2] ;  /* 0x000002003c3d7984 */ /* 0x000e240000000400 */
        /* <DEDUP_REMOVED lines=8> */
[----:B------:R-:W-:-:S04]  /*1860*/  ISETP.NE.AND P0, PT, R4, 0x7fff, PT ;  /* 0x00007fff0400780c */ /* 0x000fc80003f05270 */
[----:B------:R-:W-:-:S04]  /*1870*/  SEL R4, R40, 0x8000, P0 ;  /* 0x0000800028047807 */ /* 0x000fc80000000000 */
[----:B------:R-:W-:-:S04]  /*1880*/  LOP3.LUT R4, R4, 0xffff, RZ, 0xc0, !PT ;  /* 0x0000ffff04047812 */ /* 0x000fc800078ec0ff */
[----:B------:R-:W-:Y:S01]  /*1890*/  SHF.R.U32.HI R4, RZ, UR6, R4 ;  /* 0x00000006ff047c19 */ /* 0x000fe20008011604 */
[----:B0-----:R-:W-:-:S03]  /*18a0*/  VIADD R5, R61, 0x1 ;  /* 0x000000013d057836 */ /* 0x001fc60000000000 */
[----:B------:R-:W-:Y:S02]  /*18b0*/  LOP3.LUT R4, R4, UR4, RZ, 0xc0, !PT ;  /* 0x0000000404047c12 */ /* 0x000fe4000f8ec0ff */
[----:B------:R-:W-:Y:S03]  /*18c0*/  STS.U16 [R60+0x2], R5 ;  /* 0x000002053c007388 */ /* 0x000fe60000000400 */
[----:B------:R-:W-:Y:S01]  /*18d0*/  IMAD.SHL.U32 R6, R4, 0x400, RZ ;  /* 0x0000040004067824 */ /* 0x000fe200078e00ff */
[----:B------:R-:W0:Y:S01]  /*18e0*/  LDS.U16 R63, [R62+0x2] ;  /* 0x000002003e3f7984 */ /* 0x000e220000000400 */
[----:B------:R-:W-:-:S03]  /*18f0*/  SHF.R.U32.HI R4, RZ, 0x4, R4 ;  /* 0x00000004ff047819 */ /* 0x000fc60000011604 */
[----:B------:R-:W-:Y:S02]  /*1900*/  LOP3.LUT R6, R6, 0x7c00, RZ, 0xc, !PT ;  /* 0x00007c0006067812 */ /* 0x000fe400078e0cff */
[----:B------:R-:W-:-:S04]  /*1910*/  LOP3.LUT R4, R4, 0xffe, RZ, 0xc0, !PT ;  /* 0x00000ffe04047812 */ /* 0x000fc800078ec0ff */
[----:B------:R-:W-:Y:S02]  /*1920*/  IADD3 R66, PT, PT, -R4, R29, R6 ;  /* 0x0000001d04427210 */ /* 0x000fe40007ffe106 */
[----:B------:R-:W-:-:S04]  /*1930*/  PRMT R4, R41, 0x9910, RZ ;  /* 0x0000991029047816 */ /* 0x000fc800000000ff */
[----:B------:R-:W-:-:S04]  /*1940*/  ISETP.NE.AND P0, PT, R4, 0x7fff, PT ;  /* 0x00007fff0400780c */ /* 0x000fc80003f05270 */
[----:B------:R-:W-:-:S04]  /*1950*/  SEL R4, R41, 0x8000, P0 ;  /* 0x0000800029047807 */ /* 0x000fc80000000000 */
[----:B------:R-:W-:-:S04]  /*1960*/  LOP3.LUT R4, R4, 0xffff, RZ, 0xc0, !PT ;  /* 0x0000ffff04047812 */ /* 0x000fc800078ec0ff */
[----:B------:R-:W-:-:S04]  /*1970*/  SHF.R.U32.HI R4, RZ, UR6, R4 ;  /* 0x00000006ff047c19 */ /* 0x000fc80008011604 */
[----:B------:R-:W-:-:S05]  /*1980*/  LOP3.LUT R4, R4, UR4, RZ, 0xc0, !PT ;  /* 0x0000000404047c12 */ /* 0x000fca000f8ec0ff */
[----:B------:R-:W-:Y:S01]  /*1990*/  IMAD.SHL.U32 R6, R4, 0x400, RZ ;  /* 0x0000040004067824 */ /* 0x000fe200078e00ff */
[----:B------:R-:W-:Y:S01]  /*19a0*/  SHF.R.U32.HI R4, RZ, 0x4, R4 ;  /* 0x00000004ff047819 */ /* 0x000fe20000011604 */
[----:B0-----:R-:W-:-:S03]  /*19b0*/  VIADD R5, R63, 0x1 ;  /* 0x000000013f057836 */ /* 0x001fc60000000000 */
[----:B------:R-:W-:Y:S02]  /*19c0*/  LOP3.LUT R6, R6, 0x7c00, RZ, 0xc, !PT ;  /* 0x00007c0006067812 */ /* 0x000fe400078e0cff */
[----:B------:R-:W-:Y:S01]  /*19d0*/  LOP3.LUT R4, R4, 0xffe, RZ, 0xc0, !PT ;  /* 0x00000ffe04047812 */ /* 0x000fe200078ec0ff */
[----:B------:R-:W-:Y:S03]  /*19e0*/  STS.U16 [R62+0x2], R5 ;  /* 0x000002053e007388 */ /* 0x000fe60000000400 */
[----:B------:R-:W-:Y:S01]  /*19f0*/  IADD3 R68, PT, PT, -R4, R29, R6 ;  /* 0x0000001d04447210 */ /* 0x000fe20007ffe106 */
[----:B------:R-:W0:Y:S01]  /*1a00*/  LDS.U16 R65, [R64+0x2] ;  /* 0x0000020040417984 */ /* 0x000e220000000400 */
[----:B------:R-:W-:-:S04]  /*1a10*/  PRMT R4, R42, 0x9910, RZ ;  /* 0x000099102a047816 */ /* 0x000fc800000000ff */
        /* <DEDUP_REMOVED lines=10> */
[----:B------:R-:W-:Y:S01]  /*1ac0*/  PRMT R4, R43, 0x9910, RZ ;  /* 0x000099102b047816 */ /* 0x000fe200000000ff */
[----:B0-----:R-:W-:-:S03]  /*1ad0*/  VIADD R5, R65, 0x1 ;  /* 0x0000000141057836 */ /* 0x001fc60000000000 */
[----:B------:R-:W-:Y:S02]  /*1ae0*/  ISETP.NE.AND P0, PT, R4, 0x7fff, PT ;  /* 0x00007fff0400780c */ /* 0x000fe40003f05270 */
[----:B------:R-:W-:Y:S02]  /*1af0*/  STS.U16 [R64+0x2], R5 ;  /* 0x0000020540007388 */ /* 0x000fe40000000400 */
[----:B------:R-:W-:Y:S02]  /*1b00*/  SEL R4, R43, 0x8000, P0 ;  /* 0x000080002b047807 */ /* 0x000fe40000000000 */
[----:B------:R-:W0:Y:S02]  /*1b10*/  LDS.U16 R67, [R66+0x2] ;  /* 0x0000020042437984 */ /* 0x000e240000000400 */
        /* <DEDUP_REMOVED lines=10> */
[----:B------:R-:W-:Y:S01]  /*1bc0*/  SEL R4, R44, 0x8000, P0 ;  /* 0x000080002c047807 */ /* 0x000fe20000000000 */
[----:B0-----:R-:W-:-:S03]  /*1bd0*/  VIADD R5, R67, 0x1 ;  /* 0x0000000143057836 */ /* 0x001fc60000000000 */
[----:B------:R-:W-:Y:S02]  /*1be0*/  LOP3.LUT R4, R4, 0xffff, RZ, 0xc0, !PT ;  /* 0x0000ffff04047812 */ /* 0x000fe400078ec0ff */
[----:B------:R-:W-:Y:S02]  /*1bf0*/  STS.U16 [R66+0x2], R5 ;  /* 0x0000020542007388 */ /* 0x000fe40000000400 */
[----:B------:R-:W-:Y:S02]  /*1c00*/  SHF.R.U32.HI R4, RZ, UR6, R4 ;  /* 0x00000006ff047c19 */ /* 0x000fe40008011604 */
[----:B------:R-:W0:Y:S02]  /*1c10*/  LDS.U16 R69, [R68+0x2] ;  /* 0x0000020044457984 */ /* 0x000e240000000400 */
        /* <DEDUP_REMOVED lines=11> */
[----:B------:R-:W-:Y:S01]  /*1cd0*/  LOP3.LUT R4, R4, UR4, RZ, 0xc0, !PT ;  /* 0x0000000404047c12 */ /* 0x000fe2000f8ec0ff */
[----:B0-----:R-:W-:-:S04]  /*1ce0*/  VIADD R5, R69, 0x1 ;  /* 0x0000000145057836 */ /* 0x001fc80000000000 */
[----:B------:R-:W-:Y:S01]  /*1cf0*/  IMAD.SHL.U32 R6, R4, 0x400, RZ ;  /* 0x0000040004067824 */ /* 0x000fe200078e00ff */
[----:B------:R-:W-:Y:S01]  /*1d00*/  STS.U16 [R68+0x2], R5 ;  /* 0x0000020544007388 */ /* 0x000fe20000000400 */
[----:B------:R-:W-:-:S03]  /*1d10*/  SHF.R.U32.HI R4, RZ, 0x4, R4 ;  /* 0x00000004ff047819 */ /* 0x000fc60000011604 */
[----:B------:R-:W0:Y:S01]  /*1d20*/  LDS.U16 R71, [R70+0x2] ;  /* 0x0000020046477984 */ /* 0x000e220000000400 */
        /* <DEDUP_REMOVED lines=11> */
[----:B------:R-:W-:Y:S01]  /*1de0*/  LOP3.LUT R6, R6, 0x7c00, RZ, 0xc, !PT ;  /* 0x00007c0006067812 */ /* 0x000fe200078e0cff */
[----:B0-----:R-:W-:Y:S01]  /*1df0*/  VIADD R5, R71, 0x1 ;  /* 0x0000000147057836 */ /* 0x001fe20000000000 */
[----:B------:R-:W-:-:S04]  /*1e00*/  LOP3.LUT R4, R4, 0xffe, RZ, 0xc0, !PT ;  /* 0x00000ffe04047812 */ /* 0x000fc800078ec0ff */
[----:B------:R-:W-:Y:S01]  /*1e10*/  STS.U16 [R70+0x2], R5 ;  /* 0x0000020546007388 */ /* 0x000fe20000000400 */
[----:B------:R-:W-:Y:S02]  /*1e20*/  IADD3 R78, PT, PT, -R4, R29, R6 ;  /* 0x0000001d044e7210 */ /* 0x000fe40007ffe106 */
[----:B------:R-:W-:Y:S01]  /*1e30*/  PRMT R4, R47, 0x9910, RZ ;  /* 0x000099102f047816 */ /* 0x000fe200000000ff */
[----:B------:R-:W0:Y:S03]  /*1e40*/  LDS.U16 R73, [R72+0x2] ;  /* 0x0000020048497984 */ /* 0x000e260000000400 */
        /* <DEDUP_REMOVED lines=27> */
[----:B------:R-:W-:Y:S01]  /*2000*/  LOP3.LUT R4, R4, 0xffff, RZ, 0xc0, !PT ;  /* 0x0000ffff04047812 */ /* 0x000fe200078ec0ff */
[----:B0-----:R-:W-:-:S03]  /*2010*/  VIADD R5, R75, 0x1 ;  /* 0x000000014b057836 */ /* 0x001fc60000000000 */
[----:B------:R-:W-:Y:S02]  /*2020*/  SHF.R.U32.HI R4, RZ, UR6, R4 ;  /* 0x00000006ff047c19 */ /* 0x000fe40008011604 */
[----:B------:R-:W-:Y:S02]  /*2030*/  STS.U16 [R74+0x2], R5 ;  /* 0x000002054a007388 */ /* 0x000fe40000000400 */
[----:B------:R-:W-:Y:S02]  /*2040*/  LOP3.LUT R4, R4, UR4, RZ, 0xc0, !PT ;  /* 0x0000000404047c12 */ /* 0x000fe4000f8ec0ff */
[----:B------:R-:W0:Y:S03]  /*2050*/  LDS.U16 R77, [R76+0x2] ;  /* 0x000002004c4d7984 */ /* 0x000e260000000400 */
        /* <DEDUP_REMOVED lines=13> */
[----:B------:R-:W-:Y:S01]  /*2130*/  SHF.R.U32.HI R4, RZ, 0x4, R4 ;  /* 0x00000004ff047819 */ /* 0x000fe20000011604 */
[----:B------:R-:W-:Y:S03]  /*2140*/  STS.U16 [R76+0x2], R5 ;  /* 0x000002054c007388 */ /* 0x000fe60000000400 */
[----:B------:R-:W-:Y:S01]  /*2150*/  LOP3.LUT R6, R6, 0x7c00, RZ, 0xc, !PT ;  /* 0x00007c0006067812 */ /* 0x000fe200078e0cff */
[----:B------:R-:W0:Y:S01]  /*2160*/  LDS.U16 R79, [R78+0x2] ;  /* 0x000002004e4f7984 */ /* 0x000e220000000400 */
        /* <DEDUP_REMOVED lines=12> */
[----:B0-----:R-:W-:-:S03]  /*2230*/  VIADD R5, R79, 0x1 ;  /* 0x000000014f057836 */ /* 0x001fc60000000000 */
[----:B------:R-:W-:Y:S02]  /*2240*/  IADD3 R88, PT, PT, -R4, R29, R6 ;  /* 0x0000001d04587210 */ /* 0x000fe40007ffe106 */
[----:B------:R-:W-:Y:S01]  /*2250*/  STS.U16 [R78+0x2], R5 ;  /* 0x000002054e007388 */ /* 0x000fe20000000400 */
[----:B------:R-:W-:-:S03]  /*2260*/  PRMT R4, R52, 0x9910, RZ ;  /* 0x0000991034047816 */ /* 0x000fc600000000ff */
[----:B------:R-:W0:Y:S01]  /*2270*/  LDS.U16 R81, [R80+0x2] ;  /* 0x0000020050517984 */ /* 0x000e220000000400 */
[----:B------:R-:W-:-:S04]  /*2280*/  ISETP.NE.AND P0, PT, R4, 0x7fff, PT ;  /* 0x00007fff0400780c */ /* 0x000fc80003f05270 */
[----:B------:R-:W-:-:S04]  /*2290*/  SEL R4, R52, 0x8000, P0 ;  /* 0x0000800034047807 */ /* 0x000fc80000000000 */
[----:B------:R-:W-:-:S04]  /*22a0*/  LOP3.LUT R4, R4, 0xffff, RZ, 0xc0, !PT ;  /* 0x0000ffff04047812 */ /* 0x000fc800078ec0ff */
[----:B------:R-:W-:Y:S01]  /*22b0*/  SHF.R.U32.HI R4, RZ, UR6, R4 ;  /* 0x00000006ff047c19 */ /* 0x000fe20008011604 */
[----:B------:R-:W1:Y:S03]  /*22c0*/  S2UR UR6, SR_CgaCtaId ;  /* 0x00000000000679c3 */ /* 0x000e660000008800 */
[----:B------:R-:W-:Y:S01]  /*22d0*/  LOP3.LUT R4, R4, UR4, RZ, 0xc0, !PT ;  /* 0x0000000404047c12 */ /* 0x000fe2000f8ec0ff */
[----:B------:R-:W-:-:S04]  /*22e0*/  UMOV UR4, 0x400 ;  /* 0x0000040000047882 */ /* 0x000fc80000000000 */
[----:B------:R-:W-:Y:S01]  /*22f0*/  IMAD.SHL.U32 R6, R4, 0x400, RZ ;  /* 0x0000040004067824 */ /* 0x000fe200078e00ff */
[----:B------:R-:W-:-:S04]  /*2300*/  SHF.R.U32.HI R4, RZ, 0x4, R4 ;  /* 0x00000004ff047819 */ /* 0x000fc80000011604 */
[----:B------:R-:W-:Y:S02]  /*2310*/  LOP3.LUT R6, R6, 0x7c00, RZ, 0xc, !PT ;  /* 0x00007c0006067812 */ /* 0x000fe400078e0cff */
[----:B------:R-:W-:-:S04]  /*2320*/  LOP3.LUT R4, R4, 0xffe, RZ, 0xc0, !PT ;  /* 0x00000ffe04047812 */ /* 0x000fc800078ec0ff */
[----:B------:R-:W-:Y:S01]  /*2330*/  IADD3 R90, PT, PT, -R4, R29, R6 ;  /* 0x0000001d045a7210 */ /* 0x000fe20007ffe106 */
[----:B-1----:R-:W-:Y:S01]  /*2340*/  ULEA UR4, UR6, UR4, 0x18 ;  /* 0x0000000406047291 */ /* 0x002fe2000f8ec0ff */
[----:B0-----:R-:W-:-:S05]  /*2350*/  VIADD R5, R81, 0x1 ;  /* 0x0000000151057836 */ /* 0x001fca0000000000 */
[----:B------:R-:W-:Y:S04]  /*2360*/  STS.U16 [R80+0x2], R5 ;  /* 0x0000020550007388 */ /* 0x000fe80000000400 */
[----:B------:R-:W0:Y:S02]  /*2370*/  LDS.U16 R83, [R82+0x2] ;  /* 0x0000020052537984 */ /* 0x000e240000000400 */
        /* <DEDUP_REMOVED lines=13> */
[----:B------:R-:W-:Y:S01]  /*2450*/  STS.U16 [R90+0x2], R7 ;  /* 0x000002075a007388 */ /* 0x000fe20000000400 */
[----:B------:R-:W-:Y:S06]  /*2460*/  BAR.SYNC.DEFER_BLOCKING 0x0 ;  /* 0x0000000000007b1d */ /* 0x000fec0000010000 */
[----:B------:R-:W-:Y:S04]  /*2470*/  LDS R92, [R31] ;  /* 0x000000001f5c7984 */ /* 0x000fe80000000800 */
[----:B------:R-:W0:Y:S04]  /*2480*/  LDS R93, [R31+0x4] ;  /* 0x000004001f5d7984 */ /* 0x000e280000000800 */
[----:B------:R-:W1:Y:S04]  /*2490*/  LDS R94, [R31+0x8] ;  /* 0x000008001f5e7984 */ /* 0x000e680000000800 */
[----:B------:R-:W2:Y:S04]  /*24a0*/  LDS R95, [R31+0xc] ;  /* 0x00000c001f5f7984 */ /* 0x000ea80000000800 */
[----:B------:R-:W3:Y:S04]  /*24b0*/  LDS R96, [R31+0x10] ;  /* 0x000010001f607984 */ /* 0x000ee80000000800 */
[----:B------:R-:W4:Y:S04]  /*24c0*/  LDS R97, [R31+0x14] ;  /* 0x000014001f617984 */ /* 0x000f280000000800 */
[----:B------:R-:W4:Y:S04]  /*24d0*/  LDS R98, [R31+0x18] ;  /* 0x000018001f627984 */ /* 0x000f280000000800 */
[----:B------:R-:W4:Y:S04]  /*24e0*/  LDS R99, [R31+0x1c] ;  /* 0x00001c001f637984 */ /* 0x000f280000000800 */
[----:B------:R-:W4:Y:S04]  /*24f0*/  LDS R100, [R31+0x20] ;  /* 0x000020001f647984 */ /* 0x000f280000000800 */
[----:B------:R-:W4:Y:S04]  /*2500*/  LDS R101, [R31+0x24] ;  /* 0x000024001f657984 */ /* 0x000f280000000800 */
[----:B------:R-:W4:Y:S04]  /*2510*/  LDS R102, [R31+0x28] ;  /* 0x000028001f667984 */ /* 0x000f280000000800 */
[----:B------:R-:W4:Y:S01]  /*2520*/  LDS R103, [R31+0x2c] ;  /* 0x00002c001f677984 */ /* 0x000f220000000800 */
        /* <DEDUP_REMOVED lines=10> */
[----:B------:R-:W-:-:S03]  /*25d0*/  IMAD.IADD R98, R98, 0x1, R97 ;  /* 0x0000000162627824 */ /* 0x000fc600078e0261 */
        /* <DEDUP_REMOVED lines=31> */
[----:B------:R-:W-:-:S04]  /*27d0*/  IMAD.IADD R114, R114, 0x1, R113 ;  /* 0x0000000172727824 */ /* 0x000fc800078e0271 */
[----:B0-----:R-:W-:-:S04]  /*27e0*/  IMAD.IADD R115, R115, 0x1, R114 ;  /* 0x0000000173737824 */ /* 0x001fc800078e0272 */
[----:B-1----:R-:W-:-:S04]  /*27f0*/  IMAD.IADD R116, R116, 0x1, R115 ;  /* 0x0000000174747824 */ /* 0x002fc800078e0273 */
[----:B--2---:R-:W-:-:S04]  /*2800*/  IMAD.IADD R117, R117, 0x1, R116 ;  /* 0x0000000175757824 */ /* 0x004fc800078e0274 */
[----:B---3--:R-:W-:-:S04]  /*2810*/  IMAD.IADD R118, R118, 0x1, R117 ;  /* 0x0000000176767824 */ /* 0x008fc800078e0275 */
[----:B----4-:R-:W-:-:S04]  /*2820*/  IMAD.IADD R119, R119, 0x1, R118 ;  /* 0x0000000177777824 */ /* 0x010fc800078e0276 */
[----:B------:R-:W-:-:S04]  /*2830*/  IMAD.IADD R120, R120, 0x1, R119 ;  /* 0x0000000178787824 */ /* 0x000fc800078e0277 */
[----:B------:R-:W-:-:S04]  /*2840*/  IMAD.IADD R121, R121, 0x1, R120 ;  /* 0x0000000179797824 */ /* 0x000fc800078e0278 */
[----:B------:R-:W-:-:S04]  /*2850*/  IMAD.IADD R122, R122, 0x1, R121 ;  /* 0x000000017a7a7824 */ /* 0x000fc800078e0279 */
[----:B------:R-:W-:-:S04]  /*2860*/  IMAD.IADD R123, R123, 0x1, R122 ;  /* 0x000000017b7b7824 */ /* 0x000fc800078e027a */
[----:B------:R-:W-:-:S05]  /*2870*/  IMAD.IADD R125, R4, 0x1, R123 ;  /* 0x00000001047d7824 */ /* 0x000fca00078e027b */
        /* <DEDUP_REMOVED lines=8> */
[----:B------:R-:W0:Y:S02]  /*2900*/  SHFL.UP P0, R126, R127, 0x10, RZ ;  /* 0x060000007f7e7989 */ /* 0x000e2400000000ff */
[----:B0-----:R-:W-:Y:S01]  /*2910*/  @P0 IMAD.IADD R126, R127, 0x1, R126 ;  /* 0x000000017f7e0824 */ /* 0x001fe200078e027e */
[----:B------:R-:W-:-:S03]  /*2920*/  ISETP.NE.AND P0, PT, R124, 0x1, PT ;  /* 0x000000017c00780c */ /* 0x000fc60003f05270 */
[----:B------:R-:W-:Y:S01]  /*2930*/  IMAD.IADD R125, R126, 0x1, -R125 ;  /* 0x000000017e7d7824 */ /* 0x000fe200078e0a7d */
[----:B------:R-:W-:Y:S01]  /*2940*/  @!P1 STS [R30+0x8400], R126 ;  /* 0x0084007e1e009388 */ /* 0x000fe20000000800 */
[----:B------:R-:W-:Y:S01]  /*2950*/  BAR.SYNC.DEFER_BLOCKING 0x0 ;  /* 0x0000000000007b1d */ /* 0x000fe20000010000 */
[----:B------:R-:W-:-:S05]  /*2960*/  ISETP.NE.AND P1, PT, R124, 0x4, PT ;  /* 0x000000047c00780c */ /* 0x000fca0003f25270 */
[----:B------:R-:W0:Y:S04]  /*2970*/  LDS.128 R4, [UR4+0x8400] ;  /* 0x00840004ff047984 */ /* 0x000e280008000c00 */
[----:B------:R-:W1:Y:S01]  /*2980*/  LDS.128 R8, [UR4+0x8410] ;  /* 0x00841004ff087984 */ /* 0x000e620008000c00 */
[C---:B0-----:R-:W-:Y:S01]  /*2990*/  SEL R53, R4.reuse, R53, !P0 ;  /* 0x0000003504357207 */ /* 0x041fe20004000000 */
[----:B------:R-:W-:Y:S01]  /*29a0*/  IMAD.IADD R5, R4, 0x1, R5 ;  /* 0x0000000104057824 */ /* 0x000fe200078e0205 */
[----:B------:R-:W-:-:S03]  /*29b0*/  ISETP.NE.AND P0, PT, R124, 0x2, PT ;  /* 0x000000027c00780c */ /* 0x000fc60003f05270 */
[----:B------:R-:W-:Y:S01]  /*29c0*/  IMAD.IADD R6, R6, 0x1, R5 ;  /* 0x0000000106067824 */ /* 0x000fe200078e0205 */
[----:B------:R-:W-:Y:S02]  /*29d0*/  SEL R53, R5, R53, !P0 ;  /* 0x0000003505357207 */ /* 0x000fe40004000000 */
[----:B------:R-:W-:Y:S01]  /*29e0*/  ISETP.NE.AND P0, PT, R124, 0x3, PT ;  /* 0x000000037c00780c */ /* 0x000fe20003f05270 */
[----:B------:R-:W-:-:S03]  /*29f0*/  IMAD.IADD R7, R7, 0x1, R6 ;  /* 0x0000000107077824 */ /* 0x000fc600078e0206 */
[----:B------:R-:W-:Y:S01]  /*2a00*/  SEL R53, R6, R53, !P0 ;  /* 0x0000003506357207 */ /* 0x000fe20004000000 */
[C---:B-1----:R-:W-:Y:S01]  /*2a10*/  IMAD.IADD R8, R7.reuse, 0x1, R8 ;  /* 0x0000000107087824 */ /* 0x042fe200078e0208 */
[----:B------:R-:W-:Y:S02]  /*2a20*/  ISETP.NE.AND P0, PT, R124, 0x5, PT ;  /* 0x000000057c00780c */ /* 0x000fe40003f05270 */
[----:B------:R-:W-:Y:S01]  /*2a30*/  SEL R53, R7, R53, !P1 ;  /* 0x0000003507357207 */ /* 0x000fe20004800000 */
[----:B------:R-:W-:Y:S01]  /*2a40*/  IMAD.IADD R9, R9, 0x1, R8 ;  /* 0x0000000109097824 */ /* 0x000fe200078e0208 */
[----:B------:R-:W-:Y:S02]  /*2a50*/  ISETP.NE.AND P1, PT, R128, RZ, PT ;  /* 0x000000ff8000720c */ /* 0x000fe40003f25270 */
[----:B------:R-:W-:Y:S01]  /*2a60*/  SEL R53, R8, R53, !P0 ;  /* 0x0000003508357207 */ /* 0x000fe20004000000 */
[----:B------:R-:W-:Y:S01]  /*2a70*/  IMAD.IADD R10, R10, 0x1, R9 ;  /* 0x000000010a0a7824 */ /* 0x000fe200078e0209 */
[----:B------:R-:W-:-:S02]  /*2a80*/  ISETP.GT.U32.AND P0, PT, R0, 0x1f, PT ;  /* 0x0000001f0000780c */ /* 0x000fc40003f04070 */
[----:B------:R-:W-:Y:S01]  /*2a90*/  SEL R53, R9, R53, !P2 ;  /* 0x0000003509357207 */ /* 0x000fe20005000000 */
[----:B------:R-:W-:Y:S01]  /*2aa0*/  IMAD.IADD R11, R11, 0x1, R10 ;  /* 0x000000010b0b7824 */ /* 0x000fe200078e020a */
[----:B------:R-:W-:Y:S02]  /*2ab0*/  ISETP.GT.U32.OR P2, PT, R0, 0x1f, P1 ;  /* 0x0000001f0000780c */ /* 0x000fe40000f44470 */
[----:B------:R-:W-:Y:S02]  /*2ac0*/  SEL R4, R125, RZ, P1 ;  /* 0x000000ff7d047207 */ /* 0x000fe40000800000 */
[----:B------:R-:W-:-:S05]  /*2ad0*/  SEL R53, R10, R53, !P3 ;  /* 0x000000350a357207 */ /* 0x000fca0005800000 */
[----:B------:R-:W-:Y:S01]  /*2ae0*/  @P0 IMAD.IADD R125, R53, 0x1, R4 ;  /* 0x00000001357d0824 */ /* 0x000fe200078e0204 */
[----:B------:R-:W-:-:S03]  /*2af0*/  ISETP.NE.AND P0, PT, R0, RZ, PT ;  /* 0x000000ff0000720c */ /* 0x000fc60003f05270 */
[----:B------:R-:W-:-:S05]  /*2b00*/  @!P2 IMAD.U32 R125, R11, 0x10000, RZ ;  /* 0x000100000b7da824 */ /* 0x000fca00078e00ff */
[----:B------:R-:W-:Y:S01]  /*2b10*/  @!P2 STS [UR4+0x8428], R125 ;  /* 0x0084287dff00a988 */ /* 0x000fe20008000804 */
[----:B------:R-:W-:Y:S06]  /*2b20*/  BAR.SYNC.DEFER_BLOCKING 0x0 ;  /* 0x0000000000007b1d */ /* 0x000fec0000010000 */
[----:B------:R-:W0:Y:S02]  /*2b30*/  LDS R4, [UR4+0x8428] ;  /* 0x00842804ff047984 */ /* 0x000e240008000800 */
[----:B0-----:R-:W-:-:S05]  /*2b40*/  SEL R4, R4, RZ, P0 ;  /* 0x000000ff04047207 */ /* 0x001fca0000000000 */
[----:B------:R-:W-:-:S04]  /*2b50*/  IMAD.IADD R4, R4, 0x1, R125 ;  /* 0x0000000104047824 */ /* 0x000fc800078e027d */
[--C-:B------:R-:W-:Y:S01]  /*2b60*/  IMAD.IADD R92, R92, 0x1, R4.reuse ;  /* 0x000000015c5c7824 */ /* 0x100fe200078e0204 */
[----:B------:R-:W-:Y:S01]  /*2b70*/  STS [R31], R4 ;  /* 0x000000041f007388 */ /* 0x000fe20000000800 */
[--C-:B------:R-:W-:Y:S02]  /*2b80*/  IMAD.IADD R6, R93, 0x1, R4.reuse ;  /* 0x000000015d067824 */ /* 0x100fe400078e0204 */
[--C-:B------:R-:W-:Y:S01]  /*2b90*/  IMAD.IADD R94, R94, 0x1, R4.reuse ;  /* 0x000000015e5e7824 */ /* 0x100fe200078e0204 */
[----:B------:R-:W-:Y:S01]  /*2ba0*/  STS [R31+0x4], R92 ;  /* 0x0000045c1f007388 */ /* 0x000fe20000000800 */
[--C-:B------:R-:W-:Y:S02]  /*2bb0*/  IMAD.IADD R8, R95, 0x1, R4.reuse ;  /* 0x000000015f087824 */ /* 0x100fe400078e0204 */
[--C-:B------:R-:W-:Y:S01]  /*2bc0*/  IMAD.IADD R96, R96, 0x1, R4.reuse ;  /* 0x0000000160607824 */ /* 0x100fe200078e0204 */
[----:B------:R-:W-:Y:S01]  /*2bd0*/  STS [R31+0x8], R6 ;  /* 0x000008061f007388 */ /* 0x000fe20000000800 */
[----:B------:R-:W-:-:S02]  /*2be0*/  IMAD.IADD R10, R97, 0x1, R4 ;  /* 0x00000001610a7824 */ /* 0x000fc400078e0204 */
[--C-:B------:R-:W-:Y:S01]  /*2bf0*/  IMAD.IADD R98, R98, 0x1, R4.reuse ;  /* 0x0000000162627824 */ /* 0x100fe200078e0204 */
[----:B------:R-:W-:Y:S01]  /*2c00*/  STS [R31+0xc], R94 ;  /* 0x00000c5e1f007388 */ /* 0x000fe20000000800 */
        /* <DEDUP_REMOVED lines=36> */
[----:B------:R-:W-:-:S03]  /*2e50*/  IMAD.IADD R150, R123, 0x1, R4 ;  /* 0x000000017b967824 */ /* 0x000fc600078e0204 */
        /* <DEDUP_REMOVED lines=17> */
[----:B------:R-:W-:Y:S06]  /*2f70*/  BAR.SYNC.DEFER_BLOCKING 0x0 ;  /* 0x0000000000007b1d */ /* 0x000fec0000010000 */
[----:B------:R-:W0:Y:S04]  /*2f80*/  LDS.U16 R55, [R55+0x2] ;  /* 0x0000020037377984 */ /* 0x000e280000000400 */
[----:B------:R-:W1:Y:S04]  /*2f90*/  LDS.U16 R56, [R56+0x2] ;  /* 0x0000020038387984 */ /* 0x000e680000000400 */
[----:B------:R-:W2:Y:S04]  /*2fa0*/  LDS.U16 R58, [R58+0x2] ;  /* 0x000002003a3a7984 */ /* 0x000ea80000000400 */
[----:B------:R-:W3:Y:S04]  /*2fb0*/  LDS.U16 R60, [R60+0x2] ;  /* 0x000002003c3c7984 */ /* 0x000ee80000000400 */
[----:B------:R-:W4:Y:S04]  /*2fc0*/  LDS.U16 R62, [R62+0x2] ;  /* 0x000002003e3e7984 */ /* 0x000f280000000400 */
[----:B------:R-:W4:Y:S04]  /*2fd0*/  LDS.U16 R64, [R64+0x2] ;  /* 0x0000020040407984 */ /* 0x000f280000000400 */
[----:B------:R-:W4:Y:S04]  /*2fe0*/  LDS.U16 R66, [R66+0x2] ;  /* 0x0000020042427984 */ /* 0x000f280000000400 */
[----:B------:R-:W4:Y:S04]  /*2ff0*/  LDS.U16 R68, [R68+0x2] ;  /* 0x0000020044447984 */ /* 0x000f280000000400 */
[----:B------:R-:W4:Y:S04]  /*3000*/  LDS.U16 R70, [R70+0x2] ;  /* 0x0000020046467984 */ /* 0x000f280000000400 */
[----:B------:R-:W4:Y:S04]  /*3010*/  LDS.U16 R72, [R72+0x2] ;  /* 0x0000020048487984 */ /* 0x000f280000000400 */
[----:B------:R-:W4:Y:S01]  /*3020*/  LDS.U16 R74, [R74+0x2] ;  /* 0x000002004a4a7984 */ /* 0x000f220000000400 */
[----:B0-----:R-:W-:-:S03]  /*3030*/  IMAD.IADD R54, R54, 0x1, R55 ;  /* 0x0000000136367824 */ /* 0x001fc600078e0237 */
[----:B------:R-:W0:Y:S01]  /*3040*/  LDS.U16 R76, [R76+0x2] ;  /* 0x000002004c4c7984 */ /* 0x000e220000000400 */
[----:B-1----:R-:W-:-:S03]  /*3050*/  IMAD.IADD R56, R57, 0x1, R56 ;  /* 0x0000000139387824 */ /* 0x002fc600078e0238 */
[----:B------:R-:W1:Y:S01]  /*3060*/  LDS.U16 R78, [R78+0x2] ;  /* 0x000002004e4e7984 */ /* 0x000e620000000400 */
[----:B--2---:R-:W-:-:S03]  /*3070*/  IMAD.IADD R58, R59, 0x1, R58 ;  /* 0x000000013b3a7824 */ /* 0x004fc600078e023a */
[----:B------:R-:W2:Y:S01]  /*3080*/  LDS.U16 R80, [R80+0x2] ;  /* 0x0000020050507984 */ /* 0x000ea20000000400 */
[----:B---3--:R-:W-:-:S03]  /*3090*/  IMAD.IADD R61, R61, 0x1, R60 ;  /* 0x000000013d3d7824 */ /* 0x008fc600078e023c */
[----:B------:R-:W3:Y:S01]  /*30a0*/  LDS.U16 R82, [R82+0x2] ;  /* 0x0000020052527984 */ /* 0x000ee20000000400 */
[----:B----4-:R-:W-:-:S03]  /*30b0*/  IMAD.IADD R62, R63, 0x1, R62 ;  /* 0x000000013f3e7824 */ /* 0x010fc600078e023e */
[----:B------:R-:W4:Y:S01]  /*30c0*/  LDS.U16 R84, [R84+0x2] ;  /* 0x0000020054547984 */ /* 0x000f220000000400 */
[----:B------:R-:W-:-:S03]  /*30d0*/  IMAD.IADD R65, R65, 0x1, R64 ;  /* 0x0000000141417824 */ /* 0x000fc600078e0240 */
[----:B------:R-:W4:Y:S01]  /*30e0*/  LDS.U16 R86, [R86+0x2] ;  /* 0x0000020056567984 */ /* 0x000f220000000400 */
[----:B------:R-:W-:-:S03]  /*30f0*/  IMAD.IADD R66, R67, 0x1, R66 ;  /* 0x0000000143427824 */ /* 0x000fc600078e0242 */
[----:B------:R-:W4:Y:S01]  /*3100*/  LDS.U16 R88, [R88+0x2] ;  /* 0x0000020058587984 */ /* 0x000f220000000400 */
[----:B------:R-:W-:-:S03]  /*3110*/  IMAD.IADD R69, R69, 0x1, R68 ;  /* 0x0000000145457824 */ /* 0x000fc600078e0244 */
[----:B------:R-:W4:Y:S01]  /*3120*/  LDS.U16 R90, [R90+0x2] ;  /* 0x000002005a5a7984 */ /* 0x000f220000000400 */
[----:B------:R-:W-:Y:S02]  /*3130*/  IMAD.IADD R70, R71, 0x1, R70 ;  /* 0x0000000147467824 */ /* 0x000fe400078e0246 */
[----:B------:R-:W-:Y:S02]  /*3140*/  IMAD.IADD R73, R73, 0x1, R72 ;  /* 0x0000000149497824 */ /* 0x000fe400078e0248 */
[----:B------:R-:W-:Y:S02]  /*3150*/  IMAD.IADD R74, R75, 0x1, R74 ;  /* 0x000000014b4a7824 */ /* 0x000fe400078e024a */
[----:B0-----:R-:W-:Y:S02]  /*3160*/  IMAD.IADD R77, R77, 0x1, R76 ;  /* 0x000000014d4d7824 */ /* 0x001fe400078e024c */
[----:B-1----:R-:W-:Y:S02]  /*3170*/  IMAD.IADD R78, R79, 0x1, R78 ;  /* 0x000000014f4e7824 */ /* 0x002fe400078e024e */
[----:B--2---:R-:W-:-:S02]  /*3180*/  IMAD.IADD R81, R81, 0x1, R80 ;  /* 0x0000000151517824 */ /* 0x004fc400078e0250 */
[----:B---3--:R-:W-:Y:S02]  /*3190*/  IMAD.IADD R82, R83, 0x1, R82 ;  /* 0x0000000153527824 */ /* 0x008fe400078e0252 */
[----:B----4-:R-:W-:Y:S02]  /*31a0*/  IMAD.IADD R85, R85, 0x1, R84 ;  /* 0x0000000155557824 */ /* 0x010fe400078e0254 */
[----:B------:R-:W-:Y:S02]  /*31b0*/  IMAD.IADD R86, R87, 0x1, R86 ;  /* 0x0000000157567824 */ /* 0x000fe400078e0256 */
[----:B------:R-:W-:Y:S02]  /*31c0*/  IMAD.IADD R89, R89, 0x1, R88 ;  /* 0x0000000159597824 */ /* 0x000fe400078e0258 */
[----:B------:R-:W-:Y:S01]  /*31d0*/  IMAD.IADD R90, R91, 0x1, R90 ;  /* 0x000000015b5a7824 */ /* 0x000fe200078e025a */
[----:B------:R-:W-:Y:S06]  /*31e0*/  BAR.SYNC.DEFER_BLOCKING 0x0 ;  /* 0x0000000000007b1d */ /* 0x000fec0000010000 */
[----:B------:R-:W-:Y:S05]  /*31f0*/  BRA.U UP0, `(.L_x_484) ;  /* 0x0000000500e47547 */ /* 0x000fea000b800000 */
[----:B------:R-:W-:Y:S01]  /*3200*/  LEA R5, R54, UR4, 0x1 ;  /* 0x0000000436057c11 */ /* 0x000fe2000f8e08ff */
[----:B------:R-:W-:Y:S01]  /*3210*/  UIADD3 UR8, UPT, UPT, UR8, 0x6, URZ ;  /* 0x0000000608087890 */ /* 0x000fe2000fffe0ff */
[----:B------:R-:W-:Y:S01]  /*3220*/  LEA R7, R56, UR4, 0x1 ;  /* 0x0000000438077c11 */ /* 0x000fe2000f8e08ff */
[----:B------:R-:W-:Y:S01]  /*3230*/  UIADD3 UR5, UPT, UPT, UR5, -0x6, URZ ;  /* 0xfffffffa05057890 */ /* 0x000fe2000fffe0ff */
[----:B------:R-:W-:Y:S01]  /*3240*/  LEA R9, R58, UR4, 0x1 ;  /* 0x000000043a097c11 */ /* 0x000fe2000f8e08ff */
[----:B------:R0:W-:Y:S01]  /*3250*/  STS.U16 [R5], R32 ;  /* 0x0000002005007388 */ /* 0x0001e20000000400 */
[----:B------:R-:W-:Y:S01]  /*3260*/  LEA R4, R61, UR4, 0x1 ;  /* 0x000000043d047c11 */ /* 0x000fe2000f8e08ff */
[----:B------:R-:W-:Y:S01]  /*3270*/  IMAD R55, R54, 0x2, R5 ;  /* 0x0000000236377824 */ /* 0x000fe200078e0205 */
[----:B------:R-:W-:Y:S01]  /*3280*/  LEA R11, R62, UR4, 0x1 ;  /* 0x000000043e0b7c11 */ /* 0x000fe2000f8e08ff */
[----:B------:R1:W-:Y:S01]  /*3290*/  STS.U16 [R7], R34 ;  /* 0x0000002207007388 */ /* 0x0003e20000000400 */
[----:B------:R-:W-:Y:S01]  /*32a0*/  LEA R6, R65, UR4, 0x1 ;  /* 0x0000000441067c11 */ /* 0x000fe2000f8e08ff */
[----:B------:R-:W-:Y:S01]  /*32b0*/  IMAD R10, R56, 0x2, R7 ;  /* 0x00000002380a7824 */ /* 0x000fe200078e0207 */
[----:B------:R-:W-:Y:S01]  /*32c0*/  LEA R8, R69, UR4, 0x1 ;  /* 0x0000000445087c11 */ /* 0x000fe2000f8e08ff */
[----:B------:R2:W-:Y:S01]  /*32d0*/  STS.U16 [R9], R36 ;  /* 0x0000002409007388 */ /* 0x0005e20000000400 */
[----:B------:R-:W-:Y:S01]  /*32e0*/  IMAD R54, R61, 0x2, R4 ;  /* 0x000000023d367824 */ /* 0x000fe200078e0204 */
[----:B0-----:R-:W-:Y:S01]  /*32f0*/  LEA R5, R66, UR4, 0x1 ;  /* 0x0000000442057c11 */ /* 0x001fe2000f8e08ff */
[----:B------:R-:W-:Y:S01]  /*3300*/  IMAD R57, R58, 0x2, R9 ;  /* 0x000000023a397824 */ /* 0x000fe200078e0209 */
[----:B------:R0:W-:Y:S01]  /*3310*/  STS.U16 [R4], R37 ;  /* 0x0000002504007388 */ /* 0x0001e20000000400 */
[----:B------:R-:W-:Y:S01]  /*3320*/  IMAD R56, R65, 0x2, R6 ;  /* 0x0000000241387824 */ /* 0x000fe200078e0206 */
[----:B-1----:R-:W-:Y:S01]  /*3330*/  LEA R7, R70, UR4, 0x1 ;  /* 0x0000000446077c11 */ /* 0x002fe2000f8e08ff */
[----:B------:R-:W-:Y:S01]  /*3340*/  IMAD R61, R66, 0x2, R5 ;  /* 0x00000002423d7824 */ /* 0x000fe200078e0205 */
[----:B------:R1:W-:Y:S01]  /*3350*/  STS.U16 [R11], R38 ;  /* 0x000000260b007388 */ /* 0x0003e20000000400 */
[----:B------:R-:W-:Y:S01]  /*3360*/  IMAD R59, R62, 0x2, R11 ;  /* 0x000000023e3b7824 */ /* 0x000fe200078e020b */
[----:B--2---:R-:W-:Y:S01]  /*3370*/  LEA R9, R74, UR4, 0x1 ;  /* 0x000000044a097c11 */ /* 0x004fe2000f8e08ff */
[----:B------:R-:W-:Y:S01]  /*3380*/  IMAD R58, R69, 0x2, R8 ;  /* 0x00000002453a7824 */ /* 0x000fe200078e0208 */
[----:B------:R2:W-:Y:S01]  /*3390*/  STS.U16 [R6], R39 ;  /* 0x0000002706007388 */ /* 0x0005e20000000400 */
[----:B0-----:R-:W-:-:S02]  /*33a0*/  LEA R4, R73, UR4, 0x1 ;  /* 0x0000000449047c11 */ /* 0x001fc4000f8e08ff */
[----:B------:R-:W-:Y:S01]  /*33b0*/  IMAD R63, R74, 0x2, R9 ;  /* 0x000000024a3f7824 */ /* 0x000fe200078e0209 */
[----:B------:R0:W-:Y:S01]  /*33c0*/  STS.U16 [R5], R40 ;  /* 0x0000002805007388 */ /* 0x0001e20000000400 */
[----:B-1----:R-:W-:-:S03]  /*33d0*/  IMAD R11, R70, 0x2, R7 ;  /* 0x00000002460b7824 */ /* 0x002fc600078e0207 */
[----:B------:R1:W-:Y:S01]  /*33e0*/  STS.U16 [R8], R41 ;  /* 0x0000002908007388 */ /* 0x0003e20000000400 */
[----:B------:R-:W-:Y:S01]  /*33f0*/  IMAD R60, R73, 0x2, R4 ;  /* 0x00000002493c7824 */ /* 0x000fe200078e0204 */
[C---:B--2---:R-:W-:Y:S02]  /*3400*/  LEA R6, R77.reuse, UR4, 0x1 ;  /* 0x000000044d067c11 */ /* 0x044fe4000f8e08ff */
[----:B------:R2:W-:Y:S01]  /*3410*/  STS.U16 [R7], R42 ;  /* 0x0000002a07007388 */ /* 0x0005e20000000400 */
[C---:B0-----:R-:W-:Y:S02]  /*3420*/  LEA R5, R78.reuse, UR4, 0x1 ;  /* 0x000000044e057c11 */ /* 0x041fe4000f8e08ff */
[----:B------:R-:W-:Y:S01]  /*3430*/  IMAD R62, R77, 0x2, R6 ;  /* 0x000000024d3e7824 */ /* 0x000fe200078e0206 */
[----:B------:R0:W-:Y:S01]  /*3440*/  STS.U16 [R4], R43 ;  /* 0x0000002b04007388 */ /* 0x0001e20000000400 */
[----:B-1----:R-:W-:Y:S01]  /*3450*/  LEA R8, R81, UR4, 0x1 ;  /* 0x0000000451087c11 */ /* 0x002fe2000f8e08ff */
[----:B------:R-:W-:-:S02]  /*3460*/  IMAD R65, R78, 0x2, R5 ;  /* 0x000000024e417824 */ /* 0x000fc400078e0205 */
[----:B------:R1:W-:Y:S01]  /*3470*/  STS.U16 [R9], R44 ;  /* 0x0000002c09007388 */ /* 0x0003e20000000400 */
[C---:B--2---:R-:W-:Y:S01]  /*3480*/  LEA R7, R82.reuse, UR4, 0x1 ;  /* 0x0000000452077c11 */ /* 0x044fe2000f8e08ff */
[----:B------:R-:W-:Y:S02]  /*3490*/  IMAD R64, R81, 0x2, R8 ;  /* 0x0000000251407824 */ /* 0x000fe400078e0208 */
[----:B------:R2:W-:Y:S01]  /*34a0*/  STS.U16 [R6], R45 ;  /* 0x0000002d06007388 */ /* 0x0005e20000000400 */
[C---:B0-----:R-:W-:Y:S01]  /*34b0*/  LEA R4, R85.reuse, UR4, 0x1 ;  /* 0x0000000455047c11 */ /* 0x041fe2000f8e08ff */
[----:B------:R-:W-:Y:S02]  /*34c0*/  IMAD R67, R82, 0x2, R7 ;  /* 0x0000000252437824 */ /* 0x000fe400078e0207 */
[----:B------:R0:W-:Y:S01]  /*34d0*/  STS.U16 [R5], R46 ;  /* 0x0000002e05007388 */ /* 0x0001e20000000400 */
[----:B-1----:R-:W-:Y:S01]  /*34e0*/  LEA R9, R86, UR4, 0x1 ;  /* 0x0000000456097c11 */ /* 0x002fe2000f8e08ff */
[----:B------:R-:W-:-:S02]  /*34f0*/  IMAD R66, R85, 0x2, R4 ;  /* 0x0000000255427824 */ /* 0x000fc400078e0204 */
[----:B------:R1:W-:Y:S01]  /*3500*/  STS.U16 [R8], R47 ;  /* 0x0000002f08007388 */ /* 0x0003e20000000400 */
[----:B--2---:R-:W-:Y:S01]  /*3510*/  LEA R6, R89, UR4, 0x1 ;  /* 0x0000000459067c11 */ /* 0x004fe2000f8e08ff */
[----:B------:R-:W-:Y:S02]  /*3520*/  IMAD R69, R86, 0x2, R9 ;  /* 0x0000000256457824 */ /* 0x000fe400078e0209 */
[----:B------:R2:W-:Y:S01]  /*3530*/  STS.U16 [R7], R48 ;  /* 0x0000003007007388 */ /* 0x0005e20000000400 */
[----:B0-----:R-:W-:-:S03]  /*3540*/  LEA R5, R90, UR4, 0x1 ;  /* 0x000000045a057c11 */ /* 0x001fc6000f8e08ff */
[----:B------:R2:W-:Y:S01]  /*3550*/  STS.U16 [R4], R49 ;  /* 0x0000003104007388 */ /* 0x0005e20000000400 */
[----:B-1----:R-:W-:-:S03]  /*3560*/  IMAD R8, R89, 0x2, R6 ;  /* 0x0000000259087824 */ /* 0x002fc600078e0206 */
[----:B------:R2:W-:Y:S01]  /*3570*/  STS.U16 [R9], R50 ;  /* 0x0000003209007388 */ /* 0x0005e20000000400 */
[----:B------:R-:W-:-:S03]  /*3580*/  IMAD R71, R90, 0x2, R5 ;  /* 0x000000025a477824 */ /* 0x000fc600078e0205 */
[----:B------:R2:W-:Y:S04]  /*3590*/  STS.U16 [R6], R51 ;  /* 0x0000003306007388 */ /* 0x0005e80000000400 */
[----:B------:R2:W-:Y:S01]  /*35a0*/  STS.U16 [R5], R52 ;  /* 0x0000003405007388 */ /* 0x0005e20000000400 */
[----:B------:R-:W-:Y:S06]  /*35b0*/  BAR.SYNC.DEFER_BLOCKING 0x0 ;  /* 0x0000000000007b1d */ /* 0x000fec0000010000 */
[----:B------:R2:W0:Y:S04]  /*35c0*/  LDS.U16 R32, [R33] ;  /* 0x0000000021207984 */ /* 0x0004280000000400 */
[----:B------:R2:W1:Y:S04]  /*35d0*/  LDS.U16 R34, [R33+0x2] ;  /* 0x0000020021227984 */ /* 0x0004680000000400 */
[----:B------:R2:W3:Y:S04]  /*35e0*/  LDS.U16 R36, [R33+0x4] ;  /* 0x0000040021247984 */ /* 0x0004e80000000400 */
[----:B------:R2:W4:Y:S04]  /*35f0*/  LDS.U16 R37, [R33+0x6] ;  /* 0x0000060021257984 */ /* 0x0005280000000400 */
[----:B------:R2:W0:Y:S04]  /*3600*/  LDS.U16 R38, [R33+0x8] ;  /* 0x0000080021267984 */ /* 0x0004280000000400 */
        /* <DEDUP_REMOVED lines=13> */
[----:B------:R2:W0:Y:S01]  /*36e0*/  LDS.U16 R52, [R33+0x24] ;  /* 0x0000240021347984 */ /* 0x0004220000000400 */
[----:B------:R-:W-:Y:S06]  /*36f0*/  BAR.SYNC.DEFER_BLOCKING 0x0 ;  /* 0x0000000000007b1d */ /* 0x000fec0000010000 */
[----:B-----5:R2:W-:Y:S04]  /*3700*/  STS [R55], R2 ;  /* 0x0000000237007388 */ /* 0x0205e80000000800 */
[----:B------:R2:W-:Y:S04]  /*3710*/  STS [R10], R3 ;  /* 0x000000030a007388 */ /* 0x0005e80000000800 */
        /* <DEDUP_REMOVED lines=16> */
[----:B------:R2:W-:Y:S01]  /*3820*/  STS [R71], R28 ;  /* 0x0000001c47007388 */ /* 0x0005e20000000800 */
[----:B------:R-:W-:Y:S06]  /*3830*/  BAR.SYNC.DEFER_BLOCKING 0x0 ;  /* 0x0000000000007b1d */ /* 0x000fec0000010000 */
[----:B------:R2:W0:Y:S04]  /*3840*/  LDS R2, [R35] ;  /* 0x0000000023027984 */ /* 0x0004280000000800 */
[----:B------:R2:W0:Y:S04]  /*3850*/  LDS R3, [R35+0x4] ;  /* 0x0000040023037984 */ /* 0x0004280000000800 */
        /* <DEDUP_REMOVED lines=16> */
[----:B------:R2:W0:Y:S01]  /*3960*/  LDS R28, [R35+0x48] ;  /* 0x00004800231c7984 */ /* 0x0004220000000800 */
[----:B------:R-:W-:Y:S06]  /*3970*/  BAR.SYNC.DEFER_BLOCKING 0x0 ;  /* 0x0000000000007b1d */ /* 0x000fec0000010000 */
[----:B-1-34-:R-:W-:Y:S05]  /*3980*/  BRA `(.L_x_485) ;  /* 0xffffffd400d87947 */ /* 0x01afea000383ffff */
.L_x_484:
[----:B------:R-:W-:Y:S01]  /*3990*/  LEA R5, R54, UR4, 0x1 ;  /* 0x0000000436057c11 */ /* 0x000fe2000f8e08ff */
[----:B------:R-:W-:Y:S01]  /*39a0*/  IMAD R35, R0, -0x4a, R35 ;  /* 0xffffffb600237824 */ /* 0x000fe200078e0223 */
[----:B------:R-:W-:Y:S02]  /*39b0*/  LEA R7, R56, UR4, 0x1 ;  /* 0x0000000438077c11 */ /* 0x000fe4000f8e08ff */
        /* <DEDUP_REMOVED lines=17> */
[----:B------:R-:W-:Y:S01]  /*3ad0*/  STS.U16 [R11], R38 ;  /* 0x000000260b007388 */ /* 0x000fe20000000400 */
[----:B------:R-:W-:Y:S01]  /*3ae0*/  IMAD R60, R69, 0x2, R8 ;  /* 0x00000002453c7824 */ /* 0x000fe200078e0208 */
[----:B--2---:R-:W-:Y:S01]  /*3af0*/  LEA R9, R74, UR4, 0x1 ;  /* 0x000000044a097c11 */ /* 0x004fe2000f8e08ff */
[----:B------:R-:W-:Y:S01]  /*3b00*/  IMAD R57, R62, 0x2, R11 ;  /* 0x000000023e397824 */ /* 0x000fe200078e020b */
[----:B------:R1:W-:Y:S01]  /*3b10*/  STS.U16 [R6], R39 ;  /* 0x0000002706007388 */ /* 0x0003e20000000400 */
[----:B------:R-:W-:Y:S01]  /*3b20*/  IMAD R61, R70, 0x2, R7 ;  /* 0x00000002463d7824 */ /* 0x000fe200078e0207 */
[C---:B0-----:R-:W-:Y:S01]  /*3b30*/  LEA R4, R73.reuse, UR4, 0x1 ;  /* 0x0000000449047c11 */ /* 0x041fe2000f8e08ff */
[----:B------:R-:W-:Y:S01]  /*3b40*/  IMAD R63, R74, 0x2, R9 ;  /* 0x000000024a3f7824 */ /* 0x000fe200078e0209 */
[----:B------:R0:W-:Y:S03]  /*3b50*/  STS.U16 [R5], R40 ;  /* 0x0000002805007388 */ /* 0x0001e60000000400 */
[----:B------:R-:W-:Y:S01]  /*3b60*/  IMAD R62, R73, 0x2, R4 ;  /* 0x00000002493e7824 */ /* 0x000fe200078e0204 */
[----:B------:R2:W-:Y:S01]  /*3b70*/  STS.U16 [R8], R41 ;  /* 0x0000002908007388 */ /* 0x0005e20000000400 */
[----:B-1----:R-:W-:-:S03]  /*3b80*/  LEA R6, R77, UR4, 0x1 ;  /* 0x000000044d067c11 */ /* 0x002fc6000f8e08ff */
[----:B------:R1:W-:Y:S01]  /*3b90*/  STS.U16 [R7], R42 ;  /* 0x0000002a07007388 */ /* 0x0003e20000000400 */
[C---:B0-----:R-:W-:Y:S01]  /*3ba0*/  LEA R5, R78.reuse, UR4, 0x1 ;  /* 0x000000044e057c11 */ /* 0x041fe2000f8e08ff */
[----:B------:R-:W-:Y:S02]  /*3bb0*/  IMAD R64, R77, 0x2, R6 ;  /* 0x000000024d407824 */ /* 0x000fe400078e0206 */
[----:B------:R0:W-:Y:S01]  /*3bc0*/  STS.U16 [R4], R43 ;  /* 0x0000002b04007388 */ /* 0x0001e20000000400 */
[C---:B--2---:R-:W-:Y:S01]  /*3bd0*/  LEA R8, R81.reuse, UR4, 0x1 ;  /* 0x0000000451087c11 */ /* 0x044fe2000f8e08ff */
[----:B------:R-:W-:Y:S02]  /*3be0*/  IMAD R65, R78, 0x2, R5 ;  /* 0x000000024e417824 */ /* 0x000fe400078e0205 */
[----:B------:R2:W-:Y:S01]  /*3bf0*/  STS.U16 [R9], R44 ;  /* 0x0000002c09007388 */ /* 0x0005e20000000400 */
[----:B-1----:R-:W-:Y:S01]  /*3c00*/  LEA R7, R82, UR4, 0x1 ;  /* 0x0000000452077c11 */ /* 0x002fe2000f8e08ff */
[----:B------:R-:W-:-:S02]  /*3c10*/  IMAD R66, R81, 0x2, R8 ;  /* 0x0000000251427824 */ /* 0x000fc400078e0208 */
        /* <DEDUP_REMOVED lines=9> */
[----:B------:R-:W-:Y:S01]  /*3cb0*/  STS.U16 [R7], R48 ;  /* 0x0000003007007388 */ /* 0x000fe20000000400 */
[C---:B0-----:R-:W-:Y:S01]  /*3cc0*/  LEA R5, R90.reuse, UR4, 0x1 ;  /* 0x000000045a057c11 */ /* 0x041fe2000f8e08ff */
[----:B------:R-:W-:Y:S02]  /*3cd0*/  IMAD R46, R89, 0x2, R6 ;  /* 0x00000002592e7824 */ /* 0x000fe400078e0206 */
[----:B------:R0:W-:Y:S01]  /*3ce0*/  STS.U16 [R4], R49 ;  /* 0x0000003104007388 */ /* 0x0001e20000000400 */
[----:B------:R-:W1:Y:S01]  /*3cf0*/  LDCU UR4, c[0x0][0x3a0] ;  /* 0x00007400ff0477ac */ /* 0x000e620008000800 */
[----:B--2---:R-:W-:Y:S02]  /*3d00*/  IMAD R47, R90, 0x2, R5 ;  /* 0x000000025a2f7824 */ /* 0x004fe400078e0205 */
[----:B------:R-:W-:Y:S04]  /*3d10*/  STS.U16 [R9], R50 ;  /* 0x0000003209007388 */ /* 0x000fe80000000400 */
[----:B------:R-:W-:Y:S01]  /*3d20*/  STS.U16 [R6], R51 ;  /* 0x0000003306007388 */ /* 0x000fe20000000400 */
[----:B0-----:R-:W-:-:S03]  /*3d30*/  VIADD R4, R0, 0x100 ;  /* 0x0000010000047836 */ /* 0x001fc60000000000 */
[----:B------:R0:W-:Y:S01]  /*3d40*/  STS.U16 [R5], R52 ;  /* 0x0000003405007388 */ /* 0x0001e20000000400 */
[----:B------:R-:W-:Y:S01]  /*3d50*/  BAR.SYNC.DEFER_BLOCKING 0x0 ;  /* 0x0000000000007b1d */ /* 0x000fe20000010000 */
[----:B-1----:R-:W-:Y:S02]  /*3d60*/  ISETP.GE.U32.AND P0, PT, R0, UR4, PT ;  /* 0x0000000400007c0c */ /* 0x002fe4000bf06070 */
[----:B------:R-:W-:-:S05]  /*3d70*/  ISETP.GE.U32.AND P2, PT, R4, UR4, PT ;  /* 0x0000000404007c0c */ /* 0x000fca000bf46070 */
[----:B0-----:R-:W0:Y:S01]  /*3d80*/  LDC.64 R4, c[0x0][0x398] ;  /* 0x0000e600ff047b82 */ /* 0x001e220000000a00 */
[----:B------:R-:W1:Y:S04]  /*3d90*/  LDS.U16 R30, [R35] ;  /* 0x00000000231e7984 */ /* 0x000e680000000400 */
[----:B------:R-:W2:Y:S01]  /*3da0*/  LDS.U16 R31, [R35+0x200] ;  /* 0x00020000231f7984 */ /* 0x000ea20000000400 */
[----:B0-----:R-:W-:-:S03]  /*3db0*/  IMAD.WIDE.U32 R4, R0, 0x4, R4 ;  /* 0x0000000400047825 */ /* 0x001fc600078e0004 */
[----:B------:R-:W0:Y:S04]  /*3dc0*/  LDS.U16 R32, [R35+0x400] ;  /* 0x0004000023207984 */ /* 0x000e280000000400 */
[----:B------:R-:W3:Y:S04]  /*3dd0*/  LDS.U16 R33, [R35+0x600] ;  /* 0x0006000023217984 */ /* 0x000ee80000000400 */
[----:B------:R-:W-:Y:S04]  /*3de0*/  LDS.U16 R34, [R35+0x800] ;  /* 0x0008000023227984 */ /* 0x000fe80000000400 */
[----:B------:R-:W4:Y:S04]  /*3df0*/  LDS.U16 R36, [R35+0xa00] ;  /* 0x000a000023247984 */ /* 0x000f280000000400 */
        /* <DEDUP_REMOVED lines=12> */
[----:B------:R1:W-:Y:S01]  /*3ec0*/  LDS.U16 R6, [R35+0x2400] ;  /* 0x0024000023067984 */ /* 0x0003e20000000400 */
[----:B------:R-:W-:Y:S01]  /*3ed0*/  BAR.SYNC.DEFER_BLOCKING 0x0 ;  /* 0x0000000000007b1d */ /* 0x000fe20000010000 */
[----:B-1----:R-:W-:-:S05]  /*3ee0*/  IMAD R35, R0, 0x2, R35 ;  /* 0x0000000200237824 */ /* 0x002fca00078e0223 */
[----:B-----5:R-:W-:Y:S04]  /*3ef0*/  STS [R53], R2 ;  /* 0x0000000235007388 */ /* 0x020fe80000000800 */
[----:B------:R1:W-:Y:S04]  /*3f00*/  STS [R56], R3 ;  /* 0x0000000338007388 */ /* 0x0003e80000000800 */
[----:B------:R2:W-:Y:S04]  /*3f10*/  STS [R55], R12 ;  /* 0x0000000c37007388 */ /* 0x0005e80000000800 */
[----:B------:R-:W-:Y:S01]  /*3f20*/  STS [R54], R13 ;  /* 0x0000000d36007388 */ /* 0x000fe20000000800 */
[----:B-1----:R-:W1:Y:S03]  /*3f30*/  LDC.64 R2, c[0x0][0x388] ;  /* 0x0000e200ff027b82 */ /* 0x002e660000000a00 */
[----:B------:R0:W-:Y:S01]  /*3f40*/  STS [R57], R14 ;  /* 0x0000000e39007388 */ /* 0x0001e20000000800 */
[----:B--2---:R-:W-:-:S03]  /*3f50*/  VIADD R12, R0, 0x200 ;  /* 0x00000200000c7836 */ /* 0x004fc60000000000 */
[----:B------:R-:W-:Y:S02]  /*3f60*/  STS [R58], R15 ;  /* 0x0000000f3a007388 */ /* 0x000fe40000000800 */
[----:B------:R-:W-:Y:S02]  /*3f70*/  ISETP.GE.U32.AND P3, PT, R12, UR4, PT ;  /* 0x000000040c007c0c */ /* 0x000fe4000bf66070 */
[----:B------:R2:W-:Y:S01]  /*3f80*/  STS [R59], R16 ;  /* 0x000000103b007388 */ /* 0x0005e20000000800 */
[----:B------:R-:W-:Y:S01]  /*3f90*/  VIADD R12, R0, 0x300 ;  /* 0x00000300000c7836 */ /* 0x000fe20000000000 */
[----:B0-----:R-:W-:Y:S02]  /*3fa0*/  @!P0 PRMT R14, R30, 0x9910, RZ ;  /* 0x000099101e0e8816 */ /* 0x001fe400000000ff */
[----:B------:R0:W-:Y:S02]  /*3fb0*/  STS [R60], R17 ;  /* 0x000000113c007388 */ /* 0x0001e40000000800 */
[----:B------:R-:W-:-:S02]  /*3fc0*/  @!P0 ISETP.GT.AND P1, PT, R14, -0x1, PT ;  /* 0xffffffff0e00880c */ /* 0x000fc40003f24270 */
[----:B------:R-:W-:Y:S01]  /*3fd0*/  STS [R61], R18 ;  /* 0x000000123d007388 */ /* 0x000fe20000000800 */
[----:B------:R-:W-:Y:S02]  /*3fe0*/  LOP3.LUT R14, R0, 0x400, RZ, 0xfc, !PT ;  /* 0x00000400000e7812 */ /* 0x000fe400078efcff */
[----:B--2---:R-:W-:Y:S01]  /*3ff0*/  @!P2 PRMT R16, R31, 0x9910, RZ ;  /* 0x000099101f10a816 */ /* 0x004fe200000000ff */
[----:B------:R-:W-:Y:S01]  /*4000*/  STS [R62], R19 ;  /* 0x000000133e007388 */ /* 0x000fe20000000800 */
[----:B------:R-:W-:Y:S01]  /*4010*/  ISETP.GE.U32.AND P6, PT, R14, UR4, PT ;  /* 0x000000040e007c0c */ /* 0x000fe2000bfc6070 */
[----:B0-----:R-:W-:Y:S01]  /*4020*/  @!P0 IMAD.MOV.U32 R17, RZ, RZ, 0xffff ;  /* 0x0000ffffff118424 */ /* 0x001fe200078e00ff */
[----:B------:R-:W-:Y:S01]  /*4030*/  @!P2 ISETP.GT.AND P4, PT, R16, -0x1, PT ;  /* 0xffffffff1000a80c */ /* 0x000fe20003f84270 */
[----:B------:R-:W-:Y:S01]  /*4040*/  STS [R63], R20 ;  /* 0x000000143f007388 */ /* 0x000fe20000000800 */
[----:B------:R-:W-:Y:S01]  /*4050*/  @!P3 PRMT R16, R32, 0x9910, RZ ;  /* 0x000099102010b816 */ /* 0x000fe200000000ff */
[----:B-1----:R-:W-:Y:S01]  /*4060*/  IMAD.WIDE.U32 R2, R0, 0x2, R2 ;  /* 0x0000000200027825 */ /* 0x002fe200078e0002 */
[----:B------:R-:W-:Y:S01]  /*4070*/  @!P0 SEL R17, R17, 0x8000, P1 ;  /* 0x0000800011118807 */ /* 0x000fe20000800000 */
[----:B------:R0:W-:Y:S01]  /*4080*/  STS [R64], R21 ;  /* 0x0000001540007388 */ /* 0x0001e20000000800 */
[----:B------:R-:W-:Y:S01]  /*4090*/  ISETP.GE.U32.AND P1, PT, R12, UR4, PT ;  /* 0x000000040c007c0c */ /* 0x000fe2000bf26070 */
[----:B------:R-:W-:-:S02]  /*40a0*/  @!P2 IMAD.MOV.U32 R12, RZ, RZ, 0xffff ;  /* 0x0000ffffff0ca424 */ /* 0x000fc400078e00ff */
[----:B------:R-:W-:Y:S01]  /*40b0*/  STS [R65], R22 ;  /* 0x0000001641007388 */ /* 0x000fe20000000800 */
[----:B------:R-:W-:Y:S02]  /*40c0*/  VIADD R14, R0, 0x500 ;  /* 0x00000500000e7836 */ /* 0x000fe40000000000 */
[----:B------:R-:W-:Y:S01]  /*40d0*/  @!P2 SEL R12, R12, 0x8000, P4 ;  /* 0x000080000c0ca807 */ /* 0x000fe20002000000 */
[----:B------:R1:W-:Y:S01]  /*40e0*/  STS [R66], R23 ;  /* 0x0000001742007388 */ /* 0x0003e20000000800 */
[----:B------:R-:W-:Y:S02]  /*40f0*/  @!P3 ISETP.GT.AND P4, PT, R16, -0x1, PT ;  /* 0xffffffff1000b80c */ /* 0x000fe40003f84270 */
[----:B0-----:R-:W-:Y:S01]  /*4100*/  @!P0 LOP3.LUT R21, R17, R30, RZ, 0x3c, !PT ;  /* 0x0000001e11158212 */ /* 0x001fe200078e3cff */
[----:B------:R-:W-:Y:S01]  /*4110*/  STS [R67], R24 ;  /* 0x0000001843007388 */ /* 0x000fe20000000800 */
[----:B------:R-:W-:Y:S01]  /*4120*/  @!P2 LOP3.LUT R31, R12, R31, RZ, 0x3c, !PT ;  /* 0x0000001f0c1fa212 */ /* 0x000fe200078e3cff */
[----:B------:R-:W-:Y:S01]  /*4130*/  VIADD R12, R0, 0x600 ;  /* 0x00000600000c7836 */ /* 0x000fe20000000000 */
[----:B---3--:R-:W-:Y:S01]  /*4140*/  @!P1 PRMT R16, R33, 0x9910, RZ ;  /* 0x0000991021109816 */ /* 0x008fe200000000ff */
[----:B------:R-:W-:Y:S01]  /*4150*/  STS [R44], R25 ;  /* 0x000000192c007388 */ /* 0x000fe20000000800 */
[----:B------:R-:W-:Y:S01]  /*4160*/  ISETP.GE.U32.AND P5, PT, R14, UR4, PT ;  /* 0x000000040e007c0c */ /* 0x000fe2000bfa6070 */
[----:B-1----:R-:W-:-:S02]  /*4170*/  @!P3 IMAD.MOV.U32 R23, RZ, RZ, 0xffff ;  /* 0x0000ffffff17b424 */ /* 0x002fc400078e00ff */
[----:B------:R-:W-:Y:S01]  /*4180*/  STS [R45], R26 ;  /* 0x0000001a2d007388 */ /* 0x000fe20000000800 */
[----:B------:R-:W-:Y:S02]  /*4190*/  VIADD R14, R0, 0x700 ;  /* 0x00000700000e7836 */ /* 0x000fe40000000000 */
[----:B------:R-:W-:Y:S01]  /*41a0*/  @!P3 SEL R23, R23, 0x8000, P4 ;  /* 0x000080001717b807 */ /* 0x000fe20002000000 */
[----:B------:R-:W-:Y:S02]  /*41b0*/  STS [R46], R27 ;  /* 0x0000001b2e007388 */ /* 0x000fe40000000800 */
[----:B------:R-:W-:Y:S02]  /*41c0*/  ISETP.GE.U32.AND P4, PT, R14, UR4, PT ;  /* 0x000000040e007c0c */ /* 0x000fe4000bf86070 */
[----:B------:R-:W-:Y:S01]  /*41d0*/  STS [R47], R28 ;  /* 0x0000001c2f007388 */ /* 0x000fe20000000800 */
[----:B------:R-:W-:Y:S01]  /*41e0*/  @!P3 LOP3.LUT R23, R23, R32, RZ, 0x3c, !PT ;  /* 0x000000201717b212 */ /* 0x000fe200078e3cff */
[----:B------:R-:W-:Y:S01]  /*41f0*/  @!P5 IMAD.MOV.U32 R18, RZ, RZ, 0xffff ;  /* 0x0000ffffff12d424 */ /* 0x000fe200078e00ff */
[----:B----4-:R-:W-:Y:S01]  /*4200*/  @!P5 PRMT R14, R36, 0x9910, RZ ;  /* 0x00009910240ed816 */ /* 0x010fe200000000ff */
[----:B------:R-:W-:Y:S06]  /*4210*/  BAR.SYNC.DEFER_BLOCKING 0x0 ;  /* 0x0000000000007b1d */ /* 0x000fec0000010000 */
[----:B------:R-:W0:Y:S04]  /*4220*/  @!P0 LDS R43, [R35] ;  /* 0x00000000232b8984 */ /* 0x000e280000000800 */
[----:B------:R-:W1:Y:S04]  /*4230*/  LDS R13, [R35+0x400] ;  /* 0x00040000230d7984 */ /* 0x000e680000000800 */
[----:B------:R-:W2:Y:S04]  /*4240*/  LDS R15, [R35+0x800] ;  /* 0x00080000230f7984 */ /* 0x000ea80000000800 */
[----:B------:R-:W3:Y:S04]  /*4250*/  LDS R17, [R35+0xc00] ;  /* 0x000c000023117984 */ /* 0x000ee80000000800 */
[----:B------:R-:W-:Y:S04]  /*4260*/  @!P0 STG.E.U16 desc[UR10][R2.64], R21 ;  /* 0x0000001502008986 */ /* 0x000fe8000c10150a */
[----:B------:R-:W4:Y:S04]  /*4270*/  LDS R19, [R35+0x1000] ;  /* 0x0010000023137984 */ /* 0x000f280000000800 */
[----:B------:R-:W4:Y:S04]  /*4280*/  LDS R21, [R35+0x1400] ;  /* 0x0014000023157984 */ /* 0x000f280000000800 */
[----:B0-----:R-:W-:Y:S01]  /*4290*/  @!P0 STG.E desc[UR10][R4.64], R43 ;  /* 0x0000002b04008986 */ /* 0x001fe2000c10190a */
[----:B------:R-:W-:Y:S01]  /*42a0*/  ISETP.GE.U32.AND P0, PT, R12, UR4, PT ;  /* 0x000000040c007c0c */ /* 0x000fe2000bf06070 */
[----:B------:R-:W-:-:S02]  /*42b0*/  @!P1 IMAD.MOV.U32 R12, RZ, RZ, R16 ;  /* 0x000000ffff0c9224 */ /* 0x000fc400078e0010 */
[----:B------:R-:W-:Y:S01]  /*42c0*/  @!P2 STG.E.U16 desc[UR10][R2.64+0x200], R31 ;  /* 0x0002001f0200a986 */ /* 0x000fe2000c10150a */
[----:B------:R-:W-:-:S03]  /*42d0*/  @!P1 IMAD.MOV.U32 R16, RZ, RZ, 0xffff ;  /* 0x0000ffffff109424 */ /* 0x000fc600078e00ff */
[----:B-1----:R0:W-:Y:S01]  /*42e0*/  @!P2 STG.E desc[UR10][R4.64+0x400], R13 ;  /* 0x0004000d0400a986 */ /* 0x0021e2000c10190a */
[----:B------:R-:W-:Y:S02]  /*42f0*/  @!P1 ISETP.GT.AND P2, PT, R12, -0x1, PT ;  /* 0xffffffff0c00980c */ /* 0x000fe40003f44270 */
[----:B------:R-:W-:Y:S01]  /*4300*/  @!P6 PRMT R12, R34, 0x9910, RZ ;  /* 0x00009910220ce816 */ /* 0x000fe200000000ff */
[----:B------:R1:W-:Y:S04]  /*4310*/  @!P3 STG.E.U16 desc[UR10][R2.64+0x400], R23 ;  /* 0x000400170200b986 */ /* 0x0003e8000c10150a */
[----:B--2---:R-:W-:Y:S01]  /*4320*/  @!P3 STG.E desc[UR10][R4.64+0x800], R15 ;  /* 0x0008000f0400b986 */ /* 0x004fe2000c10190a */
[----:B------:R-:W-:Y:S02]  /*4330*/  @!P6 ISETP.GT.AND P3, PT, R12, -0x1, PT ;  /* 0xffffffff0c00e80c */ /* 0x000fe40003f64270 */
[----:B------:R-:W-:Y:S01]  /*4340*/  @!P1 SEL R12, R16, 0x8000, P2 ;  /* 0x00008000100c9807 */ /* 0x000fe20001000000 */
[----:B0-----:R-:W-:Y:S01]  /*4350*/  @!P6 IMAD.MOV.U32 R13, RZ, RZ, 0xffff ;  /* 0x0000ffffff0de424 */ /* 0x001fe200078e00ff */
[----:B------:R-:W-:Y:S01]  /*4360*/  @!P5 ISETP.GT.AND P2, PT, R14, -0x1, PT ;  /* 0xffffffff0e00d80c */ /* 0x000fe20003f44270 */
[----:B------:R-:W-:Y:S01]  /*4370*/  LDS R15, [R35+0x1c00] ;  /* 0x001c0000230f7984 */ /* 0x000fe20000000800 */
[C---:B------:R-:W-:Y:S01]  /*4380*/  LOP3.LUT R14, R0.reuse, 0x800, RZ, 0xfc, !PT ;  /* 0x00000800000e7812 */ /* 0x040fe200078efcff */
[----:B------:R-:W-:Y:S01]  /*4390*/  VIADD R16, R0, 0x900 ;  /* 0x0000090000107836 */ /* 0x000fe20000000000 */
[----:B------:R-:W-:-:S02]  /*43a0*/  @!P6 SEL R13, R13, 0x8000, P3 ;  /* 0x000080000d0de807 */ /* 0x000fc40001800000 */
[----:B-1----:R-:W-:Y:S02]  /*43b0*/  @!P5 SEL R23, R18, 0x8000, P2 ;  /* 0x000080001217d807 */ /* 0x002fe40001000000 */
[----:B------:R-:W-:Y:S02]  /*43c0*/  @!P6 LOP3.LUT R25, R13, R34, RZ, 0x3c, !PT ;  /* 0x000000220d19e212 */ /* 0x000fe400078e3cff */
[----:B------:R-:W0:Y:S01]  /*43d0*/  LDS R13, [R35+0x1800] ;  /* 0x00180000230d7984 */ /* 0x000e220000000800 */
[----:B------:R-:W-:Y:S01]  /*43e0*/  @!P1 LOP3.LUT R33, R12, R33, RZ, 0x3c, !PT ;  /* 0x000000210c219212 */ /* 0x000fe200078e3cff */
[----:B------:R-:W-:Y:S01]  /*43f0*/  VIADD R12, R0, 0xa00 ;  /* 0x00000a00000c7836 */ /* 0x000fe20000000000 */
[----:B------:R-:W-:Y:S02]  /*4400*/  @!P5 LOP3.LUT R27, R23, R36, RZ, 0x3c, !PT ;  /* 0x00000024171bd212 */ /* 0x000fe400078e3cff */
[----:B------:R-:W1:Y:S01]  /*4410*/  LDS R23, [R35+0x2000] ;  /* 0x0020000023177984 */ /* 0x000e620000000800 */
[----:B------:R-:W-:-:S02]  /*4420*/  ISETP.GE.U32.AND P3, PT, R14, UR4, PT ;  /* 0x000000040e007c0c */ /* 0x000fc4000bf66070 */
[----:B------:R-:W-:Y:S01]  /*4430*/  @!P0 PRMT R14, R37, 0x9910, RZ ;  /* 0x00009910250e8816 */ /* 0x000fe200000000ff */
[----:B------:R-:W-:Y:S01]  /*4440*/  @!P1 STG.E.U16 desc[UR10][R2.64+0x600], R33 ;  /* 0x0006002102009986 */ /* 0x000fe2000c10150a */
[----:B------:R-:W-:Y:S01]  /*4450*/  ISETP.GE.U32.AND P2, PT, R16, UR4, PT ;  /* 0x0000000410007c0c */ /* 0x000fe2000bf46070 */
[----:B------:R-:W-:Y:S02]  /*4460*/  @!P0 IMAD.MOV.U32 R16, RZ, RZ, 0xffff ;  /* 0x0000ffffff108424 */ /* 0x000fe400078e00ff */
[----:B---3--:R-:W-:Y:S01]  /*4470*/  @!P1 STG.E desc[UR10][R4.64+0xc00], R17 ;  /* 0x000c001104009986 */ /* 0x008fe2000c10190a */
[----:B------:R-:W-:Y:S02]  /*4480*/  ISETP.GE.U32.AND P1, PT, R12, UR4, PT ;  /* 0x000000040c007c0c */ /* 0x000fe4000bf26070 */
[----:B------:R-:W-:Y:S01]  /*4490*/  @!P4 PRMT R12, R38, 0x9910, RZ ;  /* 0x00009910260cc816 */ /* 0x000fe200000000ff */
[----:B------:R-:W-:Y:S02]  /*44a0*/  @!P6 STG.E.U16 desc[UR10][R2.64+0x800], R25 ;  /* 0x000800190200e986 */ /* 0x000fe4000c10150a */
[----:B------:R-:W-:-:S02]  /*44b0*/  @!P3 IMAD.MOV.U32 R18, RZ, RZ, 0xffff ;  /* 0x0000ffffff12b424 */ /* 0x000fc400078e00ff */
[----:B----4-:R2:W-:Y:S01]  /*44c0*/  @!P6 STG.E desc[UR10][R4.64+0x1000], R19 ;  /* 0x001000130400e986 */ /* 0x0105e2000c10190a */
[----:B------:R-:W-:Y:S02]  /*44d0*/  @!P0 ISETP.GT.AND P6, PT, R14, -0x1, PT ;  /* 0xffffffff0e00880c */ /* 0x000fe40003fc4270 */
[----:B------:R-:W-:Y:S01]  /*44e0*/  @!P3 PRMT R14, R39, 0x9910, RZ ;  /* 0x00009910270eb816 */ /* 0x000fe200000000ff */
[----:B------:R-:W3:Y:S04]  /*44f0*/  LDS R17, [R35+0x2400] ;  /* 0x0024000023117984 */ /* 0x000ee80000000800 */
[----:B------:R4:W-:Y:S04]  /*4500*/  @!P5 STG.E.U16 desc[UR10][R2.64+0xa00], R27 ;  /* 0x000a001b0200d986 */ /* 0x0009e8000c10150a */
[----:B------:R-:W-:Y:S01]  /*4510*/  @!P5 STG.E desc[UR10][R4.64+0x1400], R21 ;  /* 0x001400150400d986 */ /* 0x000fe2000c10190a */
[----:B--2---:R-:W-:Y:S01]  /*4520*/  @!P4 IMAD.MOV.U32 R19, RZ, RZ, 0xffff ;  /* 0x0000ffffff13c424 */ /* 0x004fe200078e00ff */
[----:B------:R-:W-:-:S02]  /*4530*/  @!P4 ISETP.GT.AND P5, PT, R12, -0x1, PT ;  /* 0xffffffff0c00c80c */ /* 0x000fc40003fa4270 */
[----:B------:R-:W-:Y:S01]  /*4540*/  @!P0 SEL R12, R16, 0x8000, P6 ;  /* 0x00008000100c8807 */ /* 0x000fe20003000000 */
[----:B------:R-:W-:Y:S01]  /*4550*/  LDS R21, [R35+0x2c00] ;  /* 0x002c000023157984 */ /* 0x000fe20000000800 */
[----:B------:R-:W-:Y:S02]  /*4560*/  @!P4 SEL R19, R19, 0x8000, P5 ;  /* 0x000080001313c807 */ /* 0x000fe40002800000 */
[----:B------:R-:W-:Y:S01]  /*4570*/  @!P3 ISETP.GT.AND P6, PT, R14, -0x1, PT ;  /* 0xffffffff0e00b80c */ /* 0x000fe20003fc4270 */
[----:B------:R-:W-:Y:S01]  /*4580*/  VIADD R14, R0, 0xb00 ;  /* 0x00000b00000e7836 */ /* 0x000fe20000000000 */
[----:B------:R-:W-:Y:S01]  /*4590*/  @!P4 LOP3.LUT R25, R19, R38, RZ, 0x3c, !PT ;  /* 0x000000261319c212 */ /* 0x000fe200078e3cff */
[----:B----4-:R-:W-:Y:S01]  /*45a0*/  @!P2 IMAD.MOV.U32 R27, RZ, RZ, 0xffff ;  /* 0x0000ffffff1ba424 */ /* 0x010fe200078e00ff */
[----:B------:R-:W2:Y:S01]  /*45b0*/  LDS R19, [R35+0x2800] ;  /* 0x0028000023137984 */ /* 0x000ea20000000800 */
[----:B------:R-:W-:Y:S02]  /*45c0*/  @!P0 LOP3.LUT R37, R12, R37, RZ, 0x3c, !PT ;  /* 0x000000250c258212 */ /* 0x000fe400078e3cff */
[----:B------:R-:W-:-:S02]  /*45d0*/  ISETP.GE.U32.AND P5, PT, R14, UR4, PT ;  /* 0x000000040e007c0c */ /* 0x000fc4000bfa6070 */
[----:B------:R-:W-:Y:S01]  /*45e0*/  @!P2 PRMT R12, R40, 0x9910, RZ ;  /* 0x00009910280ca816 */ /* 0x000fe200000000ff */
[----:B------:R-:W-:Y:S01]  /*45f0*/  @!P0 STG.E.U16 desc[UR10][R2.64+0xc00], R37 ;  /* 0x000c002502008986 */ /* 0x000fe2000c10150a */
[----:B------:R-:W-:Y:S02]  /*4600*/  LOP3.LUT R16, R0, 0xc00, RZ, 0xfc, !PT ;  /* 0x00000c0000107812 */ /* 0x000fe400078efcff */
[----:B------:R-:W-:Y:S01]  /*4610*/  @!P3 SEL R14, R18, 0x8000, P6 ;  /* 0x00008000120eb807 */ /* 0x000fe20003000000 */
[----:B0-----:R0:W-:Y:S01]  /*4620*/  @!P0 STG.E desc[UR10][R4.64+0x1800], R13 ;  /* 0x0018000d04008986 */ /* 0x0011e2000c10190a */
[----:B------:R-:W-:Y:S01]  /*4630*/  @!P2 ISETP.GT.AND P0, PT, R12, -0x1, PT ;  /* 0xffffffff0c00a80c */ /* 0x000fe20003f04270 */
[----:B------:R-:W-:Y:S01]  /*4640*/  VIADD R12, R0, 0xd00 ;  /* 0x00000d00000c7836 */ /* 0x000fe20000000000 */
[----:B------:R-:W-:Y:S01]  /*4650*/  ISETP.GE.U32.AND P6, PT, R16, UR4, PT ;  /* 0x0000000410007c0c */ /* 0x000fe2000bfc6070 */
[----:B------:R-:W-:Y:S01]  /*4660*/  @!P4 STG.E.U16 desc[UR10][R2.64+0xe00], R25 ;  /* 0x000e00190200c986 */ /* 0x000fe2000c10150a */
[----:B------:R-:W-:-:S02]  /*4670*/  @!P1 PRMT R16, R41, 0x9910, RZ ;  /* 0x0000991029109816 */ /* 0x000fc400000000ff */
[----:B------:R-:W-:Y:S01]  /*4680*/  @!P3 LOP3.LUT R39, R14, R39, RZ, 0x3c, !PT ;  /* 0x000000270e27b212 */ /* 0x000fe200078e3cff */
[----:B------:R4:W-:Y:S01]  /*4690*/  @!P4 STG.E desc[UR10][R4.64+0x1c00], R15 ;  /* 0x001c000f0400c986 */ /* 0x0009e2000c10190a */
[----:B------:R-:W-:Y:S01]  /*46a0*/  ISETP.GE.U32.AND P4, PT, R12, UR4, PT ;  /* 0x000000040c007c0c */ /* 0x000fe2000bf86070 */
[----:B------:R-:W-:Y:S01]  /*46b0*/  @!P1 IMAD.MOV.U32 R12, RZ, RZ, R16 ;  /* 0x000000ffff0c9224 */ /* 0x000fe200078e0010 */
[----:B------:R-:W-:Y:S01]  /*46c0*/  @!P2 SEL R27, R27, 0x8000, P0 ;  /* 0x000080001b1ba807 */ /* 0x000fe20000000000 */
[----:B------:R-:W-:Y:S01]  /*46d0*/  VIADD R14, R0, 0xe00 ;  /* 0x00000e00000e7836 */ /* 0x000fe20000000000 */
[----:B0-----:R-:W-:Y:S01]  /*46e0*/  @!P5 PRMT R13, R42, 0x9910, RZ ;  /* 0x000099102a0dd816 */ /* 0x001fe200000000ff */
[----:B------:R-:W-:Y:S01]  /*46f0*/  @!P3 STG.E.U16 desc[UR10][R2.64+0x1000], R39 ;  /* 0x001000270200b986 */ /* 0x000fe2000c10150a */
[----:B------:R-:W-:Y:S02]  /*4700*/  @!P2 LOP3.LUT R27, R27, R40, RZ, 0x3c, !PT ;  /* 0x000000281b1ba212 */ /* 0x000fe400078e3cff */
[----:B------:R-:W-:Y:S01]  /*4710*/  ISETP.GE.U32.AND P0, PT, R14, UR4, PT ;  /* 0x000000040e007c0c */ /* 0x000fe2000bf06070 */
[----:B-1----:R-:W-:Y:S01]  /*4720*/  @!P3 STG.E desc[UR10][R4.64+0x2000], R23 ;  /* 0x002000170400b986 */ /* 0x002fe2000c10190a */
[----:B------:R-:W-:Y:S01]  /*4730*/  @!P1 ISETP.GT.AND P3, PT, R12, -0x1, PT ;  /* 0xffffffff0c00980c */ /* 0x000fe20003f64270 */
[----:B------:R-:W-:-:S02]  /*4740*/  @!P5 IMAD.MOV.U32 R12, RZ, RZ, R13 ;  /* 0x000000ffff0cd224 */ /* 0x000fc400078e000d */
[----:B------:R-:W-:Y:S01]  /*4750*/  @!P1 IMAD.MOV.U32 R14, RZ, RZ, 0xffff ;  /* 0x0000ffffff0e9424 */ /* 0x000fe200078e00ff */
[----:B------:R0:W-:Y:S01]  /*4760*/  @!P2 STG.E.U16 desc[UR10][R2.64+0x1200], R27 ;  /* 0x0012001b0200a986 */ /* 0x0001e2000c10150a */
[----:B------:R-:W-:Y:S02]  /*4770*/  VIADD R13, R0, 0xf00 ;  /* 0x00000f00000d7836 */ /* 0x000fe40000000000 */
[----:B----4-:R-:W-:Y:S01]  /*4780*/  @!P5 IMAD.MOV.U32 R15, RZ, RZ, 0xffff ;  /* 0x0000ffffff0fd424 */ /* 0x010fe200078e00ff */
[----:B---3--:R-:W-:Y:S01]  /*4790*/  @!P2 STG.E desc[UR10][R4.64+0x2400], R17 ;  /* 0x002400110400a986 */ /* 0x008fe2000c10190a */
[----:B------:R-:W-:Y:S02]  /*47a0*/  @!P5 ISETP.GT.AND P2, PT, R12, -0x1, PT ;  /* 0xffffffff0c00d80c */ /* 0x000fe40003f44270 */
[----:B------:R-:W-:Y:S01]  /*47b0*/  @!P1 SEL R12, R14, 0x8000, P3 ;  /* 0x000080000e0c9807 */ /* 0x000fe20001800000 */
[----:B------:R-:W-:Y:S01]  /*47c0*/  LDS R17, [R35+0x3800] ;  /* 0x0038000023117984 */ /* 0x000fe20000000800 */
[----:B------:R-:W-:Y:S01]  /*47d0*/  ISETP.GE.U32.AND P3, PT, R13, UR4, PT ;  /* 0x000000040d007c0c */ /* 0x000fe2000bf66070 */
[----:B------:R-:W-:Y:S01]  /*47e0*/  @!P0 IMAD.MOV.U32 R25, RZ, RZ, 0xffff ;  /* 0x0000ffffff198424 */ /* 0x000fe200078e00ff */
[----:B------:R-:W-:Y:S01]  /*47f0*/  @!P5 SEL R13, R15, 0x8000, P2 ;  /* 0x000080000f0dd807 */ /* 0x000fe20001000000 */
[----:B------:R-:W-:Y:S01]  /*4800*/  LDS R23, [R35+0x4400] ;  /* 0x0044000023177984 */ /* 0x000fe20000000800 */
[----:B------:R-:W-:-:S02]  /*4810*/  @!P1 LOP3.LUT R41, R12, R41, RZ, 0x3c, !PT ;  /* 0x000000290c299212 */ /* 0x000fc400078e3cff */
[----:B------:R-:W-:Y:S02]  /*4820*/  @!P5 LOP3.LUT R15, R13, R42, RZ, 0x3c, !PT ;  /* 0x0000002a0d0fd212 */ /* 0x000fe400078e3cff */
[----:B------:R-:W-:Y:S01]  /*4830*/  @!P6 PRMT R12, R29, 0x9910, RZ ;  /* 0x000099101d0ce816 */ /* 0x000fe200000000ff */
[----:B------:R-:W-:Y:S01]  /*4840*/  @!P1 STG.E.U16 desc[UR10][R2.64+0x1400], R41 ;  /* 0x0014002902009986 */ /* 0x000fe2000c10150a */
[----:B------:R-:W-:Y:S02]  /*4850*/  @!P4 PRMT R13, R11, 0x9910, RZ ;  /* 0x000099100b0dc816 */ /* 0x000fe400000000ff */
[----:B------:R-:W-:Y:S01]  /*4860*/  LOP3.LUT R14, R0, 0x1000, RZ, 0xfc, !PT ;  /* 0x00001000000e7812 */ /* 0x000fe200078efcff */
[----:B--2---:R-:W-:Y:S01]  /*4870*/  @!P1 STG.E desc[UR10][R4.64+0x2800], R19 ;  /* 0x0028001304009986 */ /* 0x004fe2000c10190a */
[----:B------:R-:W-:Y:S01]  /*4880*/  @!P6 ISETP.GT.AND P1, PT, R12, -0x1, PT ;  /* 0xffffffff0c00e80c */ /* 0x000fe20003f24270 */
[----:B------:R-:W-:Y:S01]  /*4890*/  @!P6 IMAD.MOV.U32 R12, RZ, RZ, 0xffff ;  /* 0x0000ffffff0ce424 */ /* 0x000fe200078e00ff */
[----:B------:R-:W-:Y:S01]  /*48a0*/  ISETP.GE.U32.AND P2, PT, R14, UR4, PT ;  /* 0x000000040e007c0c */ /* 0x000fe2000bf46070 */
[----:B------:R-:W-:Y:S01]  /*48b0*/  @!P5 STG.E.U16 desc[UR10][R2.64+0x1600], R15 ;  /* 0x0016000f0200d986 */ /* 0x000fe2000c10150a */
[----:B------:R-:W-:Y:S01]  /*48c0*/  @!P4 IMAD.MOV.U32 R14, RZ, RZ, 0xffff ;  /* 0x0000ffffff0ec424 */ /* 0x000fe200078e00ff */
[----:B------:R-:W-:-:S02]  /*48d0*/  @!P0 PRMT R16, R10, 0x9910, RZ ;  /* 0x000099100a108816 */ /* 0x000fc400000000ff */
[----:B------:R-:W-:Y:S01]  /*48e0*/  @!P5 STG.E desc[UR10][R4.64+0x2c00], R21 ;  /* 0x002c00150400d986 */ /* 0x000fe2000c10190a */
[----:B------:R-:W-:Y:S01]  /*48f0*/  @!P4 ISETP.GT.AND P5, PT, R13, -0x1, PT ;  /* 0xffffffff0d00c80c */ /* 0x000fe20003fa4270 */
[----:B------:R-:W-:Y:S01]  /*4900*/  VIADD R13, R0, 0x1100 ;  /* 0x00001100000d7836 */ /* 0x000fe20000000000 */
[----:B------:R-:W-:Y:S01]  /*4910*/  @!P6 SEL R12, R12, 0x8000, P1 ;  /* 0x000080000c0ce807 */ /* 0x000fe20000800000 */
[----:B------:R-:W-:Y:S01]  /*4920*/  LDS R15, [R35+0x3400] ;  /* 0x00340000230f7984 */ /* 0x000fe20000000800 */
[----:B------:R-:W-:Y:S02]  /*4930*/  @!P4 SEL R14, R14, 0x8000, P5 ;  /* 0x000080000e0ec807 */ /* 0x000fe40002800000 */
[----:B------:R-:W-:Y:S01]  /*4940*/  ISETP.GE.U32.AND P1, PT, R13, UR4, PT ;  /* 0x000000040d007c0c */ /* 0x000fe2000bf26070 */
[----:B------:R-:W-:Y:S01]  /*4950*/  LDS R19, [R35+0x3c00] ;  /* 0x003c000023137984 */ /* 0x000fe20000000800 */
[----:B------:R-:W-:Y:S01]  /*4960*/  @!P0 ISETP.GT.AND P5, PT, R16, -0x1, PT ;  /* 0xffffffff1000880c */ /* 0x000fe20003fa4270 */
[----:B0-----:R-:W-:Y:S01]  /*4970*/  @!P2 IMAD.MOV.U32 R27, RZ, RZ, 0xffff ;  /* 0x0000ffffff1ba424 */ /* 0x001fe200078e00ff */
[----:B------:R-:W-:Y:S01]  /*4980*/  @!P3 PRMT R16, R9, 0x9910, RZ ;  /* 0x000099100910b816 */ /* 0x000fe200000000ff */
[----:B------:R-:W0:Y:S01]  /*4990*/  LDS R13, [R35+0x3000] ;  /* 0x00300000230d7984 */ /* 0x000e220000000800 */
[----:B------:R-:W-:-:S02]  /*49a0*/  @!P0 SEL R25, R25, 0x8000, P5 ;  /* 0x0000800019198807 */ /* 0x000fc40002800000 */
[----:B------:R-:W-:Y:S01]  /*49b0*/  @!P3 ISETP.GT.AND P5, PT, R16, -0x1, PT ;  /* 0xffffffff1000b80c */ /* 0x000fe20003fa4270 */
[----:B------:R-:W1:Y:S01]  /*49c0*/  LDS R21, [R35+0x4000] ;  /* 0x0040000023157984 */ /* 0x000e620000000800 */
[----:B------:R-:W-:Y:S01]  /*49d0*/  @!P3 IMAD.MOV.U32 R16, RZ, RZ, 0xffff ;  /* 0x0000ffffff10b424 */ /* 0x000fe200078e00ff */
[----:B------:R-:W-:Y:S02]  /*49e0*/  @!P2 PRMT R18, R8, 0x9910, RZ ;  /* 0x000099100812a816 */ /* 0x000fe400000000ff */
[----:B------:R-:W-:Y:S02]  /*49f0*/  @!P1 PRMT R20, R7, 0x9910, RZ ;  /* 0x0000991007149816 */ /* 0x000fe400000000ff */
[----:B------:R-:W-:Y:S02]  /*4a00*/  @!P3 SEL R16, R16, 0x8000, P5 ;  /* 0x000080001010b807 */ /* 0x000fe40002800000 */
[----:B------:R-:W-:Y:S01]  /*4a10*/  @!P2 ISETP.GT.AND P5, PT, R18, -0x1, PT ;  /* 0xffffffff1200a80c */ /* 0x000fe20003fa4270 */
[----:B------:R-:W-:Y:S01]  /*4a20*/  @!P1 IMAD.MOV.U32 R18, RZ, RZ, R20 ;  /* 0x000000ffff129224 */ /* 0x000fe200078e0014 */
[----:B------:R-:W-:Y:S01]  /*4a30*/  @!P6 LOP3.LUT R29, R12, R29, RZ, 0x3c, !PT ;  /* 0x0000001d0c1de212 */ /* 0x000fe200078e3cff */
[----:B------:R-:W-:Y:S01]  /*4a40*/  @!P1 IMAD.MOV.U32 R20, RZ, RZ, 0xffff ;  /* 0x0000ffffff149424 */ /* 0x000fe200078e00ff */
[----:B------:R-:W-:-:S02]  /*4a50*/  @!P2 SEL R27, R27, 0x8000, P5 ;  /* 0x000080001b1ba807 */ /* 0x000fc40002800000 */
[----:B------:R-:W-:Y:S01]  /*4a60*/  @!P1 ISETP.GT.AND P5, PT, R18, -0x1, PT ;  /* 0xffffffff1200980c */ /* 0x000fe20003fa4270 */
[----:B------:R-:W-:Y:S01]  /*4a70*/  VIADD R18, R0, 0x1200 ;  /* 0x0000120000127836 */ /* 0x000fe20000000000 */
[----:B------:R-:W-:Y:S01]  /*4a80*/  @!P4 LOP3.LUT R11, R14, R11, RZ, 0x3c, !PT ;  /* 0x0000000b0e0bc212 */ /* 0x000fe200078e3cff */
[----:B------:R2:W-:Y:S01]  /*4a90*/  @!P6 STG.E.U16 desc[UR10][R2.64+0x1800], R29 ;  /* 0x0018001d0200e986 */ /* 0x0005e2000c10150a */
[----:B------:R-:W-:Y:S02]  /*4aa0*/  @!P1 SEL R0, R20, 0x8000, P5 ;  /* 0x0000800014009807 */ /* 0x000fe40002800000 */
[----:B------:R-:W-:Y:S02]  /*4ab0*/  ISETP.GE.U32.AND P5, PT, R18, UR4, PT ;  /* 0x0000000412007c0c */ /* 0x000fe4000bfa6070 */
[----:B------:R-:W-:Y:S02]  /*4ac0*/  @!P0 LOP3.LUT R25, R25, R10, RZ, 0x3c, !PT ;  /* 0x0000000a19198212 */ /* 0x000fe400078e3cff */
[----:B------:R-:W-:-:S02]  /*4ad0*/  @!P3 LOP3.LUT R9, R16, R9, RZ, 0x3c, !PT ;  /* 0x000000091009b212 */ /* 0x000fc400078e3cff */
[----:B------:R-:W-:Y:S02]  /*4ae0*/  @!P2 LOP3.LUT R27, R27, R8, RZ, 0x3c, !PT ;  /* 0x000000081b1ba212 */ /* 0x000fe400078e3cff */
[----:B------:R-:W-:Y:S01]  /*4af0*/  @!P1 LOP3.LUT R7, R0, R7, RZ, 0x3c, !PT ;  /* 0x0000000700079212 */ /* 0x000fe200078e3cff */
[----:B0-----:R2:W-:Y:S04]  /*4b00*/  @!P6 STG.E desc[UR10][R4.64+0x3000], R13 ;  /* 0x0030000d0400e986 */ /* 0x0015e8000c10190a */
[----:B------:R2:W-:Y:S04]  /*4b10*/  @!P4 STG.E.U16 desc[UR10][R2.64+0x1a00], R11 ;  /* 0x001a000b0200c986 */ /* 0x0005e8000c10150a */
[----:B------:R2:W-:Y:S04]  /*4b20*/  @!P4 STG.E desc[UR10][R4.64+0x3400], R15 ;  /* 0x0034000f0400c986 */ /* 0x0005e8000c10190a */
[----:B------:R2:W-:Y:S04]  /*4b30*/  @!P0 STG.E.U16 desc[UR10][R2.64+0x1c00], R25 ;  /* 0x001c001902008986 */ /* 0x0005e8000c10150a */
[----:B------:R2:W-:Y:S04]  /*4b40*/  @!P0 STG.E desc[UR10][R4.64+0x3800], R17 ;  /* 0x0038001104008986 */ /* 0x0005e8000c10190a */
[----:B------:R2:W-:Y:S04]  /*4b50*/  @!P3 STG.E.U16 desc[UR10][R2.64+0x1e00], R9 ;  /* 0x001e00090200b986 */ /* 0x0005e8000c10150a */
[----:B------:R2:W-:Y:S04]  /*4b60*/  @!P3 STG.E desc[UR10][R4.64+0x3c00], R19 ;  /* 0x003c00130400b986 */ /* 0x0005e8000c10190a */
[----:B------:R2:W-:Y:S04]  /*4b70*/  @!P2 STG.E.U16 desc[UR10][R2.64+0x2000], R27 ;  /* 0x0020001b0200a986 */ /* 0x0005e8000c10150a */
[----:B-1----:R2:W-:Y:S04]  /*4b80*/  @!P2 STG.E desc[UR10][R4.64+0x4000], R21 ;  /* 0x004000150400a986 */ /* 0x0025e8000c10190a */
[----:B------:R2:W-:Y:S04]  /*4b90*/  @!P1 STG.E.U16 desc[UR10][R2.64+0x2200], R7 ;  /* 0x0022000702009986 */ /* 0x0005e8000c10150a */
[----:B------:R2:W-:Y:S01]  /*4ba0*/  @!P1 STG.E desc[UR10][R4.64+0x4400], R23 ;  /* 0x0044001704009986 */ /* 0x0005e2000c10190a */
[----:B------:R-:W-:Y:S05]  /*4bb0*/  @P5 EXIT ;  /* 0x000000000000594d */ /* 0x000fea0003800000 */
[----:B------:R-:W0:Y:S01]  /*4bc0*/  LDS R35, [R35+0x4800] ;  /* 0x0048000023237984 */ /* 0x000e220000000800 */
[----:B------:R-:W-:Y:S01]  /*4bd0*/  PRMT R0, R6, 0x9910, RZ ;  /* 0x0000991006007816 */ /* 0x000fe200000000ff */
[----:B--2---:R-:W-:-:S03]  /*4be0*/  IMAD.MOV.U32 R7, RZ, RZ, 0xffff ;  /* 0x0000ffffff077424 */ /* 0x004fc600078e00ff */
[----:B------:R-:W-:-:S04]  /*4bf0*/  ISETP.GT.AND P0, PT, R0, -0x1, PT ;  /* 0xffffffff0000780c */ /* 0x000fc80003f04270 */
[----:B------:R-:W-:-:S04]  /*4c00*/  SEL R7, R7, 0x8000, P0 ;  /* 0x0000800007077807 */ /* 0x000fc80000000000 */
[----:B------:R-:W-:-:S05]  /*4c10*/  LOP3.LUT R7, R7, R6, RZ, 0x3c, !PT ;  /* 0x0000000607077212 */ /* 0x000fca00078e3cff */
[----:B------:R-:W-:Y:S04]  /*4c20*/  STG.E.U16 desc[UR10][R2.64+0x2400], R7 ;  /* 0x0024000702007986 */ /* 0x000fe8000c10150a */
[----:B0-----:R-:W-:Y:S01]  /*4c30*/  STG.E desc[UR10][R4.64+0x4800], R35 ;  /* 0x0048002304007986 */ /* 0x001fe2000c10190a */
[----:B------:R-:W-:Y:S05]  /*4c40*/  EXIT ;  /* 0x000000000000794d */ /* 0x000fea0003800000 */
.L_x_486:
        /* <DEDUP_REMOVED lines=11> */
.L_x_503:


//--------------------- .text._ZN3cub18CUB_300001_SM_10006detail11EmptyKernelIvEEvv --------------------------
	.section	.text._ZN3cub18CUB_300001_SM_10006detail11EmptyKernelIvEEvv,"ax",@progbits
	.align	128
        .global         _ZN3cub18CUB_300001_SM_10006detail11EmptyKernelIvEEvv
        .type           _ZN3cub18CUB_300001_SM_10006detail11EmptyKernelIvEEvv,@function
        .size           _ZN3cub18CUB_300001_SM_10006detail11EmptyKernelIvEEvv,(.L_x_504 - _ZN3cub18CUB_300001_SM_10006detail11EmptyKernelIvEEvv)
        .other          _ZN3cub18CUB_300001_SM_10006detail11EmptyKernelIvEEvv,@"STO_CUDA_ENTRY STV_DEFAULT"
_ZN3cub18CUB_300001_SM_10006detail11EmptyKernelIvEEvv:
.text._ZN3cub18CUB_300001_SM_10006detail11EmptyKernelIvEEvv:
[----:B------:R-:W-:Y:S01]  /*0000*/  LDC R1, c[0x0][0x37c] ;  /* 0x0000df00ff017b82 */ /* 0x000fe20000000800 */
[----:B------:R-:W-:Y:S05]  /*0010*/  EXIT ;  /* 0x000000000000794d */ /* 0x000fea0003800000 */
.L_x_487:
        /* <DEDUP_REMOVED lines=14> */
.L_x_504:


//--------------------- .text._Z20random_sample_kernelPK6__halfPKjPjffii --------------------------
	.section	.text._Z20random_sample_kernelPK6__halfPKjPjffii,"ax",@progbits
	.align	128
.text._Z20random_sample_kernelPK6__halfPKjPjffii:
        .type           _Z20random_sample_kernelPK6__halfPKjPjffii,@function
        .size           _Z20random_sample_kernelPK6__halfPKjPjffii,(.L_x_492 - _Z20random_sample_kernelPK6__halfPKjPjffii)
        .other          _Z20random_sample_kernelPK6__halfPKjPjffii,@"STO_CUDA_ENTRY STV_DEFAULT"
_Z20random_sample_kernelPK6__halfPKjPjffii:
[----:B------:R-:W-:Y:S08]  /*0000*/  LDC R1, c[0x0][0x37c] ;  /* 0x0000df00ff017b82 */ /* 0x000ff00000000800 */
[----:B------:R-:W0:Y:S01]  /*0010*/  LDC.64 R2, c[0x0][0x380] ;  /* 0x0000e000ff027b82 */ /* 0x000e220000000a00 */
[----:B------:R-:W1:Y:S01]  /*0020*/  LDCU.64 UR4, c[0x0][0x358] ;  /* 0x00006b00ff0477ac */ /* 0x000e620008000a00 */
[----:B------:R-:W2:Y:S06]  /*0030*/  LDCU.64 UR6, c[0x0][0x398] ;  /* 0x00007300ff0677ac */ /* 0x000eac0008000a00 */
[----:B------:R-:W0:Y:S02]  /*0040*/  LDC.64 R6, c[0x0][0x3a0] ;  /* 0x0000e800ff067b82 */ /* 0x000e240000000a00 */
[----:B0-----:R-:W-:-:S04]  /*0050*/  IMAD.WIDE R4, R7, 0x2, R2 ;  /* 0x0000000207047825 */ /* 0x001fc800078e0202 */
[----:B------:R-:W-:Y:S02]  /*0060*/  IMAD.WIDE R6, R6, 0x2, R2 ;  /* 0x0000000206067825 */ /* 0x000fe400078e0202 */
[----:B-1----:R-:W3:Y:S04]  /*0070*/  LDG.E.U16.CONSTANT R4, desc[UR4][R4.64+-0x2] ;  /* 0xfffffe0404047981 */ /* 0x002ee8000c1e9500 */
[----:B------:R-:W4:Y:S01]  /*0080*/  LDG.E.U16.CONSTANT R6, desc[UR4][R6.64+-0x2] ;  /* 0xfffffe0406067981 */ /* 0x000f22000c1e9500 */
[----:B---3--:R-:W-:Y:S02]  /*0090*/  HADD2.F32 R0, -RZ, R4.H0_H0 ;  /* 0x20000004ff007230 */ /* 0x008fe40000004100 */
[----:B----4-:R-:W-:-:S03]  /*00a0*/  HADD2.F32 R9, -RZ, R6.H0_H0 ;  /* 0x20000006ff097230 */ /* 0x010fc60000004100 */
[----:B--2---:R-:W-:-:S05]  /*00b0*/  FMUL R0, R0, UR7 ;  /* 0x0000000700007c20 */ /* 0x004fca0008400000 */
[----:B------:R-:W-:Y:S01]  /*00c0*/  FMNMX R0, R0, R9, PT ;  /* 0x0000000900007209 */ /* 0x000fe20003800000 */
[----:B------:R-:W-:-:S04]  /*00d0*/  HFMA2 R9, -RZ, RZ, 0, 0 ;  /* 0x00000000ff097431 */ /* 0x000fc800000001ff */
[----:B------:R-:W-:-:S05]  /*00e0*/  FMUL R0, R0, UR6 ;  /* 0x0000000600007c20 */ /* 0x000fca0008400000 */
[----:B------:R-:W-:-:S07]  /*00f0*/  F2FP.F16.F32.PACK_AB R0, RZ, R0 ;  /* 0x00000000ff00723e */ /* 0x000fce00000000ff */
.L_x_488:
[----:B------:R-:W-:-:S06]  /*0100*/  IMAD.WIDE.U32 R4, R9, 0x2, R2 ;  /* 0x0000000209047825 */ /* 0x000fcc00078e0002 */
[----:B------:R-:W2:Y:S01]  /*0110*/  LDG.E.U16.CONSTANT R5, desc[UR4][R4.64] ;  /* 0x0000000404057981 */ /* 0x000ea2000c1e9500 */
[----:B------:R-:W-:Y:S02]  /*0120*/  MOV R7, R9 ;  /* 0x0000000900077202 */ /* 0x000fe40000000f00 */
[----:B------:R-:W-:Y:S02]  /*0130*/  IADD3 R9, PT, PT, R9, 0x1, RZ ;  /* 0x0000000109097810 */ /* 0x000fe40007ffe0ff */
[----:B--2---:R-:W-:-:S13]  /*0140*/  HSETP2.GE.AND P0, PT, R5.H0_H0, R0.H0_H0, PT ;  /* 0x2000000005007234 */ /* 0x004fda0003f06800 */
[----:B------:R-:W-:Y:S05]  /*0150*/  @!P0 BRA `(.L_x_488) ;  /* 0xfffffffc00e88947 */ /* 0x000fea000383ffff */
[----:B------:R-:W0:Y:S02]  /*0160*/  LDC.64 R2, c[0x0][0x388] ;  /* 0x0000e200ff027b82 */ /* 0x000e240000000a00 */
[----:B0-----:R-:W-:-:S06]  /*0170*/  IMAD.WIDE.U32 R2, R7, 0x4, R2 ;  /* 0x0000000407027825 */ /* 0x001fcc00078e0002 */
[----:B------:R-:W2:Y:S01]  /*0180*/  LDG.E.CONSTANT R3, desc[UR4][R2.64] ;  /* 0x0000000402037981 */ /* 0x000ea2000c1e9900 */
[----:B------:R-:W2:Y:S03]  /*0190*/  LDC.64 R4, c[0x0][0x390] ;  /* 0x0000e400ff047b82 */ /* 0x000ea60000000a00 */
[----:B--2---:R-:W-:Y:S01]  /*01a0*/  STG.E desc[UR4][R4.64], R3 ;  /* 0x0000000304007986 */ /* 0x004fe2000c101904 */
[----:B------:R-:W-:Y:S05]  /*01b0*/  EXIT ;  /* 0x000000000000794d */ /* 0x000fea0003800000 */
.L_x_489:
        /* <DEDUP_REMOVED lines=12> */
.L_x_492:


//--------------------- .text._Z22set_softmax_max_kernelP6__halff --------------------------
	.section	.text._Z22set_softmax_max_kernelP6__halff,"ax",@progbits
	.align	128
.text._Z22set_softmax_max_kernelP6__halff:
        .type           _Z22set_softmax_max_kernelP6__halff,@function
        .size           _Z22set_softmax_max_kernelP6__halff,(.L_x_493 - _Z22set_softmax_max_kernelP6__halff)
        .other          _Z22set_softmax_max_kernelP6__halff,@"STO_CUDA_ENTRY STV_DEFAULT"
_Z22set_softmax_max_kernelP6__halff:
[----:B------:R-:W-:Y:S08]  /*0000*/  LDC R1, c[0x0][0x37c] ;  /* 0x0000df00ff017b82 */ /* 0x000ff00000000800 */
[----:B------:R-:W0:Y:S01]  /*0010*/  LDC.64 R2, c[0x0][0x380] ;  /* 0x0000e000ff027b82 */ /* 0x000e220000000a00 */
[----:B------:R-:W0:Y:S01]  /*0020*/  LDCU.64 UR4, c[0x0][0x358] ;  /* 0x00006b00ff0477ac */ /* 0x000e220008000a00 */
[----:B------:R-:W1:Y:S01]  /*0030*/  LDCU UR6, c[0x0][0x388] ;  /* 0x00007100ff0677ac */ /* 0x000e620008000800 */
[----:B0-----:R-:W2:Y:S04]  /*0040*/  LDG.E.U16 R0, desc[UR4][R2.64+0x2] ;  /* 0x0000020402007981 */ /* 0x001ea8000c1e1500 */
[----:B------:R-:W2:Y:S01]  /*0050*/  LDG.E.U16 R5, desc[UR4][R2.64] ;  /* 0x0000000402057981 */ /* 0x000ea2000c1e1500 */
[----:B-1----:R-:W-:-:S05]  /*0060*/  F2FP.F16.F32.PACK_AB R4, RZ, UR6 ;  /* 0x00000006ff047c3e */ /* 0x002fca00080000ff */
[----:B------:R-:W-:-:S04]  /*0070*/  HADD2.F32 R7, -RZ, R4.H0_H0 ;  /* 0x20000004ff077230 */ /* 0x000fc80000004100 */
[----:B------:R-:W0:Y:S01]  /*0080*/  MUFU.RCP R9, R7 ;  /* 0x0000000700097308 */ /* 0x000e220000001000 */
[----:B--2---:R-:W-:-:S05]  /*0090*/  HADD2 R0, R0.H0_H0, -R5.H0_H0 ;  /* 0xa000000500007230 */ /* 0x004fca0000000800 */
[----:B------:R-:W-:-:S05]  /*00a0*/  HADD2.F32 R0, -RZ, R0.H0_H0 ;  /* 0x20000000ff007230 */ /* 0x000fca0000004100 */
[----:B0-----:R-:W-:-:S05]  /*00b0*/  FMUL R4, R0, R9 ;  /* 0x0000000900047220 */ /* 0x001fca0000400000 */
[----:B------:R-:W-:-:S05]  /*00c0*/  F2FP.F16.F32.PACK_AB R5, RZ, R4 ;  /* 0x00000004ff05723e */ /* 0x000fca00000000ff */
[C---:B------:R-:W-:Y:S02]  /*00d0*/  HSETP2.GEU.AND P1, PT, |R5|.reuse.H0_H0, 8.523464202880859375e-06, 8.523464202880859375e-06, PT ;  /* 0x008f008f05007434 */ /* 0x040fe40003f2ea00 */
[----:B------:R-:W-:-:S05]  /*00e0*/  HSETP2.GT.AND P0, PT, |R5|.H0_H0, RZ.H0_H0, PT ;  /* 0x200000ff05007234 */ /* 0x000fca0003f04a00 */
[----:B------:R-:W-:-:S13]  /*00f0*/  PLOP3.LUT P0, PT, P1, P0, PT, 0xf2, 0x2f ;  /* 0x00000000002f781c */ /* 0x000fda0000f01e72 */
[----:B------:R-:W-:-:S04]  /*0100*/  @!P0 FFMA R0, -R7, R4, R0 ;  /* 0x0000000407008223 */ /* 0x000fc80000000100 */
[----:B------:R-:W-:Y:S02]  /*0110*/  @!P0 FFMA R0, R9, R0, R4 ;  /* 0x0000000009008223 */ /* 0x000fe40000000004 */
[----:B------:R-:W0:Y:S03]  /*0120*/  I2F.F16 R9, 0x1 ;  /* 0x0000000100097906 */ /* 0x000e260000200c00 */
[----:B------:R-:W-:-:S05]  /*0130*/  @!P0 F2FP.F16.F32.PACK_AB R5, RZ, R0 ;  /* 0x00000000ff05823e */ /* 0x000fca00000000ff */
[----:B------:R-:W-:Y:S01]  /*0140*/  HADD2.F32 R0, -RZ, R5.H0_H0 ;  /* 0x20000005ff007230 */ /* 0x000fe20000004100 */
[----:B------:R-:W-:-:S04]  /*0150*/  HSETP2.EQ.AND P1, P0, R5.H0_H0, 0.0226898193359375, 0.007297515869140625, PT ;  /* 0x25cf1f7905007434 */ /* 0x000fc80003822800 */
[----:B------:R-:W-:Y:S01]  /*0160*/  FFMA R0, R0, 1.4426950216293334961, -RZ ;  /* 0x3fb8aa3b00007823 */ /* 0x000fe200000008ff */
[----:B------:R-:W-:Y:S01]  /*0170*/  SEL R7, RZ, 0x3c00, !P1 ;  /* 0x00003c00ff077807 */ /* 0x000fe20004800000 */
[----:B0-----:R-:W-:Y:S01]  /*0180*/  STG.E.U16 desc[UR4][R2.64], R9 ;  /* 0x0000000902007986 */ /* 0x001fe2000c101504 */
[----:B------:R-:W-:Y:S02]  /*0190*/  HSETP2.EQ.AND P1, P2, R5.H0_H0, -2.966796875, -2.615234375, PT ;  /* 0xc1efc13b05007434 */ /* 0x000fe40003a22800 */
[----:B------:R-:W-:Y:S01]  /*01a0*/  SEL R5, RZ, 0x3c00, !P0 ;  /* 0x00003c00ff057807 */ /* 0x000fe20004000000 */
[----:B------:R-:W0:Y:S02]  /*01b0*/  MUFU.EX2 R0, R0 ;  /* 0x0000000000007308 */ /* 0x000e240000000800 */
[----:B0-----:R-:W-:-:S05]  /*01c0*/  F2FP.F16.F32.PACK_AB R4, RZ, R0 ;  /* 0x00000000ff04723e */ /* 0x001fca00000000ff */
[----:B------:R-:W-:Y:S01]  /*01d0*/  HFMA2 R4, R7.H0_H0, -0.0009765625, -0.0009765625, R4.H0_H0 ;  /* 0x9400940007047831 */ /* 0x000fe20000040804 */
[----:B------:R-:W-:-:S03]  /*01e0*/  SEL R7, RZ, 0x3c00, !P1 ;  /* 0x00003c00ff077807 */ /* 0x000fc60004800000 */
[----:B------:R-:W-:Y:S01]  /*01f0*/  HFMA2 R4, R5.H0_H0, -0.0009765625, -0.0009765625, R4.H0_H0 ;  /* 0x9400940005047831 */ /* 0x000fe20000040804 */
[----:B------:R-:W-:-:S03]  /*0200*/  SEL R5, RZ, 0x3c00, !P2 ;  /* 0x00003c00ff057807 */ /* 0x000fc60005000000 */
[----:B------:R-:W-:-:S04]  /*0210*/  HFMA2 R4, R7.H0_H0, 6.103515625e-05, 6.103515625e-05, R4.H0_H0 ;  /* 0x0400040007047831 */ /* 0x000fc80000040804 */
[----:B------:R-:W-:-:S05]  /*0220*/  HFMA2 R4, R5.H0_H0, 3.0517578125e-05, 3.0517578125e-05, R4.H0_H0 ;  /* 0x0200020005047831 */ /* 0x000fca0000040804 */
[----:B------:R-:W-:Y:S01]  /*0230*/  STG.E.U16 desc[UR4][R2.64+0x2], R4 ;  /* 0x0000020402007986 */ /* 0x000fe2000c101504 */
[----:B------:R-:W-:Y:S05]  /*0240*/  EXIT ;  /* 0x000000000000794d */ /* 0x000fea0003800000 */
.L_x_490:
        /* <DEDUP_REMOVED lines=11> */
.L_x_493:


//--------------------- .text._Z27partial_softmax_half_kernelP7__half2fi --------------------------
	.section	.text._Z27partial_softmax_half_kernelP7__half2fi,"ax",@progbits
	.align	128
.text._Z27partial_softmax_half_kernelP7__half2fi:
        .type           _Z27partial_softmax_half_kernelP7__half2fi,@function
        .size           _Z27partial_softmax_half_kernelP7__half2fi,(.L_x_494 - _Z27partial_softmax_half_kernelP7__half2fi)
        .other          _Z27partial_softmax_half_kernelP7__half2fi,@"STO_CUDA_ENTRY STV_DEFAULT"
_Z27partial_softmax_half_kernelP7__half2fi:
[----:B------:R-:W-:Y:S01]  /*0000*/  LDC R1, c[0x0][0x37c] ;  /* 0x0000df00ff017b82 */ /* 0x000fe20000000800 */
[----:B------:R-:W0:Y:S07]  /*0010*/  S2R R0, SR_TID.X ;  /* 0x0000000000007919 */ /* 0x000e2e0000002100 */
[----:B------:R-:W0:Y:S01]  /*0020*/  S2UR UR4, SR_CTAID.X ;  /* 0x00000000000479c3 */ /* 0x000e220000002500 */
[----:B------:R-:W1:Y:S07]  /*0030*/  LDCU UR5, c[0x0][0x38c] ;  /* 0x00007180ff0577ac */ /* 0x000e6e0008000800 */
[----:B------:R-:W0:Y:S02]  /*0040*/  LDC R7, c[0x0][0x360] ;  /* 0x0000d800ff077b82 */ /* 0x000e240000000800 */
[----:B0-----:R-:W-:-:S05]  /*0050*/  IMAD R7, R7, UR4, R0 ;  /* 0x0000000407077c24 */ /* 0x001fca000f8e0200 */
[----:B-1----:R-:W-:-:S04]  /*0060*/  ISETP.GE.AND P0, PT, R7, UR5, PT ;  /* 0x0000000507007c0c */ /* 0x002fc8000bf06270 */
[----:B------:R-:W-:-:S13]  /*0070*/  ISETP.LT.OR P0, PT, R7, 0x1, P0 ;  /* 0x000000010700780c */ /* 0x000fda0000701670 */
[----:B------:R-:W-:Y:S05]  /*0080*/  @P0 EXIT ;  /* 0x000000000000094d */ /* 0x000fea0003800000 */
[----:B------:R-:W0:Y:S01]  /*0090*/  LDC.64 R4, c[0x0][0x380] ;  /* 0x0000e000ff047b82 */ /* 0x000e220000000a00 */
[----:B------:R-:W1:Y:S01]  /*00a0*/  LDCU.64 UR4, c[0x0][0x358] ;  /* 0x00006b00ff0477ac */ /* 0x000e620008000a00 */
[----:B------:R-:W2:Y:S06]  /*00b0*/  LDCU UR6, c[0x0][0x388] ;  /* 0x00007100ff0677ac */ /* 0x000eac0008000800 */
[----:B------:R-:W3:Y:S01]  /*00c0*/  LDC.64 R2, c[0x0][0x380] ;  /* 0x0000e000ff027b82 */ /* 0x000ee20000000a00 */
[----:B0-----:R-:W-:-:S05]  /*00d0*/  IMAD.WIDE.U32 R4, R7, 0x4, R4 ;  /* 0x0000000407047825 */ /* 0x001fca00078e0004 */
[----:B-1----:R-:W4:Y:S04]  /*00e0*/  LDG.E R7, desc[UR4][R4.64] ;  /* 0x0000000404077981 */ /* 0x002f28000c1e1900 */
[----:B---3--:R-:W4:Y:S01]  /*00f0*/  LDG.E.U16.CONSTANT R2, desc[UR4][R2.64] ;  /* 0x0000000402027981 */ /* 0x008f22000c1e9500 */
[----:B--2---:R-:W-:-:S05]  /*0100*/  F2FP.F16.F32.PACK_AB R0, RZ, UR6 ;  /* 0x00000006ff007c3e */ /* 0x004fca00080000ff */
[----:B------:R-:W-:-:S04]  /*0110*/  HADD2.F32 R9, -RZ, R0.H0_H0 ;  /* 0x20000000ff097230 */ /* 0x000fc80000004100 */
[----:B------:R-:W0:Y:S01]  /*0120*/  MUFU.RCP R11, R9 ;  /* 0x00000009000b7308 */ /* 0x000e220000001000 */
[----:B----4-:R-:W-:-:S05]  /*0130*/  HADD2 R7, R7, -R2.H0_H0 ;  /* 0xa000000207077230 */ /* 0x010fca0000000000 */
[--C-:B------:R-:W-:Y:S02]  /*0140*/  HADD2.F32 R0, -RZ, R7.reuse.H0_H0 ;  /* 0x20000007ff007230 */ /* 0x100fe40000004100 */
[----:B------:R-:W-:-:S03]  /*0150*/  HADD2.F32 R8, -RZ, R7.H1_H1 ;  /* 0x30000007ff087230 */ /* 0x000fc60000004100 */
[----:B0-----:R-:W-:Y:S02]  /*0160*/  FMUL R6, R0, R11 ;  /* 0x0000000b00067220 */ /* 0x001fe40000400000 */
[----:B------:R-:W-:-:S03]  /*0170*/  FMUL R7, R11, R8 ;  /* 0x000000080b077220 */ /* 0x000fc60000400000 */
[----:B------:R-:W-:Y:S02]  /*0180*/  F2FP.F16.F32.PACK_AB R2, RZ, R6 ;  /* 0x00000006ff02723e */ /* 0x000fe400000000ff */
[----:B------:R-:W-:-:S03]  /*0190*/  F2FP.F16.F32.PACK_AB R10, RZ, R7 ;  /* 0x00000007ff0a723e */ /* 0x000fc600000000ff */
[C---:B------:R-:W-:Y:S02]  /*01a0*/  HSETP2.GEU.AND P3, PT, |R2|.reuse.H0_H0, 8.523464202880859375e-06, 8.523464202880859375e-06, PT ;  /* 0x008f008f02007434 */ /* 0x040fe40003f6ea00 */
[----:B------:R-:W-:Y:S02]  /*01b0*/  HSETP2.GT.AND P2, PT, |R2|.H0_H0, RZ.H0_H0, PT ;  /* 0x200000ff02007234 */ /* 0x000fe40003f44a00 */
[C---:B------:R-:W-:Y:S02]  /*01c0*/  HSETP2.GEU.AND P0, PT, |R10|.reuse.H0_H0, 8.523464202880859375e-06, 8.523464202880859375e-06, PT ;  /* 0x008f008f0a007434 */ /* 0x040fe40003f0ea00 */
[----:B------:R-:W-:Y:S02]  /*01d0*/  HSETP2.GT.AND P1, PT, |R10|.H0_H0, RZ.H0_H0, PT ;  /* 0x200000ff0a007234 */ /* 0x000fe40003f24a00 */
[----:B------:R-:W-:-:S03]  /*01e0*/  PLOP3.LUT P2, PT, P3, P2, PT, 0xf2, 0x2f ;  /* 0x00000000002f781c */ /* 0x000fc60001f45e72 */
[----:B------:R-:W-:Y:S02]  /*01f0*/  PLOP3.LUT P0, PT, P0, P1, PT, 0xf2, 0x2f ;  /* 0x00000000002f781c */ /* 0x000fe40000703e72 */
[----:B------:R-:W-:-:S08]  /*0200*/  PRMT R3, R2, 0x7610, R3 ;  /* 0x0000761002037816 */ /* 0x000fd00000000003 */
[----:B------:R-:W-:-:S03]  /*0210*/  @!P2 FFMA R0, -R9, R6, R0 ;  /* 0x000000060900a223 */ /* 0x000fc60000000100 */
[----:B------:R-:W-:Y:S01]  /*0220*/  @!P0 FFMA R8, -R9, R7, R8 ;  /* 0x0000000709088223 */ /* 0x000fe20000000108 */
[----:B------:R-:W-:-:S03]  /*0230*/  @!P2 FFMA R0, R11, R0, R6 ;  /* 0x000000000b00a223 */ /* 0x000fc60000000006 */
[----:B------:R-:W-:Y:S02]  /*0240*/  @!P0 FFMA R8, R11, R8, R7 ;  /* 0x000000080b088223 */ /* 0x000fe40000000007 */
[----:B------:R-:W-:-:S03]  /*0250*/  @!P2 F2FP.F16.F32.PACK_AB R3, RZ, R0 ;  /* 0x00000000ff03a23e */ /* 0x000fc600000000ff */
[----:B------:R-:W-:Y:S02]  /*0260*/  @!P0 F2FP.F16.F32.PACK_AB R10, RZ, R8 ;  /* 0x00000008ff0a823e */ /* 0x000fe400000000ff */
[----:B------:R-:W-:-:S03]  /*0270*/  HADD2.F32 R0, -RZ, R3.H0_H0 ;  /* 0x20000003ff007230 */ /* 0x000fc60000004100 */
[----:B------:R-:W-:Y:S02]  /*0280*/  HADD2.F32 R2, -RZ, R10.H0_H0 ;  /* 0x2000000aff027230 */ /* 0x000fe40000004100 */
[----:B------:R-:W-:-:S03]  /*0290*/  FFMA R0, R0, 1.4426950216293334961, -RZ ;  /* 0x3fb8aa3b00007823 */ /* 0x000fc600000008ff */
[----:B------:R-:W-:-:S03]  /*02a0*/  FFMA R2, R2, 1.4426950216293334961, -RZ ;  /* 0x3fb8aa3b02027823 */ /* 0x000fc600000008ff */
[----:B------:R-:W-:Y:S08]  /*02b0*/  MUFU.EX2 R0, R0 ;  /* 0x0000000000007308 */ /* 0x000ff00000000800 */
[----:B------:R-:W0:Y:S01]  /*02c0*/  MUFU.EX2 R7, R2 ;  /* 0x0000000200077308 */ /* 0x000e220000000800 */
[----:B------:R-:W-:-:S05]  /*02d0*/  PRMT R10, R3, 0x5410, R10 ;  /* 0x00005410030a7816 */ /* 0x000fca000000000a */
[----:B------:R-:W-:Y:S02]  /*02e0*/  HSET2.BF.EQ.AND R3, R10, 0.007297515869140625, 0.007297515869140625, PT ;  /* 0x1f791f790a037433 */ /* 0x000fe40003802080 */
[----:B0-----:R-:W-:-:S05]  /*02f0*/  F2FP.F16.F32.PACK_AB R7, R7, R0 ;  /* 0x000000000707723e */ /* 0x001fca00000000ff */
[----:B------:R-:W-:Y:S01]  /*0300*/  HFMA2 R3, R3, -0.0009765625, -0.0009765625, R7 ;  /* 0x9400940003037831 */ /* 0x000fe20000000007 */
[C---:B------:R-:W-:Y:S02]  /*0310*/  HSET2.BF.EQ.AND R6, R10.reuse, 0.0226898193359375, 0.0226898193359375, PT ;  /* 0x25cf25cf0a067433 */ /* 0x040fe40003802080 */
[----:B------:R-:W-:-:S03]  /*0320*/  HSET2.BF.EQ.AND R7, R10, -2.615234375, -2.615234375, PT ;  /* 0xc13bc13b0a077433 */ /* 0x000fc60003802080 */
[----:B------:R-:W-:Y:S01]  /*0330*/  HFMA2 R3, R6, -0.0009765625, -0.0009765625, R3 ;  /* 0x9400940006037831 */ /* 0x000fe20000000003 */
[----:B------:R-:W-:-:S03]  /*0340*/  HSET2.BF.EQ.AND R6, R10, -2.966796875, -2.966796875, PT ;  /* 0xc1efc1ef0a067433 */ /* 0x000fc60003802080 */
[----:B------:R-:W-:-:S04]  /*0350*/  HFMA2 R3, R7, 6.103515625e-05, 6.103515625e-05, R3 ;  /* 0x0400040007037831 */ /* 0x000fc80000000003 */
[----:B------:R-:W-:-:S05]  /*0360*/  HFMA2 R3, R6, 3.0517578125e-05, 3.0517578125e-05, R3 ;  /* 0x0200020006037831 */ /* 0x000fca0000000003 */
[----:B------:R-:W-:Y:S01]  /*0370*/  STG.E desc[UR4][R4.64], R3 ;  /* 0x0000000304007986 */ /* 0x000fe2000c101904 */
[----:B------:R-:W-:Y:S05]  /*0380*/  EXIT ;  /* 0x000000000000794d */ /* 0x000fea0003800000 */
.L_x_491:
        /* <DEDUP_REMOVED lines=15> */
.L_x_494:


//--------------------- .nv.shared._ZN3cub18CUB_300001_SM_10006detail6reduce28DeviceReduceSingleTileKernelINS2_10policy_hubINS0_12KeyValuePairIi6__halfEEiNS0_6ArgMaxEE10Policy1000EPS7_SB_iS8_NS2_20empty_problem_init_tIS7_EES7_N4cuda3std3__410__identityEEEvT0_T1_T2_T3_T4_T6_ --------------------------
	.section	.nv.shared._ZN3cub18CUB_300001_SM_10006detail6reduce28DeviceReduceSingleTileKernelINS2_10policy_hubINS0_12KeyValuePairIi6__halfEEiNS0_6ArgMaxEE10Policy1000EPS7_SB_iS8_NS2_20empty_problem_init_tIS7_EES7_N4cuda3std3__410__identityEEEvT0_T1_T2_T3_T4_T6_,"aw",@nobits
	.sectionflags	@""
	.align	4
.nv.shared._ZN3cub18CUB_300001_SM_10006detail6reduce28DeviceReduceSingleTileKernelINS2_10policy_hubINS0_12KeyValuePairIi6__halfEEiNS0_6ArgMaxEE10Policy1000EPS7_SB_iS8_NS2_20empty_problem_init_tIS7_EES7_N4cuda3std3__410__identityEEEvT0_T1_T2_T3_T4_T6_:
	.zero		1104


//--------------------- .nv.shared.reserved.0     --------------------------
	.section	.nv.shared.reserved.0,"aw",@nobits
	.weak		__nv_reservedSMEM_offset_0_alias
	.size		__nv_reservedSMEM_offset_0_alias, 0, 64
	.other		__nv_reservedSMEM_offset_0_alias,@"STO_CUDA_RESERVED_SHARED STV_DEFAULT"
__nv_reservedSMEM_offset_0_alias:
	.zero		0
	.zero		64


//--------------------- .nv.global                --------------------------
	.section	.nv.global,"aw",@nobits
.nv.global:
	.type		_ZN34_INTERNAL_9b46ba76_4_k_cu_d160fa6c4cuda3std3__436_GLOBAL__N__9b46ba76_4_k_cu_d160fa6c6ignoreE,@object
	.size		_ZN34_INTERNAL_9b46ba76_4_k_cu_d160fa6c4cuda3std3__436_GLOBAL__N__9b46ba76_4_k_cu_d160fa6c6ignoreE,(_ZN34_INTERNAL_9b46ba76_4_k_cu_d160fa6c4cuda3std6ranges3__45__cpo5cdataE - _ZN34_INTERNAL_9b46ba76_4_k_cu_d160fa6c4cuda3std3__436_GLOBAL__N__9b46ba76_4_k_cu_d160fa6c6ignoreE)
_ZN34_INTERNAL_9b46ba76_4_k_cu_d160fa6c4cuda3std3__436_GLOBAL__N__9b46ba76_4_k_cu_d160fa6c6ignoreE:
	.zero		1
	.type		_ZN34_INTERNAL_9b46ba76_4_k_cu_d160fa6c4cuda3std6ranges3__45__cpo5cdataE,@object
	.size		_ZN34_INTERNAL_9b46ba76_4_k_cu_d160fa6c4cuda3std6ranges3__45__cpo5cdataE,(_ZN34_INTERNAL_9b46ba76_4_k_cu_d160fa6c4cuda3std3__45__cpo5beginE - _ZN34_INTERNAL_9b46ba76_4_k_cu_d160fa6c4cuda3std6ranges3__45__cpo5cdataE)
_ZN34_INTERNAL_9b46ba76_4_k_cu_d160fa6c4cuda3std6ranges3__45__cpo5cdataE:
	.zero		1
	.type		_ZN34_INTERNAL_9b46ba76_4_k_cu_d160fa6c4cuda3std3__45__cpo5beginE,@object
	.size		_ZN34_INTERNAL_9b46ba76_4_k_cu_d160fa6c4cuda3std3__45__cpo5beginE,(_ZN34_INTERNAL_9b46ba76_4_k_cu_d160fa6c4cuda3std6ranges3__45__cpo3endE - _ZN34_INTERNAL_9b46ba76_4_k_cu_d160fa6c4cuda3std3__45__cpo5beginE)
_ZN34_INTERNAL_9b46ba76_4_k_cu_d160fa6c4cuda3std3__45__cpo5beginE:
	.zero		1
	.type		_ZN34_INTERNAL_9b46ba76_4_k_cu_d160fa6c4cuda3std6ranges3__45__cpo3endE,@object
	.size		_ZN34_INTERNAL_9b46ba76_4_k_cu_d160fa6c4cuda3std6ranges3__45__cpo3endE,(_ZN34_INTERNAL_9b46ba76_4_k_cu_d160fa6c4cuda3std3__47nulloptE - _ZN34_INTERNAL_9b46ba76_4_k_cu_d160fa6c4cuda3std6ranges3__45__cpo3endE)
_ZN34_INTERNAL_9b46ba76_4_k_cu_d160fa6c4cuda3std6ranges3__45__cpo3endE:
	.zero		1
	.type		_ZN34_INTERNAL_9b46ba76_4_k_cu_d160fa6c4cuda3std3__47nulloptE,@object
	.size		_ZN34_INTERNAL_9b46ba76_4_k_cu_d160fa6c4cuda3std3__47nulloptE,(_ZN34_INTERNAL_9b46ba76_4_k_cu_d160fa6c6thrust24THRUST_300001_SM_1000_NS6system6detail10sequential3seqE - _ZN34_INTERNAL_9b46ba76_4_k_cu_d160fa6c4cuda3std3__47nulloptE)
_ZN34_INTERNAL_9b46ba76_4_k_cu_d160fa6c4cuda3std3__47nulloptE:
	.zero		1
	.type		_ZN34_INTERNAL_9b46ba76_4_k_cu_d160fa6c6thrust24THRUST_300001_SM_1000_NS6system6detail10sequential3seqE,@object
	.size		_ZN34_INTERNAL_9b46ba76_4_k_cu_d160fa6c6thrust24THRUST_300001_SM_1000_NS6system6detail10sequential3seqE,(_ZN34_INTERNAL_9b46ba76_4_k_cu_d160fa6c4cuda3std3__45__cpo6rbeginE - _ZN34_INTERNAL_9b46ba76_4_k_cu_d160fa6c6thrust24THRUST_300001_SM_1000_NS6system6detail10sequential3seqE)
_ZN34_INTERNAL_9b46ba76_4_k_cu_d160fa6c6thrust24THRUST_300001_SM_1000_NS6system6detail10sequential3seqE:
	.zero		1
	.type		_ZN34_INTERNAL_9b46ba76_4_k_cu_d160fa6c4cuda3std3__45__cpo6rbeginE,@object
	.size		_ZN34_INTERNAL_9b46ba76_4_k_cu_d160fa6c4cuda3std3__45__cpo6rbeginE,(_ZN34_INTERNAL_9b46ba76_4_k_cu_d160fa6c4cuda3std6ranges3__45__cpo9iter_swapE - _ZN34_INTERNAL_9b46ba76_4_k_cu_d160fa6c4cuda3std3__45__cpo6rbeginE)
_ZN34_INTERNAL_9b46ba76_4_k_cu_d160fa6c4cuda3std3__45__cpo6rbeginE:
	.zero		1
	.type		_ZN34_INTERNAL_9b46ba76_4_k_cu_d160fa6c4cuda3std6ranges3__45__cpo9iter_swapE,@object
	.size		_ZN34_INTERNAL_9b46ba76_4_k_cu_d160fa6c4cuda3std6ranges3__45__cpo9iter_swapE,(_ZN34_INTERNAL_9b46ba76_4_k_cu_d160fa6c4cuda3std3__48in_placeE - _ZN34_INTERNAL_9b46ba76_4_k_cu_d160fa6c4cuda3std6ranges3__45__cpo9iter_swapE)
_ZN34_INTERNAL_9b46ba76_4_k_cu_d160fa6c4cuda3std6ranges3__45__cpo9iter_swapE:
	.zero		1
	.type		_ZN34_INTERNAL_9b46ba76_4_k_cu_d160fa6c4cuda3std3__48in_placeE,@object
	.size		_ZN34_INTERNAL_9b46ba76_4_k_cu_d160fa6c4cuda3std3__48in_placeE,(_ZN34_INTERNAL_9b46ba76_4_k_cu_d160fa6c4cuda3std6ranges3__45__cpo5ssizeE - _ZN34_INTERNAL_9b46ba76_4_k_cu_d160fa6c4cuda3std3__48in_placeE)
_ZN34_INTERNAL_9b46ba76_4_k_cu_d160fa6c4cuda3std3__48in_placeE:
	.zero		1
	.type		_ZN34_INTERNAL_9b46ba76_4_k_cu_d160fa6c4cuda3std6ranges3__45__cpo5ssizeE,@object
	.size		_ZN34_INTERNAL_9b46ba76_4_k_cu_d160fa6c4cuda3std6ranges3__45__cpo5ssizeE,(_ZN34_INTERNAL_9b46ba76_4_k_cu_d160fa6c4cuda3std3__45__cpo6cbeginE - _ZN34_INTERNAL_9b46ba76_4_k_cu_d160fa6c4cuda3std6ranges3__45__cpo5ssizeE)
_ZN34_INTERNAL_9b46ba76_4_k_cu_d160fa6c4cuda3std6ranges3__45__cpo5ssizeE:
	.zero		1
	.type		_ZN34_INTERNAL_9b46ba76_4_k_cu_d160fa6c4cuda3std3__45__cpo6cbeginE,@object
	.size		_ZN34_INTERNAL_9b46ba76_4_k_cu_d160fa6c4cuda3std3__45__cpo6cbeginE,(_ZN34_INTERNAL_9b46ba76_4_k_cu_d160fa6c4cuda3std6ranges3__45__cpo4cendE - _ZN34_INTERNAL_9b46ba76_4_k_cu_d160fa6c4cuda3std3__45__cpo6cbeginE)
_ZN34_INTERNAL_9b46ba76_4_k_cu_d160fa6c4cuda3std3__45__cpo6cbeginE:
	.zero		1
	.type		_ZN34_INTERNAL_9b46ba76_4_k_cu_d160fa6c4cuda3std6ranges3__45__cpo4cendE,@object
	.size		_ZN34_INTERNAL_9b46ba76_4_k_cu_d160fa6c4cuda3std6ranges3__45__cpo4cendE,(_ZN34_INTERNAL_9b46ba76_4_k_cu_d160fa6c4cuda3std3__45__cpo7crbeginE - _ZN34_INTERNAL_9b46ba76_4_k_cu_d160fa6c4cuda3std6ranges3__45__cpo4cendE)
_ZN34_INTERNAL_9b46ba76_4_k_cu_d160fa6c4cuda3std6ranges3__45__cpo4cendE:
	.zero		1
	.type		_ZN34_INTERNAL_9b46ba76_4_k_cu_d160fa6c4cuda3std3__45__cpo7crbeginE,@object
	.size		_ZN34_INTERNAL_9b46ba76_4_k_cu_d160fa6c4cuda3std3__45__cpo7crbeginE,(_ZN34_INTERNAL_9b46ba76_4_k_cu_d160fa6c4cuda3std6ranges3__45__cpo4prevE - _ZN34_INTERNAL_9b46ba76_4_k_cu_d160fa6c4cuda3std3__45__cpo7crbeginE)
_ZN34_INTERNAL_9b46ba76_4_k_cu_d160fa6c4cuda3std3__45__cpo7crbeginE:
	.zero		1
	.type		_ZN34_INTERNAL_9b46ba76_4_k_cu_d160fa6c4cuda3std6ranges3__45__cpo4prevE,@object
	.size		_ZN34_INTERNAL_9b46ba76_4_k_cu_d160fa6c4cuda3std6ranges3__45__cpo4prevE,(_ZN34_INTERNAL_9b46ba76_4_k_cu_d160fa6c4cuda3std6ranges3__45__cpo9iter_moveE - _ZN34_INTERNAL_9b46ba76_4_k_cu_d160fa6c4cuda3std6ranges3__45__cpo4prevE)
_ZN34_INTERNAL_9b46ba76_4_k_cu_d160fa6c4cuda3std6ranges3__45__cpo4prevE:
	.zero		1
	.type		_ZN34_INTERNAL_9b46ba76_4_k_cu_d160fa6c4cuda3std6ranges3__45__cpo9iter_moveE,@object
	.size		_ZN34_INTERNAL_9b46ba76_4_k_cu_d160fa6c4cuda3std6ranges3__45__cpo9iter_moveE,(_ZN34_INTERNAL_9b46ba76_4_k_cu_d160fa6c4cuda3std3__420unreachable_sentinelE - _ZN34_INTERNAL_9b46ba76_4_k_cu_d160fa6c4cuda3std6ranges3__45__cpo9iter_moveE)
_ZN34_INTERNAL_9b46ba76_4_k_cu_d160fa6c4cuda3std6ranges3__45__cpo9iter_moveE:
	.zero		1
	.type		_ZN34_INTERNAL_9b46ba76_4_k_cu_d160fa6c4cuda3std3__420unreachable_sentinelE,@object
	.size		_ZN34_INTERNAL_9b46ba76_4_k_cu_d160fa6c4cuda3std3__420unreachable_sentinelE,(_ZN34_INTERNAL_9b46ba76_4_k_cu_d160fa6c4cuda3std6ranges3__45__cpo8distanceE - _ZN34_INTERNAL_9b46ba76_4_k_cu_d160fa6c4cuda3std3__420unreachable_sentinelE)
_ZN34_INTERNAL_9b46ba76_4_k_cu_d160fa6c4cuda3std3__420unreachable_sentinelE:
	.zero		1
	.type		_ZN34_INTERNAL_9b46ba76_4_k_cu_d160fa6c4cuda3std6ranges3__45__cpo8distanceE,@object
	.size		_ZN34_INTERNAL_9b46ba76_4_k_cu_d160fa6c4cuda3std6ranges3__45__cpo8distanceE,(_ZN34_INTERNAL_9b46ba76_4_k_cu_d160fa6c4cuda3std3__45__cpo4cendE - _ZN34_INTERNAL_9b46ba76_4_k_cu_d160fa6c4cuda3std6ranges3__45__cpo8distanceE)
_ZN34_INTERNAL_9b46ba76_4_k_cu_d160fa6c4cuda3std6ranges3__45__cpo8distanceE:
	.zero		1
	.type		_ZN34_INTERNAL_9b46ba76_4_k_cu_d160fa6c4cuda3std3__45__cpo4cendE,@object
	.size		_ZN34_INTERNAL_9b46ba76_4_k_cu_d160fa6c4cuda3std3__45__cpo4cendE,(_ZN34_INTERNAL_9b46ba76_4_k_cu_d160fa6c4cuda3std6ranges3__45__cpo7advanceE - _ZN34_INTERNAL_9b46ba76_4_k_cu_d160fa6c4cuda3std3__45__cpo4cendE)
_ZN34_INTERNAL_9b46ba76_4_k_cu_d160fa6c4cuda3std3__45__cpo4cendE:
	.zero		1
	.type		_ZN34_INTERNAL_9b46ba76_4_k_cu_d160fa6c4cuda3std6ranges3__45__cpo7advanceE,@object
	.size		_ZN34_INTERNAL_9b46ba76_4_k_cu_d160fa6c4cuda3std6ranges3__45__cpo7advanceE,(_ZN34_INTERNAL_9b46ba76_4_k_cu_d160fa6c4cuda3std3__45__cpo5crendE - _ZN34_INTERNAL_9b46ba76_4_k_cu_d160fa6c4cuda3std6ranges3__45__cpo7advanceE)
_ZN34_INTERNAL_9b46ba76_4_k_cu_d160fa6c4cuda3std6ranges3__45__cpo7advanceE:
	.zero		1
	.type		_ZN34_INTERNAL_9b46ba76_4_k_cu_d160fa6c4cuda3std3__45__cpo5crendE,@object
	.size		_ZN34_INTERNAL_9b46ba76_4_k_cu_d160fa6c4cuda3std3__45__cpo5crendE,(_ZN34_INTERNAL_9b46ba76_4_k_cu_d160fa6c4cuda3std6ranges3__45__cpo4dataE - _ZN34_INTERNAL_9b46ba76_4_k_cu_d160fa6c4cuda3std3__45__cpo5crendE)
_ZN34_INTERNAL_9b46ba76_4_k_cu_d160fa6c4cuda3std3__45__cpo5crendE:
	.zero		1
	.type		_ZN34_INTERNAL_9b46ba76_4_k_cu_d160fa6c4cuda3std6ranges3__45__cpo4dataE,@object
	.size		_ZN34_INTERNAL_9b46ba76_4_k_cu_d160fa6c4cuda3std6ranges3__45__cpo4dataE,(_ZN34_INTERNAL_9b46ba76_4_k_cu_d160fa6c4cuda3std6ranges3__45__cpo5beginE - _ZN34_INTERNAL_9b46ba76_4_k_cu_d160fa6c4cuda3std6ranges3__45__cpo4dataE)
_ZN34_INTERNAL_9b46ba76_4_k_cu_d160fa6c4cuda3std6ranges3__45__cpo4dataE:
	.zero		1
	.type		_ZN34_INTERNAL_9b46ba76_4_k_cu_d160fa6c4cuda3std6ranges3__45__cpo5beginE,@object
	.size		_ZN34_INTERNAL_9b46ba76_4_k_cu_d160fa6c4cuda3std6ranges3__45__cpo5beginE,(_ZN34_INTERNAL_9b46ba76_4_k_cu_d160fa6c4cuda3std3__419piecewise_constructE - _ZN34_INTERNAL_9b46ba76_4_k_cu_d160fa6c4cuda3std6ranges3__45__cpo5beginE)
_ZN34_INTERNAL_9b46ba76_4_k_cu_d160fa6c4cuda3std6ranges3__45__cpo5beginE:
	.zero		1
	.type		_ZN34_INTERNAL_9b46ba76_4_k_cu_d160fa6c4cuda3std3__419piecewise_constructE,@object
	.size		_ZN34_INTERNAL_9b46ba76_4_k_cu_d160fa6c4cuda3std3__419piecewise_constructE,(_ZN34_INTERNAL_9b46ba76_4_k_cu_d160fa6c4cuda3std6ranges3__45__cpo4sizeE - _ZN34_INTERNAL_9b46ba76_4_k_cu_d160fa6c4cuda3std3__419piecewise_constructE)
_ZN34_INTERNAL_9b46ba76_4_k_cu_d160fa6c4cuda3std3__419piecewise_constructE:
	.zero		1
	.type		_ZN34_INTERNAL_9b46ba76_4_k_cu_d160fa6c4cuda3std6ranges3__45__cpo4sizeE,@object
	.size		_ZN34_INTERNAL_9b46ba76_4_k_cu_d160fa6c4cuda3std6ranges3__45__cpo4sizeE,(_ZN34_INTERNAL_9b46ba76_4_k_cu_d160fa6c4cuda3std3__45__cpo3endE - _ZN34_INTERNAL_9b46ba76_4_k_cu_d160fa6c4cuda3std6ranges3__45__cpo4sizeE)
_ZN34_INTERNAL_9b46ba76_4_k_cu_d160fa6c4cuda3std6ranges3__45__cpo4sizeE:
	.zero		1
	.type		_ZN34_INTERNAL_9b46ba76_4_k_cu_d160fa6c4cuda3std3__45__cpo3endE,@object
	.size		_ZN34_INTERNAL_9b46ba76_4_k_cu_d160fa6c4cuda3std3__45__cpo3endE,(_ZN34_INTERNAL_9b46ba76_4_k_cu_d160fa6c4cuda3std6ranges3__45__cpo6cbeginE - _ZN34_INTERNAL_9b46ba76_4_k_cu_d160fa6c4cuda3std3__45__cpo3endE)
_ZN34_INTERNAL_9b46ba76_4_k_cu_d160fa6c4cuda3std3__45__cpo3endE:
	.zero		1
	.type		_ZN34_INTERNAL_9b46ba76_4_k_cu_d160fa6c4cuda3std6ranges3__45__cpo6cbeginE,@object
	.size		_ZN34_INTERNAL_9b46ba76_4_k_cu_d160fa6c4cuda3std6ranges3__45__cpo6cbeginE,(_ZN34_INTERNAL_9b46ba76_4_k_cu_d160fa6c4cuda3std3__45__cpo4rendE - _ZN34_INTERNAL_9b46ba76_4_k_cu_d160fa6c4cuda3std6ranges3__45__cpo6cbeginE)
_ZN34_INTERNAL_9b46ba76_4_k_cu_d160fa6c4cuda3std6ranges3__45__cpo6cbeginE:
	.zero		1
	.type		_ZN34_INTERNAL_9b46ba76_4_k_cu_d160fa6c4cuda3std3__45__cpo4rendE,@object
	.size		_ZN34_INTERNAL_9b46ba76_4_k_cu_d160fa6c4cuda3std3__45__cpo4rendE,(_ZN34_INTERNAL_9b46ba76_4_k_cu_d160fa6c4cuda3std6ranges3__45__cpo4nextE - _ZN34_INTERNAL_9b46ba76_4_k_cu_d160fa6c4cuda3std3__45__cpo4rendE)
_ZN34_INTERNAL_9b46ba76_4_k_cu_d160fa6c4cuda3std3__45__cpo4rendE:
	.zero		1
	.type		_ZN34_INTERNAL_9b46ba76_4_k_cu_d160fa6c4cuda3std6ranges3__45__cpo4nextE,@object
	.size		_ZN34_INTERNAL_9b46ba76_4_k_cu_d160fa6c4cuda3std6ranges3__45__cpo4nextE,(_ZN34_INTERNAL_9b46ba76_4_k_cu_d160fa6c4cuda3std6ranges3__45__cpo4swapE - _ZN34_INTERNAL_9b46ba76_4_k_cu_d160fa6c4cuda3std6ranges3__45__cpo4nextE)
_ZN34_INTERNAL_9b46ba76_4_k_cu_d160fa6c4cuda3std6ranges3__45__cpo4nextE:
	.zero		1
	.type		_ZN34_INTERNAL_9b46ba76_4_k_cu_d160fa6c4cuda3std6ranges3__45__cpo4swapE,@object
	.size		_ZN34_INTERNAL_9b46ba76_4_k_cu_d160fa6c4cuda3std6ranges3__45__cpo4swapE,(.L_13 - _ZN34_INTERNAL_9b46ba76_4_k_cu_d160fa6c4cuda3std6ranges3__45__cpo4swapE)
_ZN34_INTERNAL_9b46ba76_4_k_cu_d160fa6c4cuda3std6ranges3__45__cpo4swapE:
	.zero		1
.L_13:


//--------------------- .nv.shared._ZN3cub18CUB_300001_SM_10006detail6reduce18DeviceReduceKernelINS2_10policy_hubINS0_12KeyValuePairIi6__halfEEiNS0_6ArgMaxEE10Policy1000ENS0_21ArgIndexInputIteratorIPKS6_iS6_EEiS8_S7_N4cuda3std3__410__identityEEEvT0_PT3_T1_NS0_13GridEvenShareISM_EET2_T4_ --------------------------
	.section	.nv.shared._ZN3cub18CUB_300001_SM_10006detail6reduce18DeviceReduceKernelINS2_10policy_hubINS0_12KeyValuePairIi6__halfEEiNS0_6ArgMaxEE10Policy1000ENS0_21ArgIndexInputIteratorIPKS6_iS6_EEiS8_S7_N4cuda3std3__410__identityEEEvT0_PT3_T1_NS0_13GridEvenShareISM_EET2_T4_,"aw",@nobits
	.sectionflags	@""
	.align	4
.nv.shared._ZN3cub18CUB_300001_SM_10006detail6reduce18DeviceReduceKernelINS2_10policy_hubINS0_12KeyValuePairIi6__halfEEiNS0_6ArgMaxEE10Policy1000ENS0_21ArgIndexInputIteratorIPKS6_iS6_EEiS8_S7_N4cuda3std3__410__identityEEEvT0_PT3_T1_NS0_13GridEvenShareISM_EET2_T4_:
	.zero		1104


//--------------------- .nv.shared._ZN3cub18CUB_300001_SM_10006detail6reduce28DeviceReduceSingleTileKernelINS2_10policy_hubINS0_12KeyValuePairIi6__halfEEiNS0_6ArgMaxEE10Policy1000ENS0_21ArgIndexInputIteratorIPKS6_iS6_EEPS7_iS8_NS2_20empty_problem_init_tIS7_EES7_N4cuda3std3__410__identityEEEvT0_T1_T2_T3_T4_T6_ --------------------------
	.section	.nv.shared._ZN3cub18CUB_300001_SM_10006detail6reduce28DeviceReduceSingleTileKernelINS2_10policy_hubINS0_12KeyValuePairIi6__halfEEiNS0_6ArgMaxEE10Policy1000ENS0_21ArgIndexInputIteratorIPKS6_iS6_EEPS7_iS8_NS2_20empty_problem_init_tIS7_EES7_N4cuda3std3__410__identityEEEvT0_T1_T2_T3_T4_T6_,"aw",@nobits
	.sectionflags	@""
	.align	4
.nv.shared._ZN3cub18CUB_300001_SM_10006detail6reduce28DeviceReduceSingleTileKernelINS2_10policy_hubINS0_12KeyValuePairIi6__halfEEiNS0_6ArgMaxEE10Policy1000ENS0_21ArgIndexInputIteratorIPKS6_iS6_EEPS7_iS8_NS2_20empty_problem_init_tIS7_EES7_N4cuda3std3__410__identityEEEvT0_T1_T2_T3_T4_T6_:
	.zero		1104


//--------------------- .nv.shared._ZN3cub18CUB_300001_SM_10006detail4scan16DeviceScanKernelINS2_10policy_hubI6__halfS5_S5_jN4cuda3std3__44plusIvEEE10Policy1000EPS5_SD_NS0_13ScanTileStateIS5_Lb1EEESA_NS0_8NullTypeEjS5_Lb0ESG_EEvT0_T1_T2_iT3_T4_T5_ --------------------------
	.section	.nv.shared._ZN3cub18CUB_300001_SM_10006detail4scan16DeviceScanKernelINS2_10policy_hubI6__halfS5_S5_jN4cuda3std3__44plusIvEEE10Policy1000EPS5_SD_NS0_13ScanTileStateIS5_Lb1EEESA_NS0_8NullTypeEjS5_Lb0ESG_EEvT0_T1_T2_iT3_T4_T5_,"aw",@nobits
	.sectionflags	@""
	.align	16
.nv.shared._ZN3cub18CUB_300001_SM_10006detail4scan16DeviceScanKernelINS2_10policy_hubI6__halfS5_S5_jN4cuda3std3__44plusIvEEE10Policy1000EPS5_SD_NS0_13ScanTileStateIS5_Lb1EEESA_NS0_8NullTypeEjS5_Lb0ESG_EEvT0_T1_T2_iT3_T4_T5_:
	.zero		27664


//--------------------- .nv.shared._ZN3cub18CUB_300001_SM_10006detail10radix_sort29DeviceRadixSortOnesweepKernelINS1_5radix10policy_hubI6__halfjjE10Policy1000ELNS0_9SortOrderE1ES6_jjiiNS1_21identity_decomposer_tEEEvPT5_SC_PT3_PKSD_PT1_PKSH_PT2_PKSL_T4_iiT6_ --------------------------
	.section	.nv.shared._ZN3cub18CUB_300001_SM_10006detail10radix_sort29DeviceRadixSortOnesweepKernelINS1_5radix10policy_hubI6__halfjjE10Policy1000ELNS0_9SortOrderE1ES6_jjiiNS1_21identity_decomposer_tEEEvPT5_SC_PT3_PKSD_PT1_PKSH_PT2_PKSL_T4_iiT6_,"aw",@nobits
	.sectionflags	@""
	.align	16
.nv.shared._ZN3cub18CUB_300001_SM_10006detail10radix_sort29DeviceRadixSortOnesweepKernelINS1_5radix10policy_hubI6__halfjjE10Policy1000ELNS0_9SortOrderE1ES6_jjiiNS1_21identity_decomposer_tEEEvPT5_SC_PT3_PKSD_PT1_PKSH_PT2_PKSL_T4_iiT6_:
	.zero		36864


//--------------------- .nv.shared._ZN3cub18CUB_300001_SM_10006detail10radix_sort33DeviceRadixSortExclusiveSumKernelINS1_5radix10policy_hubI6__halfjjE10Policy1000EjEEvPT0_ --------------------------
	.section	.nv.shared._ZN3cub18CUB_300001_SM_10006detail10radix_sort33DeviceRadixSortExclusiveSumKernelINS1_5radix10policy_hubI6__halfjjE10Policy1000EjEEvPT0_,"aw",@nobits
	.sectionflags	@""
	.align	16
.nv.shared._ZN3cub18CUB_300001_SM_10006detail10radix_sort33DeviceRadixSortExclusiveSumKernelINS1_5radix10policy_hubI6__halfjjE10Policy1000EjEEvPT0_:
	.zero		2208


//--------------------- .nv.shared._ZN3cub18CUB_300001_SM_10006detail10radix_sort30DeviceRadixSortHistogramKernelINS1_5radix10policy_hubI6__halfjjE10Policy1000ELNS0_9SortOrderE1ES6_jNS1_21identity_decomposer_tEEEvPT2_PKT1_SB_iiT3_ --------------------------
	.section	.nv.shared._ZN3cub18CUB_300001_SM_10006detail10radix_sort30DeviceRadixSortHistogramKernelINS1_5radix10policy_hubI6__halfjjE10Policy1000ELNS0_9SortOrderE1ES6_jNS1_21identity_decomposer_tEEEvPT2_PKT1_SB_iiT3_,"aw",@nobits
	.sectionflags	@""
	.align	4
.nv.shared._ZN3cub18CUB_300001_SM_10006detail10radix_sort30DeviceRadixSortHistogramKernelINS1_5radix10policy_hubI6__halfjjE10Policy1000ELNS0_9SortOrderE1ES6_jNS1_21identity_decomposer_tEEEvPT2_PKT1_SB_iiT3_:
	.zero		3072


//--------------------- .nv.shared._ZN3cub18CUB_300001_SM_10006detail10radix_sort31DeviceRadixSortSingleTileKernelINS1_5radix10policy_hubI6__halfjjE10Policy1000ELNS0_9SortOrderE1ES6_jjNS1_21identity_decomposer_tEEEvPKT1_PSB_PKT2_PSF_T3_iiT4_ --------------------------
	.section	.nv.shared._ZN3cub18CUB_300001_SM_10006detail10radix_sort31DeviceRadixSortSingleTileKernelINS1_5radix10policy_hubI6__halfjjE10Policy1000ELNS0_9SortOrderE1ES6_jjNS1_21identity_decomposer_tEEEvPKT1_PSB_PKT2_PSF_T3_iiT4_,"aw",@nobits
	.sectionflags	@""
	.align	16
.nv.shared._ZN3cub18CUB_300001_SM_10006detail10radix_sort31DeviceRadixSortSingleTileKernelINS1_5radix10policy_hubI6__halfjjE10Policy1000ELNS0_9SortOrderE1ES6_jjNS1_21identity_decomposer_tEEEvPKT1_PSB_PKT2_PSF_T3_iiT4_:
	.zero		34880


//--------------------- .nv.constant0._ZN3cub18CUB_300001_SM_10006detail6reduce28DeviceReduceSingleTileKernelINS2_10policy_hubINS0_12KeyValuePairIi6__halfEEiNS0_6ArgMaxEE10Policy1000EPS7_SB_iS8_NS2_20empty_problem_init_tIS7_EES7_N4cuda3std3__410__identityEEEvT0_T1_T2_T3_T4_T6_ --------------------------
	.section	.nv.constant0._ZN3cub18CUB_300001_SM_10006detail6reduce28DeviceReduceSingleTileKernelINS2_10policy_hubINS0_12KeyValuePairIi6__halfEEiNS0_6ArgMaxEE10Policy1000EPS7_SB_iS8_NS2_20empty_problem_init_tIS7_EES7_N4cuda3std3__410__identityEEEvT0_T1_T2_T3_T4_T6_,"a",@progbits
	.sectionflags	@""
	.align	4
.nv.constant0._ZN3cub18CUB_300001_SM_10006detail6reduce28DeviceReduceSingleTileKernelINS2_10policy_hubINS0_12KeyValuePairIi6__halfEEiNS0_6ArgMaxEE10Policy1000EPS7_SB_iS8_NS2_20empty_problem_init_tIS7_EES7_N4cuda3std3__410__identityEEEvT0_T1_T2_T3_T4_T6_:
	.zero		929


//--------------------- .nv.constant0._ZN3cub18CUB_300001_SM_10006detail6reduce18DeviceReduceKernelINS2_10policy_hubINS0_12KeyValuePairIi6__halfEEiNS0_6ArgMaxEE10Policy1000ENS0_21ArgIndexInputIteratorIPKS6_iS6_EEiS8_S7_N4cuda3std3__410__identityEEEvT0_PT3_T1_NS0_13GridEvenShareISM_EET2_T4_ --------------------------
	.section	.nv.constant0._ZN3cub18CUB_300001_SM_10006detail6reduce18DeviceReduceKernelINS2_10policy_hubINS0_12KeyValuePairIi6__halfEEiNS0_6ArgMaxEE10Policy1000ENS0_21ArgIndexInputIteratorIPKS6_iS6_EEiS8_S7_N4cuda3std3__410__identityEEEvT0_PT3_T1_NS0_13GridEvenShareISM_EET2_T4_,"a",@progbits
	.sectionflags	@""
	.align	4
.nv.constant0._ZN3cub18CUB_300001_SM_10006detail6reduce18DeviceReduceKernelINS2_10policy_hubINS0_12KeyValuePairIi6__halfEEiNS0_6ArgMaxEE10Policy1000ENS0_21ArgIndexInputIteratorIPKS6_iS6_EEiS8_S7_N4cuda3std3__410__identityEEEvT0_PT3_T1_NS0_13GridEvenShareISM_EET2_T4_:
	.zero		966


//--------------------- .nv.constant0._ZN3cub18CUB_300001_SM_10006detail6reduce28DeviceReduceSingleTileKernelINS2_10policy_hubINS0_12KeyValuePairIi6__halfEEiNS0_6ArgMaxEE10Policy1000ENS0_21ArgIndexInputIteratorIPKS6_iS6_EEPS7_iS8_NS2_20empty_problem_init_tIS7_EES7_N4cuda3std3__410__identityEEEvT0_T1_T2_T3_T4_T6_ --------------------------
	.section	.nv.constant0._ZN3cub18CUB_300001_SM_10006detail6reduce28DeviceReduceSingleTileKernelINS2_10policy_hubINS0_12KeyValuePairIi6__halfEEiNS0_6ArgMaxEE10Policy1000ENS0_21ArgIndexInputIteratorIPKS6_iS6_EEPS7_iS8_NS2_20empty_problem_init_tIS7_EES7_N4cuda3std3__410__identityEEEvT0_T1_T2_T3_T4_T6_,"a",@progbits
	.sectionflags	@""
	.align	4
.nv.constant0._ZN3cub18CUB_300001_SM_10006detail6reduce28DeviceReduceSingleTileKernelINS2_10policy_hubINS0_12KeyValuePairIi6__halfEEiNS0_6ArgMaxEE10Policy1000ENS0_21ArgIndexInputIteratorIPKS6_iS6_EEPS7_iS8_NS2_20empty_problem_init_tIS7_EES7_N4cuda3std3__410__identityEEEvT0_T1_T2_T3_T4_T6_:
	.zero		937


//--------------------- .nv.constant0._ZN3cub18CUB_300001_SM_10006detail4scan16DeviceScanKernelINS2_10policy_hubI6__halfS5_S5_jN4cuda3std3__44plusIvEEE10Policy1000EPS5_SD_NS0_13ScanTileStateIS5_Lb1EEESA_NS0_8NullTypeEjS5_Lb0ESG_EEvT0_T1_T2_iT3_T4_T5_ --------------------------
	.section	.nv.constant0._ZN3cub18CUB_300001_SM_10006detail4scan16DeviceScanKernelINS2_10policy_hubI6__halfS5_S5_jN4cuda3std3__44plusIvEEE10Policy1000EPS5_SD_NS0_13ScanTileStateIS5_Lb1EEESA_NS0_8NullTypeEjS5_Lb0ESG_EEvT0_T1_T2_iT3_T4_T5_,"a",@progbits
	.sectionflags	@""
	.align	4
.nv.constant0._ZN3cub18CUB_300001_SM_10006detail4scan16DeviceScanKernelINS2_10policy_hubI6__halfS5_S5_jN4cuda3std3__44plusIvEEE10Policy1000EPS5_SD_NS0_13ScanTileStateIS5_Lb1EEESA_NS0_8NullTypeEjS5_Lb0ESG_EEvT0_T1_T2_iT3_T4_T5_:
	.zero		932


//--------------------- .nv.constant0._ZN3cub18CUB_300001_SM_10006detail4scan20DeviceScanInitKernelINS0_13ScanTileStateI6__halfLb1EEEEEvT_i --------------------------
	.section	.nv.constant0._ZN3cub18CUB_300001_SM_10006detail4scan20DeviceScanInitKernelINS0_13ScanTileStateI6__halfLb1EEEEEvT_i,"a",@progbits
	.sectionflags	@""
	.align	4
.nv.constant0._ZN3cub18CUB_300001_SM_10006detail4scan20DeviceScanInitKernelINS0_13ScanTileStateI6__halfLb1EEEEEvT_i:
	.zero		908


//--------------------- .nv.constant0._ZN3cub18CUB_300001_SM_10006detail10radix_sort29DeviceRadixSortOnesweepKernelINS1_5radix10policy_hubI6__halfjjE10Policy1000ELNS0_9SortOrderE1ES6_jjiiNS1_21identity_decomposer_tEEEvPT5_SC_PT3_PKSD_PT1_PKSH_PT2_PKSL_T4_iiT6_ --------------------------
	.section	.nv.constant0._ZN3cub18CUB_300001_SM_10006detail10radix_sort29DeviceRadixSortOnesweepKernelINS1_5radix10policy_hubI6__halfjjE10Policy1000ELNS0_9SortOrderE1ES6_jjiiNS1_21identity_decomposer_tEEEvPT5_SC_PT3_PKSD_PT1_PKSH_PT2_PKSL_T4_iiT6_,"a",@progbits
	.sectionflags	@""
	.align	4
.nv.constant0._ZN3cub18CUB_300001_SM_10006detail10radix_sort29DeviceRadixSortOnesweepKernelINS1_5radix10policy_hubI6__halfjjE10Policy1000ELNS0_9SortOrderE1ES6_jjiiNS1_21identity_decomposer_tEEEvPT5_SC_PT3_PKSD_PT1_PKSH_PT2_PKSL_T4_iiT6_:
	.zero		973


//--------------------- .nv.constant0._ZN3cub18CUB_300001_SM_10006detail10radix_sort33DeviceRadixSortExclusiveSumKernelINS1_5radix10policy_hubI6__halfjjE10Policy1000EjEEvPT0_ --------------------------
	.section	.nv.constant0._ZN3cub18CUB_300001_SM_10006detail10radix_sort33DeviceRadixSortExclusiveSumKernelINS1_5radix10policy_hubI6__halfjjE10Policy1000EjEEvPT0_,"a",@progbits
	.sectionflags	@""
	.align	4
.nv.constant0._ZN3cub18CUB_300001_SM_10006detail10radix_sort33DeviceRadixSortExclusiveSumKernelINS1_5radix10policy_hubI6__halfjjE10Policy1000EjEEvPT0_:
	.zero		904


//--------------------- .nv.constant0._ZN3cub18CUB_300001_SM_10006detail10radix_sort30DeviceRadixSortHistogramKernelINS1_5radix10policy_hubI6__halfjjE10Policy1000ELNS0_9SortOrderE1ES6_jNS1_21identity_decomposer_tEEEvPT2_PKT1_SB_iiT3_ --------------------------
	.section	.nv.constant0._ZN3cub18CUB_300001_SM_10006detail10radix_sort30DeviceRadixSortHistogramKernelINS1_5radix10policy_hubI6__halfjjE10Policy1000ELNS0_9SortOrderE1ES6_jNS1_21identity_decomposer_tEEEvPT2_PKT1_SB_iiT3_,"a",@progbits
	.sectionflags	@""
	.align	4
.nv.constant0._ZN3cub18CUB_300001_SM_10006detail10radix_sort30DeviceRadixSortHistogramKernelINS1_5radix10policy_hubI6__halfjjE10Policy1000ELNS0_9SortOrderE1ES6_jNS1_21identity_decomposer_tEEEvPT2_PKT1_SB_iiT3_:
	.zero		925


//--------------------- .nv.constant0._ZN3cub18CUB_300001_SM_10006detail10radix_sort31DeviceRadixSortSingleTileKernelINS1_5radix10policy_hubI6__halfjjE10Policy1000ELNS0_9SortOrderE1ES6_jjNS1_21identity_decomposer_tEEEvPKT1_PSB_PKT2_PSF_T3_iiT4_ --------------------------
	.section	.nv.constant0._ZN3cub18CUB_300001_SM_10006detail10radix_sort31DeviceRadixSortSingleTileKernelINS1_5radix10policy_hubI6__halfjjE10Policy1000ELNS0_9SortOrderE1ES6_jjNS1_21identity_decomposer_tEEEvPKT1_PSB_PKT2_PSF_T3_iiT4_,"a",@progbits
	.sectionflags	@""
	.align	4
.nv.constant0._ZN3cub18CUB_300001_SM_10006detail10radix_sort31DeviceRadixSortSingleTileKernelINS1_5radix10policy_hubI6__halfjjE10Policy1000ELNS0_9SortOrderE1ES6_jjNS1_21identity_decomposer_tEEEvPKT1_PSB_PKT2_PSF_T3_iiT4_:
	.zero		941


//--------------------- .nv.constant0._ZN3cub18CUB_300001_SM_10006detail11EmptyKernelIvEEvv --------------------------
	.section	.nv.constant0._ZN3cub18CUB_300001_SM_10006detail11EmptyKernelIvEEvv,"a",@progbits
	.sectionflags	@""
	.align	4
.nv.constant0._ZN3cub18CUB_300001_SM_10006detail11EmptyKernelIvEEvv:
	.zero		896


//--------------------- .nv.constant0._Z20random_sample_kernelPK6__halfPKjPjffii --------------------------
	.section	.nv.constant0._Z20random_sample_kernelPK6__halfPKjPjffii,"a",@progbits
	.sectionflags	@""
	.align	4
.nv.constant0._Z20random_sample_kernelPK6__halfPKjPjffii:
	.zero		936


//--------------------- .nv.constant0._Z22set_softmax_max_kernelP6__halff --------------------------
	.section	.nv.constant0._Z22set_softmax_max_kernelP6__halff,"a",@progbits
	.sectionflags	@""
	.align	4
.nv.constant0._Z22set_softmax_max_kernelP6__halff:
	.zero		908


//--------------------- .nv.constant0._Z27partial_softmax_half_kernelP7__half2fi --------------------------
	.section	.nv.constant0._Z27partial_softmax_half_kernelP7__half2fi,"a",@progbits
	.sectionflags	@""
	.align	4
.nv.constant0._Z27partial_softmax_half_kernelP7__half2fi:
	.zero		912


//--------------------- SYMBOLS --------------------------

	.type		.nv.reservedSmem.offset0,@object
	.size		.nv.reservedSmem.offset0,0x4
	.type		.nv.reservedSmem.cap,@object
	.size		.nv.reservedSmem.cap,0x4
